	.target	sm_90a

	.elftype	@"ET_EXEC"


//--------------------- .note.nv.tkinfo           --------------------------
	.section	.note.nv.tkinfo,"",@"SHT_NOTE"
	.sectionflags	@"SHF_NOTE_NV_TKINFO"
	.tkinfo
        /*0018*/ 	.word	0x00000002
        /*0030*/ 	.string	""
        /*0030*/ 	.string	"ptxas"
        /*0030*/ 	.string	"Cuda compilation tools, release 13.0, V13.0.88"
        /*0030*/ 	.string	"Build cuda_13.0.r13.0/compiler.36424714_0"
        /*0030*/ 	.string	"-v  -suppress-debug-info  -lineinfo  -arch sm_90a "



//--------------------- .note.nv.cuinfo           --------------------------
	.section	.note.nv.cuinfo,"",@"SHT_NOTE"
	.sectionflags	@"SHF_NOTE_NV_CUINFO"
        /*0018*/ 	.short	0x0002
        /*001a*/ 	.short	0x005a
        /*001c*/ 	.short	0x0082
	.zero		2


//--------------------- .nv.info                  --------------------------
	.section	.nv.info,"",@"SHT_CUDA_INFO"
	.align	4


	//----- nvinfo : EIATTR_REGCOUNT
	.align		4
        /*0000*/ 	.byte	0x04, 0x2f
        /*0002*/ 	.short	(.L_1 - .L_0)
	.align		4
.L_0:
        /*0004*/ 	.word	index@(matmul_kernel)
        /*0008*/ 	.word	0x000000ff


	//----- nvinfo : EIATTR_FRAME_SIZE
	.align		4
.L_1:
        /*000c*/ 	.byte	0x04, 0x11
        /*000e*/ 	.short	(.L_3 - .L_2)
	.align		4
.L_2:
        /*0010*/ 	.word	index@(matmul_kernel)
        /*0014*/ 	.word	0x000005b8


	//----- nvinfo : EIATTR_MIN_STACK_SIZE
	.align		4
.L_3:
        /*0018*/ 	.byte	0x04, 0x12
        /*001a*/ 	.short	(.L_5 - .L_4)
	.align		4
.L_4:
        /*001c*/ 	.word	index@(matmul_kernel)
        /*0020*/ 	.word	0x000005b8
.L_5:


//--------------------- .nv.compat                --------------------------
	.section	.nv.compat,"",@"SHT_CUDA_COMPAT_INFO"
	.align	4
        /*0000*/ 	.byte	0x02, 0x09, 0x01, 0x00, 0x02, 0x02, 0x04, 0x00, 0x02, 0x05, 0x05, 0x00, 0x03, 0x07, 0x01, 0x01
        /*0010*/ 	.byte	0x02, 0x03, 0x00, 0x00, 0x02, 0x06, 0x01, 0x00, 0x04, 0x0b, 0x08, 0x00, 0x00, 0x00, 0x00, 0x00
        /*0020*/ 	.byte	0x00, 0x00, 0x00, 0x00


//--------------------- .nv.info.matmul_kernel    --------------------------
	.section	.nv.info.matmul_kernel,"",@"SHT_CUDA_INFO"
	.sectionflags	@""
	.align	4


	//----- nvinfo : EIATTR_CUDA_API_VERSION
	.align		4
        /*0000*/ 	.byte	0x04, 0x37
        /*0002*/ 	.short	(.L_7 - .L_6)
.L_6:
        /*0004*/ 	.word	0x00000082


	//----- nvinfo : EIATTR_KPARAM_INFO
	.align		4
.L_7:
        /*0008*/ 	.byte	0x04, 0x17
        /*000a*/ 	.short	(.L_9 - .L_8)
.L_8:
        /*000c*/ 	.word	0x00000000
        /*0010*/ 	.short	0x000d
        /*0012*/ 	.short	0x0048
        /*0014*/ 	.byte	0x00, 0xf4, 0x21, 0x00


	//----- nvinfo : EIATTR_KPARAM_INFO
	.align		4
.L_9:
        /*0018*/ 	.byte	0x04, 0x17
        /*001a*/ 	.short	(.L_11 - .L_10)
.L_10:
        /*001c*/ 	.word	0x00000000
        /*0020*/ 	.short	0x000c
        /*0022*/ 	.short	0x0040
        /*0024*/ 	.byte	0x00, 0xf4, 0x21, 0x00


	//----- nvinfo : EIATTR_KPARAM_INFO
	.align		4
.L_11:
        /*0028*/ 	.byte	0x04, 0x17
        /*002a*/ 	.short	(.L_13 - .L_12)
.L_12:
        /*002c*/ 	.word	0x00000000
        /*0030*/ 	.short	0x000b
        /*0032*/ 	.short	0x0038
        /*0034*/ 	.byte	0x00, 0xf0, 0x11, 0x00


	//----- nvinfo : EIATTR_KPARAM_INFO
	.align		4
.L_13:
        /*0038*/ 	.byte	0x04, 0x17
        /*003a*/ 	.short	(.L_15 - .L_14)
.L_14:
        /*003c*/ 	.word	0x00000000
        /*0040*/ 	.short	0x000a
        /*0042*/ 	.short	0x0034
        /*0044*/ 	.byte	0x00, 0xf0, 0x11, 0x00


	//----- nvinfo : EIATTR_KPARAM_INFO
	.align		4
.L_15:
        /*0048*/ 	.byte	0x04, 0x17
        /*004a*/ 	.short	(.L_17 - .L_16)
.L_16:
        /*004c*/ 	.word	0x00000000
        /*0050*/ 	.short	0x0009
        /*0052*/ 	.short	0x0030
        /*0054*/ 	.byte	0x00, 0xf0, 0x11, 0x00


	//----- nvinfo : EIATTR_KPARAM_INFO
	.align		4
.L_17:
        /*0058*/ 	.byte	0x04, 0x17
        /*005a*/ 	.short	(.L_19 - .L_18)
.L_18:
        /*005c*/ 	.word	0x00000000
        /*0060*/ 	.short	0x0008
        /*0062*/ 	.short	0x002c
        /*0064*/ 	.byte	0x00, 0xf0, 0x11, 0x00


	//----- nvinfo : EIATTR_KPARAM_INFO
	.align		4
.L_19:
        /*0068*/ 	.byte	0x04, 0x17
        /*006a*/ 	.short	(.L_21 - .L_20)
.L_20:
        /*006c*/ 	.word	0x00000000
        /*0070*/ 	.short	0x0007
        /*0072*/ 	.short	0x0028
        /*0074*/ 	.byte	0x00, 0xf0, 0x11, 0x00


	//----- nvinfo : EIATTR_KPARAM_INFO
	.align		4
.L_21:
        /*0078*/ 	.byte	0x04, 0x17
        /*007a*/ 	.short	(.L_23 - .L_22)
.L_22:
        /*007c*/ 	.word	0x00000000
        /*0080*/ 	.short	0x0006
        /*0082*/ 	.short	0x0024
        /*0084*/ 	.byte	0x00, 0xf0, 0x11, 0x00


	//----- nvinfo : EIATTR_KPARAM_INFO
	.align		4
.L_23:
        /*0088*/ 	.byte	0x04, 0x17
        /*008a*/ 	.short	(.L_25 - .L_24)
.L_24:
        /*008c*/ 	.word	0x00000000
        /*0090*/ 	.short	0x0005
        /*0092*/ 	.short	0x0020
        /*0094*/ 	.byte	0x00, 0xf0, 0x11, 0x00


	//----- nvinfo : EIATTR_KPARAM_INFO
	.align		4
.L_25:
        /*0098*/ 	.byte	0x04, 0x17
        /*009a*/ 	.short	(.L_27 - .L_26)
.L_26:
        /*009c*/ 	.word	0x00000000
        /*00a0*/ 	.short	0x0004
        /*00a2*/ 	.short	0x001c
        /*00a4*/ 	.byte	0x00, 0xf0, 0x11, 0x00


	//----- nvinfo : EIATTR_KPARAM_INFO
	.align		4
.L_27:
        /*00a8*/ 	.byte	0x04, 0x17
        /*00aa*/ 	.short	(.L_29 - .L_28)
.L_28:
        /*00ac*/ 	.word	0x00000000
        /*00b0*/ 	.short	0x0003
        /*00b2*/ 	.short	0x0018
        /*00b4*/ 	.byte	0x00, 0xf0, 0x11, 0x00


	//----- nvinfo : EIATTR_KPARAM_INFO
	.align		4
.L_29:
        /*00b8*/ 	.byte	0x04, 0x17
        /*00ba*/ 	.short	(.L_31 - .L_30)
.L_30:
        /*00bc*/ 	.word	0x00000000
        /*00c0*/ 	.short	0x0002
        /*00c2*/ 	.short	0x0010
        /*00c4*/ 	.byte	0x00, 0xf4, 0x21, 0x00


	//----- nvinfo : EIATTR_KPARAM_INFO
	.align		4
.L_31:
        /*00c8*/ 	.byte	0x04, 0x17
        /*00ca*/ 	.short	(.L_33 - .L_32)
.L_32:
        /*00cc*/ 	.word	0x00000000
        /*00d0*/ 	.short	0x0001
        /*00d2*/ 	.short	0x0008
        /*00d4*/ 	.byte	0x00, 0xf4, 0x21, 0x00


	//----- nvinfo : EIATTR_KPARAM_INFO
	.align		4
.L_33:
        /*00d8*/ 	.byte	0x04, 0x17
        /*00da*/ 	.short	(.L_35 - .L_34)
.L_34:
        /*00dc*/ 	.word	0x00000000
        /*00e0*/ 	.short	0x0000
        /*00e2*/ 	.short	0x0000
        /*00e4*/ 	.byte	0x00, 0xf4, 0x21, 0x00


	//----- nvinfo : EIATTR_SPARSE_MMA_MASK
	.align		4
.L_35:
        /*00e8*/ 	.byte	0x03, 0x50
        /*00ea*/ 	.short	0x0000


	//----- nvinfo : EIATTR_MAXREG_COUNT
	.align		4
        /*00ec*/ 	.byte	0x03, 0x1b
        /*00ee*/ 	.short	0x00ff


	//----- nvinfo : EIATTR_NUM_BARRIERS
	.align		4
        /*00f0*/ 	.byte	0x02, 0x4c
        /*00f2*/ 	.byte	0x01
	.zero		1


	//----- nvinfo : EIATTR_ANNOTATIONS
	.align		4
        /*00f4*/ 	.byte	0x04, 0x55
        /*00f6*/ 	.short	(.L_37 - .L_36)


	//   ....[0]....
.L_36:
        /*00f8*/ 	.word	0x00000001
        /*00fc*/ 	.byte	0x60, 0x0a, 0x00, 0x00, 0x01, 0x00, 0x00, 0x00, 0xa0, 0x0a, 0x00, 0x00, 0x01, 0x00, 0x00, 0x00
        /* <DEDUP_REMOVED lines=552> */
        /*238c*/ 	.byte	0x10, 0x0f, 0x01, 0x00


	//----- nvinfo : EIATTR_MERCURY_ISA_VERSION
	.align		4
.L_37:
        /*2390*/ 	.byte	0x03, 0x5f
        /*2392*/ 	.short	0x0101


	//----- nvinfo : EIATTR_EXIT_INSTR_OFFSETS
	.align		4
        /*2394*/ 	.byte	0x04, 0x1c
        /*2396*/ 	.short	(.L_39 - .L_38)


	//   ....[0]....
.L_38:
        /*2398*/ 	.word	0x000144c0


	//   ....[1]....
        /*239c*/ 	.word	0x000144e0


	//----- nvinfo : EIATTR_REQNTID
	.align		4
.L_39:
        /*23a0*/ 	.byte	0x04, 0x10
        /*23a2*/ 	.short	(.L_41 - .L_40)
.L_40:
        /*23a4*/ 	.word	0x00000080
        /*23a8*/ 	.word	0x00000001
        /*23ac*/ 	.word	0x00000001


	//----- nvinfo : EIATTR_CBANK_PARAM_SIZE
	.align		4
.L_41:
        /*23b0*/ 	.byte	0x03, 0x19
        /*23b2*/ 	.short	0x0050


	//----- nvinfo : EIATTR_PARAM_CBANK
	.align		4
        /*23b4*/ 	.byte	0x04, 0x0a
        /*23b6*/ 	.short	(.L_43 - .L_42)
	.align		4
.L_42:
        /*23b8*/ 	.word	index@(.nv.constant0.matmul_kernel)
        /*23bc*/ 	.short	0x0210
        /*23be*/ 	.short	0x0050


	//----- nvinfo : EIATTR_SW_WAR
	.align		4
.L_43:
        /*23c0*/ 	.byte	0x04, 0x36
        /*23c2*/ 	.short	(.L_45 - .L_44)
.L_44:
        /*23c4*/ 	.word	0x00000008
.L_45:


//--------------------- .nv.callgraph             --------------------------
	.section	.nv.callgraph,"",@"SHT_CUDA_CALLGRAPH"
	.align	4
	.sectionentsize	8
	.align		4
        /*0000*/ 	.word	0x00000000
	.align		4
        /*0004*/ 	.word	0xffffffff
	.align		4
        /*0008*/ 	.word	0x00000000
	.align		4
        /*000c*/ 	.word	0xfffffffe
	.align		4
        /*0010*/ 	.word	0x00000000
	.align		4
        /*0014*/ 	.word	0xfffffffd
	.align		4
        /*0018*/ 	.word	0x00000000
	.align		4
        /*001c*/ 	.word	0xfffffffc


//--------------------- .text.matmul_kernel       --------------------------
	.section	.text.matmul_kernel,"ax",@progbits
	.align	128
        .global         matmul_kernel
        .type           matmul_kernel,@function
        .size           matmul_kernel,(.L_x_3 - matmul_kernel)
        .other          matmul_kernel,@"STO_CUDA_ENTRY STV_DEFAULT"
matmul_kernel:
.text.matmul_kernel:
[----:B------:R-:W1:Y:S08]  /*0000*/  LDC R1, c[0x0][0x28] ;  /* 0x00000a00ff017b82 */ /* 0x000e700000000800 */
[----:B------:R-:W2:Y:S01]  /*0010*/  LDC.64 R188, c[0x0][0x228] ;  /* 0x00008a00ffbc7b82 */ /* 0x000ea20000000a00 */
[----:B------:R-:W3:Y:S01]  /*0020*/  S2R R5, SR_CTAID.X ;  /* 0x0000000000057919 */ /* 0x000ee20000002500 */
[----:B------:R-:W-:Y:S01]  /*0030*/  ULDC.64 UR4, c[0x0][0x218] ;  /* 0x0000860000047ab9 */ /* 0x000fe20000000a00 */
[----:B------:R-:W-:Y:S01]  /*0040*/  ULDC.64 UR6, c[0x0][0x210] ;  /* 0x0000840000067ab9 */ /* 0x000fe20000000a00 */
[----:B------:R-:W-:Y:S01]  /*0050*/  UMOV UR8, 0x400 ;  /* 0x0000040000087882 */ /* 0x000fe20000000000 */
[----:B-1----:R-:W-:Y:S01]  /*0060*/  VIADD R1, R1, 0xfffffa48 ;  /* 0xfffffa4801017836 */ /* 0x002fe20000000000 */
[----:B------:R-:W-:-:S02]  /*0070*/  ULDC.64 UR16, c[0x0][0x208] ;  /* 0x0000820000107ab9 */ /* 0x000fc40000000a00 */
[----:B------:R-:W1:Y:S08]  /*0080*/  LDC.64 R184, c[0x0][0x238] ;  /* 0x00008e00ffb87b82 */ /* 0x000e700000000a00 */
[----:B------:R-:W4:Y:S01]  /*0090*/  LDC R249, c[0x0][0x230] ;  /* 0x00008c00fff97b82 */ /* 0x000f220000000800 */
[----:B--2---:R-:W-:-:S05]  /*00a0*/  VIADD R0, R189, 0x3f ;  /* 0x0000003fbd007836 */ /* 0x004fca0000000000 */
[----:B------:R-:W-:Y:S01]  /*00b0*/  SHF.R.S32.HI R3, RZ, 0x1f, R0 ;  /* 0x0000001fff037819 */ /* 0x000fe20000011400 */
[----:B-1----:R-:W-:-:S03]  /*00c0*/  IMAD R91, R184, 0x6, RZ ;  /* 0x00000006b85b7824 */ /* 0x002fc600078e02ff */
[----:B------:R-:W-:Y:S01]  /*00d0*/  LEA.HI R3, R3, R0, RZ, 0x6 ;  /* 0x0000000003037211 */ /* 0x000fe200078f30ff */
[C---:B------:R-:W-:Y:S01]  /*00e0*/  IMAD R95, R184.reuse, 0x25, RZ ;  /* 0x00000025b85f7824 */ /* 0x040fe200078e02ff */
[----:B---3--:R-:W-:Y:S01]  /*00f0*/  IABS R8, R5 ;  /* 0x0000000500087213 */ /* 0x008fe20000000000 */
[C---:B------:R-:W-:Y:S01]  /*0100*/  IMAD R99, R184.reuse, 0x26, RZ ;  /* 0x00000026b8637824 */ /* 0x040fe200078e02ff */
[----:B------:R-:W-:Y:S01]  /*0110*/  SHF.R.S32.HI R4, RZ, 0x6, R3 ;  /* 0x00000006ff047819 */ /* 0x000fe20000011403 */
[C---:B------:R-:W-:Y:S02]  /*0120*/  IMAD R101, R184.reuse, 0x27, RZ ;  /* 0x00000027b8657824 */ /* 0x040fe400078e02ff */
[C---:B------:R-:W-:Y:S01]  /*0130*/  IMAD R105, R184.reuse, 0xa, RZ ;  /* 0x0000000ab8697824 */ /* 0x040fe200078e02ff */
[-C--:B------:R-:W-:Y:S01]  /*0140*/  IABS R7, R4.reuse ;  /* 0x0000000400077213 */ /* 0x080fe20000000000 */
[C---:B------:R-:W-:Y:S01]  /*0150*/  IMAD R109, R184.reuse, 0x29, RZ ;  /* 0x00000029b86d7824 */ /* 0x040fe200078e02ff */
[----:B------:R-:W-:Y:S01]  /*0160*/  IABS R10, R4 ;  /* 0x00000004000a7213 */ /* 0x000fe20000000000 */
[C---:B------:R-:W-:Y:S01]  /*0170*/  IMAD R113, R184.reuse, 0x2a, RZ ;  /* 0x0000002ab8717824 */ /* 0x040fe200078e02ff */
[----:B------:R-:W1:Y:S01]  /*0180*/  I2F.RP R0, R7 ;  /* 0x0000000700007306 */ /* 0x000e620000209400 */
[----:B------:R-:W-:-:S02]  /*0190*/  IMAD R115, R184, 0x2b, RZ ;  /* 0x0000002bb8737824 */ /* 0x000fc400078e02ff */
[C---:B------:R-:W-:Y:S02]  /*01a0*/  IMAD R119, R184.reuse, 0xe, RZ ;  /* 0x0000000eb8777824 */ /* 0x040fe400078e02ff */
[C---:B------:R-:W-:Y:S02]  /*01b0*/  IMAD R123, R184.reuse, 0x2d, RZ ;  /* 0x0000002db87b7824 */ /* 0x040fe400078e02ff */
[C---:B------:R-:W-:Y:S02]  /*01c0*/  IMAD R127, R184.reuse, 0x2e, RZ ;  /* 0x0000002eb87f7824 */ /* 0x040fe400078e02ff */
[C---:B------:R-:W-:Y:S02]  /*01d0*/  IMAD R129, R184.reuse, 0x2f, RZ ;  /* 0x0000002fb8817824 */ /* 0x040fe400078e02ff */
[C---:B------:R-:W-:Y:S02]  /*01e0*/  IMAD R133, R184.reuse, 0x11, RZ ;  /* 0x00000011b8857824 */ /* 0x040fe400078e02ff */
[C---:B------:R-:W-:Y:S01]  /*01f0*/  IMAD R135, R184.reuse, 0x12, RZ ;  /* 0x00000012b8877824 */ /* 0x040fe200078e02ff */
[----:B-1----:R-:W1:Y:S01]  /*0200*/  MUFU.RCP R0, R0 ;  /* 0x0000000000007308 */ /* 0x002e620000001000 */
[----:B------:R-:W-:-:S02]  /*0210*/  IMAD R137, R184, 0x13, RZ ;  /* 0x00000013b8897824 */ /* 0x000fc400078e02ff */
[C---:B------:R-:W-:Y:S02]  /*0220*/  IMAD R141, R184.reuse, 0x30, RZ ;  /* 0x00000030b88d7824 */ /* 0x040fe400078e02ff */
[C---:B------:R-:W-:Y:S02]  /*0230*/  IMAD R145, R184.reuse, 0x31, RZ ;  /* 0x00000031b8917824 */ /* 0x040fe400078e02ff */
[C---:B------:R-:W-:Y:S02]  /*0240*/  IMAD R149, R184.reuse, 0x32, RZ ;  /* 0x00000032b8957824 */ /* 0x040fe400078e02ff */
[C---:B------:R-:W-:Y:S02]  /*0250*/  IMAD R151, R184.reuse, 0x33, RZ ;  /* 0x00000033b8977824 */ /* 0x040fe400078e02ff */
[C---:B------:R-:W-:Y:S02]  /*0260*/  IMAD R160, R184.reuse, 0x16, RZ ;  /* 0x00000016b8a07824 */ /* 0x040fe400078e02ff */
[----:B------:R-:W-:-:S02]  /*0270*/  IMAD R164, R184, 0x17, RZ ;  /* 0x00000017b8a47824 */ /* 0x000fc400078e02ff */
[----:B------:R-:W-:Y:S02]  /*0280*/  IMAD R168, R184, 0x34, RZ ;  /* 0x00000034b8a87824 */ /* 0x000fe400078e02ff */
[----:B-1----:R-:W-:Y:S02]  /*0290*/  VIADD R2, R0, 0xffffffe ;  /* 0x0ffffffe00027836 */ /* 0x002fe40000000000 */
[----:B------:R-:W-:Y:S02]  /*02a0*/  IMAD.MOV R0, RZ, RZ, -R10 ;  /* 0x000000ffff007224 */ /* 0x000fe400078e0a0a */
[----:B------:R1:W2:Y:S01]  /*02b0*/  F2I.FTZ.U32.TRUNC.NTZ R3, R2 ;  /* 0x0000000200037305 */ /* 0x0002a2000021f000 */
[C---:B------:R-:W-:Y:S02]  /*02c0*/  IMAD R172, R184.reuse, 0x35, RZ ;  /* 0x00000035b8ac7824 */ /* 0x040fe400078e02ff */
[C---:B------:R-:W-:Y:S02]  /*02d0*/  IMAD R176, R184.reuse, 0x36, RZ ;  /* 0x00000036b8b07824 */ /* 0x040fe400078e02ff */
[----:B------:R-:W-:-:S02]  /*02e0*/  IMAD R180, R184, 0x37, RZ ;  /* 0x00000037b8b47824 */ /* 0x000fc400078e02ff */
[C---:B------:R-:W-:Y:S02]  /*02f0*/  IMAD R182, R184.reuse, 0x18, RZ ;  /* 0x00000018b8b67824 */ /* 0x040fe400078e02ff */
[----:B-1----:R-:W-:Y:S02]  /*0300*/  IMAD.MOV.U32 R2, RZ, RZ, RZ ;  /* 0x000000ffff027224 */ /* 0x002fe400078e00ff */
[C---:B------:R-:W-:Y:S02]  /*0310*/  IMAD R204, R184.reuse, 0x1a, RZ ;  /* 0x0000001ab8cc7824 */ /* 0x040fe400078e02ff */
[C---:B------:R-:W-:Y:S01]  /*0320*/  IMAD R206, R184.reuse, 0x1b, RZ ;  /* 0x0000001bb8ce7824 */ /* 0x040fe200078e02ff */
[----:B--2---:R-:W-:Y:S01]  /*0330*/  IADD3 R6, RZ, -R3, RZ ;  /* 0x80000003ff067210 */ /* 0x004fe20007ffe0ff */
[C---:B------:R-:W-:Y:S02]  /*0340*/  IMAD R208, R184.reuse, 0x38, RZ ;  /* 0x00000038b8d07824 */ /* 0x040fe400078e02ff */
[----:B------:R-:W-:-:S02]  /*0350*/  IMAD R210, R184, 0x39, RZ ;  /* 0x00000039b8d27824 */ /* 0x000fc400078e02ff */
[----:B------:R-:W-:Y:S02]  /*0360*/  IMAD R9, R6, R7, RZ ;  /* 0x0000000706097224 */ /* 0x000fe400078e02ff */
[----:B------:R-:W-:Y:S02]  /*0370*/  IMAD.MOV.U32 R6, RZ, RZ, R8 ;  /* 0x000000ffff067224 */ /* 0x000fe400078e0008 */
[----:B------:R-:W-:Y:S01]  /*0380*/  IMAD.HI.U32 R3, R3, R9, R2 ;  /* 0x0000000903037227 */ /* 0x000fe200078e0002 */
[----:B------:R-:W-:-:S03]  /*0390*/  IABS R9, R189 ;  /* 0x000000bd00097213 */ /* 0x000fc60000000000 */
[----:B------:R-:W-:Y:S02]  /*03a0*/  IMAD R212, R184, 0x3a, RZ ;  /* 0x0000003ab8d47824 */ /* 0x000fe400078e02ff */
[----:B------:R-:W-:-:S04]  /*03b0*/  IMAD.HI.U32 R3, R3, R6, RZ ;  /* 0x0000000603037227 */ /* 0x000fc800078e00ff */
[----:B------:R-:W-:Y:S02]  /*03c0*/  IMAD R0, R3, R0, R6 ;  /* 0x0000000003007224 */ /* 0x000fe400078e0206 */
[C---:B------:R-:W-:Y:S02]  /*03d0*/  IMAD R214, R184.reuse, 0x3b, RZ ;  /* 0x0000003bb8d67824 */ /* 0x040fe400078e02ff */
[----:B------:R-:W-:Y:S01]  /*03e0*/  IMAD R216, R184, 0x1c, RZ ;  /* 0x0000001cb8d87824 */ /* 0x000fe200078e02ff */
[----:B------:R-:W-:-:S13]  /*03f0*/  ISETP.GT.U32.AND P1, PT, R7, R0, PT ;  /* 0x000000000700720c */ /* 0x000fda0003f24070 */
[-C--:B------:R-:W-:Y:S01]  /*0400*/  @!P1 IADD3 R0, R0, -R7.reuse, RZ ;  /* 0x8000000700009210 */ /* 0x080fe20007ffe0ff */
[----:B------:R-:W-:Y:S01]  /*0410*/  @!P1 VIADD R3, R3, 0x1 ;  /* 0x0000000103039836 */ /* 0x000fe20000000000 */
[----:B------:R-:W-:Y:S02]  /*0420*/  ISETP.NE.AND P1, PT, R4, RZ, PT ;  /* 0x000000ff0400720c */ /* 0x000fe40003f25270 */
[----:B------:R-:W-:Y:S02]  /*0430*/  ISETP.GE.U32.AND P0, PT, R0, R7, PT ;  /* 0x000000070000720c */ /* 0x000fe40003f06070 */
[----:B------:R-:W-:-:S04]  /*0440*/  LOP3.LUT R0, R5, R4, RZ, 0x3c, !PT ;  /* 0x0000000405007212 */ /* 0x000fc800078e3cff */
[----:B------:R-:W-:Y:S01]  /*0450*/  ISETP.GE.AND P2, PT, R0, RZ, PT ;  /* 0x000000ff0000720c */ /* 0x000fe20003f46270 */
[----:B------:R-:W-:-:S06]  /*0460*/  VIADD R0, R188, 0xff ;  /* 0x000000ffbc007836 */ /* 0x000fcc0000000000 */
[----:B------:R-:W-:-:S05]  /*0470*/  @P0 VIADD R3, R3, 0x1 ;  /* 0x0000000103030836 */ /* 0x000fca0000000000 */
[----:B------:R-:W-:Y:S02]  /*0480*/  MOV R18, R3 ;  /* 0x0000000300127202 */ /* 0x000fe40000000f00 */
[----:B------:R-:W-:-:S03]  /*0490*/  SHF.R.S32.HI R3, RZ, 0x1f, R0 ;  /* 0x0000001fff037819 */ /* 0x000fc60000011400 */
[----:B------:R-:W-:Y:S01]  /*04a0*/  @!P2 IMAD.MOV R18, RZ, RZ, -R18 ;  /* 0x000000ffff12a224 */ /* 0x000fe200078e0a12 */
[----:B------:R-:W-:Y:S02]  /*04b0*/  LEA.HI R3, R3, R0, RZ, 0x8 ;  /* 0x0000000003037211 */ /* 0x000fe400078f40ff */
[----:B------:R-:W-:-:S04]  /*04c0*/  @!P1 LOP3.LUT R18, RZ, R4, RZ, 0x33, !PT ;  /* 0x00000004ff129212 */ /* 0x000fc800078e33ff */
[----:B------:R-:W-:Y:S01]  /*04d0*/  LEA.HI.SX32 R3, R3, -R18, 0x18 ;  /* 0x8000001203037211 */ /* 0x000fe200078fc2ff */
[----:B------:R-:W-:-:S03]  /*04e0*/  IMAD.MOV R6, RZ, RZ, -R18 ;  /* 0x000000ffff067224 */ /* 0x000fc600078e0a12 */
[----:B------:R-:W-:Y:S01]  /*04f0*/  VIMNMX R19, R3, 0x1, PT ;  /* 0x0000000103137848 */ /* 0x000fe20003fe0100 */
[----:B------:R-:W-:Y:S02]  /*0500*/  IMAD R20, R4, R6, R5 ;  /* 0x0000000604147224 */ /* 0x000fe400078e0205 */
[----:B------:R-:W-:Y:S01]  /*0510*/  IMAD.MOV.U32 R4, RZ, RZ, R9 ;  /* 0x000000ffff047224 */ /* 0x000fe200078e0009 */
[-C--:B------:R-:W-:Y:S02]  /*0520*/  IABS R7, R19.reuse ;  /* 0x0000001300077213 */ /* 0x080fe40000000000 */
[----:B------:R-:W-:Y:S02]  /*0530*/  IABS R6, R20 ;  /* 0x0000001400067213 */ /* 0x000fe40000000000 */
[----:B------:R-:W1:Y:S08]  /*0540*/  I2F.RP R0, R7 ;  /* 0x0000000700007306 */ /* 0x000e700000209400 */
[----:B-1----:R-:W1:Y:S02]  /*0550*/  MUFU.RCP R0, R0 ;  /* 0x0000000000007308 */ /* 0x002e640000001000 */
[----:B-1----:R-:W-:Y:S01]  /*0560*/  VIADD R2, R0, 0xffffffe ;  /* 0x0ffffffe00027836 */ /* 0x002fe20000000000 */
[----:B------:R-:W-:-:S05]  /*0570*/  IABS R0, R19 ;  /* 0x0000001300007213 */ /* 0x000fca0000000000 */
[----:B------:R1:W2:Y:S01]  /*0580*/  F2I.FTZ.U32.TRUNC.NTZ R3, R2 ;  /* 0x0000000200037305 */ /* 0x0002a2000021f000 */
[----:B------:R-:W-:Y:S01]  /*0590*/  IADD3 R0, RZ, -R0, RZ ;  /* 0x80000000ff007210 */ /* 0x000fe20007ffe0ff */
[----:B-1----:R-:W-:Y:S01]  /*05a0*/  IMAD.MOV.U32 R2, RZ, RZ, RZ ;  /* 0x000000ffff027224 */ /* 0x002fe200078e00ff */
[----:B--2---:R-:W-:-:S05]  /*05b0*/  IADD3 R8, RZ, -R3, RZ ;  /* 0x80000003ff087210 */ /* 0x004fca0007ffe0ff */
[----:B------:R-:W-:Y:S02]  /*05c0*/  IMAD R5, R8, R7, RZ ;  /* 0x0000000708057224 */ /* 0x000fe400078e02ff */
[----:B------:R-:W1:Y:S02]  /*05d0*/  S2R R8, SR_TID.X ;  /* 0x0000000000087919 */ /* 0x000e640000002100 */
[----:B------:R-:W-:Y:S02]  /*05e0*/  IMAD.HI.U32 R2, R3, R5, R2 ;  /* 0x0000000503027227 */ /* 0x000fe400078e0002 */
[----:B------:R-:W2:Y:S02]  /*05f0*/  I2F.RP R5, R4 ;  /* 0x0000000400057306 */ /* 0x000ea40000209400 */
[----:B------:R-:W-:Y:S01]  /*0600*/  IMAD.MOV.U32 R3, RZ, RZ, R6 ;  /* 0x000000ffff037224 */ /* 0x000fe200078e0006 */
[----:B------:R-:W-:-:S03]  /*0610*/  IABS R6, R188 ;  /* 0x000000bc00067213 */ /* 0x000fc60000000000 */
[----:B------:R-:W-:-:S04]  /*0620*/  IMAD.HI.U32 R2, R2, R3, RZ ;  /* 0x0000000302027227 */ /* 0x000fc800078e00ff */
[----:B------:R-:W-:-:S05]  /*0630*/  IMAD R0, R2, R0, R3 ;  /* 0x0000000002007224 */ /* 0x000fca00078e0203 */
[----:B------:R-:W-:Y:S01]  /*0640*/  ISETP.GT.U32.AND P1, PT, R7, R0, PT ;  /* 0x000000000700720c */ /* 0x000fe20003f24070 */
[----:B--2---:R-:W2:-:S12]  /*0650*/  MUFU.RCP R5, R5 ;  /* 0x0000000500057308 */ /* 0x004e980000001000 */
[----:B------:R-:W-:Y:S01]  /*0660*/  @!P1 IMAD.IADD R0, R0, 0x1, -R7 ;  /* 0x0000000100009824 */ /* 0x000fe200078e0a07 */
[----:B-1----:R-:W-:Y:S01]  /*0670*/  LOP3.LUT R252, R8, 0x3f, RZ, 0xc0, !PT ;  /* 0x0000003f08fc7812 */ /* 0x002fe200078ec0ff */
[----:B------:R-:W-:Y:S01]  /*0680*/  @!P1 VIADD R2, R2, 0x1 ;  /* 0x0000000102029836 */ /* 0x000fe20000000000 */
[----:B------:R-:W-:Y:S01]  /*0690*/  ISETP.NE.AND P1, PT, R19, RZ, PT ;  /* 0x000000ff1300720c */ /* 0x000fe20003f25270 */
[----:B------:R-:W-:Y:S01]  /*06a0*/  IMAD.SHL.U32 R13, R8, 0x4, RZ ;  /* 0x00000004080d7824 */ /* 0x000fe200078e00ff */
[----:B------:R-:W-:Y:S01]  /*06b0*/  ISETP.GE.U32.AND P0, PT, R0, R7, PT ;  /* 0x000000070000720c */ /* 0x000fe20003f06070 */
[----:B--2---:R-:W-:Y:S01]  /*06c0*/  VIADD R3, R5, 0xffffffe ;  /* 0x0ffffffe05037836 */ /* 0x004fe20000000000 */
[----:B------:R-:W-:Y:S01]  /*06d0*/  LOP3.LUT R0, R20, R19, RZ, 0x3c, !PT ;  /* 0x0000001314007212 */ /* 0x000fe200078e3cff */
[----:B------:R-:W1:Y:S01]  /*06e0*/  I2F.RP R5, R6 ;  /* 0x0000000600057306 */ /* 0x000e620000209400 */
[----:B------:R-:W-:Y:S02]  /*06f0*/  SHF.R.U32.HI R7, RZ, 0x6, R8 ;  /* 0x00000006ff077819 */ /* 0x000fe40000011608 */
[----:B------:R-:W-:-:S02]  /*0700*/  ISETP.GE.AND P2, PT, R0, RZ, PT ;  /* 0x000000ff0000720c */ /* 0x000fc40003f46270 */
[----:B------:R-:W-:-:S03]  /*0710*/  SGXT.U32 R7, R7, 0x1 ;  /* 0x000000010707781a */ /* 0x000fc60000000000 */
[----:B------:R-:W2:Y:S02]  /*0720*/  F2I.FTZ.U32.TRUNC.NTZ R3, R3 ;  /* 0x0000000300037305 */ /* 0x000ea4000021f000 */
[----:B------:R-:W-:-:S05]  /*0730*/  @P0 IADD3 R2, R2, 0x1, RZ ;  /* 0x0000000102020810 */ /* 0x000fca0007ffe0ff */
[----:B------:R-:W-:Y:S01]  /*0740*/  IMAD.MOV.U32 R21, RZ, RZ, R2 ;  /* 0x000000ffff157224 */ /* 0x000fe200078e0002 */
[----:B-1----:R-:W1:Y:S01]  /*0750*/  MUFU.RCP R5, R5 ;  /* 0x0000000500057308 */ /* 0x002e620000001000 */
[----:B------:R-:W-:Y:S02]  /*0760*/  IMAD.MOV.U32 R2, RZ, RZ, RZ ;  /* 0x000000ffff027224 */ /* 0x000fe400078e00ff */
[----:B------:R-:W-:Y:S01]  /*0770*/  @!P2 IMAD.MOV R21, RZ, RZ, -R21 ;  /* 0x000000ffff15a224 */ /* 0x000fe200078e0a15 */
[----:B------:R-:W-:Y:S01]  /*0780*/  @!P1 LOP3.LUT R21, RZ, R19, RZ, 0x33, !PT ;  /* 0x00000013ff159212 */ /* 0x000fe200078e33ff */
[----:B--2---:R-:W-:-:S03]  /*0790*/  IMAD.MOV R11, RZ, RZ, -R3 ;  /* 0x000000ffff0b7224 */ /* 0x004fc600078e0a03 */
[----:B------:R-:W-:Y:S01]  /*07a0*/  SHF.L.U32 R0, R21, 0x6, RZ ;  /* 0x0000000615007819 */ /* 0x000fe200000006ff */
[----:B------:R-:W-:-:S03]  /*07b0*/  IMAD R11, R11, R4, RZ ;  /* 0x000000040b0b7224 */ /* 0x000fc600078e02ff */
[----:B------:R-:W-:Y:S01]  /*07c0*/  LOP3.LUT R9, R0, R7, RZ, 0xfc, !PT ;  /* 0x0000000700097212 */ /* 0x000fe200078efcff */
[----:B------:R-:W-:-:S03]  /*07d0*/  IMAD.HI.U32 R11, R3, R11, R2 ;  /* 0x0000000b030b7227 */ /* 0x000fc600078e0002 */
[----:B------:R-:W-:Y:S02]  /*07e0*/  LOP3.LUT R23, R9, 0x3e, RZ, 0xfc, !PT ;  /* 0x0000003e09177812 */ /* 0x000fe400078efcff */
[----:B------:R-:W-:Y:S01]  /*07f0*/  IABS R14, R9 ;  /* 0x00000009000e7213 */ /* 0x000fe20000000000 */
[----:B-1----:R-:W-:Y:S01]  /*0800*/  VIADD R5, R5, 0xffffffe ;  /* 0x0ffffffe05057836 */ /* 0x002fe20000000000 */
[----:B------:R-:W-:Y:S02]  /*0810*/  IABS R27, R23 ;  /* 0x00000017001b7213 */ /* 0x000fe40000000000 */
[----:B------:R-:W-:Y:S01]  /*0820*/  LOP3.LUT R22, R9, 0x2, RZ, 0xfc, !PT ;  /* 0x0000000209167812 */ /* 0x000fe200078efcff */
[C---:B------:R-:W-:Y:S01]  /*0830*/  IMAD.HI.U32 R7, R11.reuse, R14, RZ ;  /* 0x0000000e0b077227 */ /* 0x040fe200078e00ff */
[----:B------:R-:W-:Y:S01]  /*0840*/  SHF.R.S32.HI R2, RZ, 0x6, R8 ;  /* 0x00000006ff027819 */ /* 0x000fe20000011408 */
[----:B------:R1:W2:Y:S01]  /*0850*/  F2I.FTZ.U32.TRUNC.NTZ R3, R5 ;  /* 0x0000000500037305 */ /* 0x0002a2000021f000 */
[----:B------:R-:W-:Y:S01]  /*0860*/  IABS R16, R22 ;  /* 0x0000001600107213 */ /* 0x000fe20000000000 */
[----:B------:R-:W-:Y:S01]  /*0870*/  IMAD.HI.U32 R12, R11, R27, RZ ;  /* 0x0000001b0b0c7227 */ /* 0x000fe200078e00ff */
[----:B------:R-:W-:-:S02]  /*0880*/  IADD3 R15, -R7, RZ, RZ ;  /* 0x000000ff070f7210 */ /* 0x000fc40007ffe1ff */
[----:B------:R-:W-:Y:S01]  /*0890*/  SGXT R2, R2, 0x1 ;  /* 0x000000010202781a */ /* 0x000fe20000000200 */
[----:B------:R-:W-:Y:S01]  /*08a0*/  IMAD.MOV R12, RZ, RZ, -R12 ;  /* 0x000000ffff0c7224 */ /* 0x000fe200078e0a0c */
[----:B------:R-:W-:Y:S01]  /*08b0*/  ISETP.GE.AND P3, PT, R22, RZ, PT ;  /* 0x000000ff1600720c */ /* 0x000fe20003f66270 */
[----:B------:R-:W-:Y:S01]  /*08c0*/  IMAD.HI.U32 R10, R11, R16, RZ ;  /* 0x000000100b0a7227 */ /* 0x000fe200078e00ff */
[----:B------:R-:W-:Y:S02]  /*08d0*/  LOP3.LUT R2, R2, 0x90, RZ, 0xc0, !PT ;  /* 0x0000009002027812 */ /* 0x000fe400078ec0ff */
[C---:B------:R-:W-:Y:S01]  /*08e0*/  LOP3.LUT R22, R9.reuse, 0xe, RZ, 0xfc, !PT ;  /* 0x0000000e09167812 */ /* 0x040fe200078efcff */
[----:B------:R-:W-:Y:S01]  /*08f0*/  IMAD R27, R4, R12, R27 ;  /* 0x0000000c041b7224 */ /* 0x000fe200078e021b */
[----:B------:R-:W-:Y:S01]  /*0900*/  LOP3.LUT R7, R2, 0x7c, R13, 0x78, !PT ;  /* 0x0000007c02077812 */ /* 0x000fe200078e780d */
[C---:B-1----:R-:W-:Y:S01]  /*0910*/  IMAD R5, R4.reuse, R15, R14 ;  /* 0x0000000f04057224 */ /* 0x042fe200078e020e */
[C---:B------:R-:W-:Y:S01]  /*0920*/  LOP3.LUT R14, R9.reuse, 0x4, RZ, 0xfc, !PT ;  /* 0x00000004090e7812 */ /* 0x040fe200078efcff */
[----:B------:R-:W-:Y:S01]  /*0930*/  IMAD.MOV R17, RZ, RZ, -R10 ;  /* 0x000000ffff117224 */ /* 0x000fe200078e0a0a */
[C---:B------:R-:W-:Y:S01]  /*0940*/  ISETP.GT.U32.AND P1, PT, R4.reuse, R27, PT ;  /* 0x0000001b0400720c */ /* 0x040fe20003f24070 */
[----:B--2---:R-:W-:Y:S01]  /*0950*/  IMAD.MOV R15, RZ, RZ, -R3 ;  /* 0x000000ffff0f7224 */ /* 0x004fe200078e0a03 */
[C---:B------:R-:W-:Y:S01]  /*0960*/  ISETP.GT.U32.AND P0, PT, R4.reuse, R5, PT ;  /* 0x000000050400720c */ /* 0x040fe20003f04070 */
[----:B------:R-:W-:Y:S01]  /*0970*/  IMAD R13, R4, R17, R16 ;  /* 0x00000011040d7224 */ /* 0x000fe200078e0210 */
[----:B------:R-:W-:Y:S01]  /*0980*/  SHF.L.U32 R2, R8, 0x8, RZ ;  /* 0x0000000808027819 */ /* 0x000fe200000006ff */
[----:B------:R-:W-:Y:S01]  /*0990*/  IMAD.MOV R12, RZ, RZ, -R21 ;  /* 0x000000ffff0c7224 */ /* 0x000fe200078e0a15 */
[----:B------:R-:W-:-:S02]  /*09a0*/  LOP3.LUT R16, R9, 0x6, RZ, 0xfc, !PT ;  /* 0x0000000609107812 */ /* 0x000fc400078efcff */
[----:B------:R-:W-:Y:S02]  /*09b0*/  IABS R10, R14 ;  /* 0x0000000e000a7213 */ /* 0x000fe40000000000 */
[----:B------:R-:W-:Y:S02]  /*09c0*/  IABS R17, R16 ;  /* 0x0000001000117213 */ /* 0x000fe40000000000 */
[----:B------:R-:W-:Y:S01]  /*09d0*/  LOP3.LUT R183, R7, 0x2000, R2, 0xf8, !PT ;  /* 0x0000200007b77812 */ /* 0x000fe200078ef802 */
[----:B------:R-:W-:Y:S01]  /*09e0*/  IMAD R7, R15, R6, RZ ;  /* 0x000000060f077224 */ /* 0x000fe200078e02ff */
[----:B------:R-:W-:Y:S01]  /*09f0*/  @!P1 IADD3 R27, R27, -R4, RZ ;  /* 0x800000041b1b9210 */ /* 0x000fe20007ffe0ff */
[----:B------:R-:W-:Y:S01]  /*0a00*/  IMAD.MOV.U32 R2, RZ, RZ, RZ ;  /* 0x000000ffff027224 */ /* 0x000fe200078e00ff */
[C---:B------:R-:W-:Y:S01]  /*0a10*/  ISETP.GT.U32.AND P2, PT, R4.reuse, R13, PT ;  /* 0x0000000d0400720c */ /* 0x040fe20003f44070 */
[----:B------:R-:W-:Y:S01]  /*0a20*/  IMAD.MOV.U32 R15, RZ, RZ, R10 ;  /* 0x000000ffff0f7224 */ /* 0x000fe200078e000a */
[----:B------:R-:W-:Y:S01]  /*0a30*/  ISETP.GT.U32.AND P6, PT, R4, R27, PT ;  /* 0x0000001b0400720c */ /* 0x000fe20003fc4070 */
[----:B------:R-:W-:Y:S01]  /*0a40*/  IMAD.HI.U32 R7, R3, R7, R2 ;  /* 0x0000000703077227 */ /* 0x000fe200078e0002 */
[----:B------:R-:W-:Y:S01]  /*0a50*/  ISETP.GE.AND P5, PT, R14, RZ, PT ;  /* 0x000000ff0e00720c */ /* 0x000fe20003fa6270 */
[----:B------:R-:W-:Y:S01]  /*0a60*/  STL [R1+0x34c], R183 ;  /* 0x00034cb701007387 */ /* 0x000fe20000100800 */
[----:B------:R-:W-:Y:S01]  /*0a70*/  LOP3.LUT R14, R9, 0xa, RZ, 0xfc, !PT ;  /* 0x0000000a090e7812 */ /* 0x000fe200078efcff */
[----:B------:R-:W-:Y:S01]  /*0a80*/  IMAD.HI.U32 R10, R11, R17, RZ ;  /* 0x000000110b0a7227 */ /* 0x000fe200078e00ff */
[C---:B------:R-:W-:Y:S01]  /*0a90*/  LOP3.LUT R24, R9.reuse, 0x10, RZ, 0xfc, !PT ;  /* 0x0000001009187812 */ /* 0x040fe200078efcff */
[----:B------:R1:W-:Y:S01]  /*0aa0*/  STL.64 [R1+0x548], R188 ;  /* 0x000548bc01007387 */ /* 0x0003e20000100a00 */
[----:B------:R-:W-:Y:S01]  /*0ab0*/  LOP3.LUT R26, R9, 0x12, RZ, 0xfc, !PT ;  /* 0x00000012091a7812 */ /* 0x000fe200078efcff */
[----:B------:R-:W-:Y:S01]  /*0ac0*/  IMAD.HI.U32 R3, R11, R15, RZ ;  /* 0x0000000f0b037227 */ /* 0x000fe200078e00ff */
[----:B------:R-:W-:-:S02]  /*0ad0*/  IABS R25, R24 ;  /* 0x0000001800197213 */ /* 0x000fc40000000000 */
[----:B------:R-:W-:Y:S01]  /*0ae0*/  @!P2 IADD3 R13, R13, -R4, RZ ;  /* 0x800000040d0da210 */ /* 0x000fe20007ffe0ff */
[----:B------:R-:W-:Y:S01]  /*0af0*/  @!P0 IMAD.IADD R5, R5, 0x1, -R4 ;  /* 0x0000000105058824 */ /* 0x000fe200078e0a04 */
[C---:B------:R-:W-:Y:S01]  /*0b00*/  LOP3.LUT R28, R9.reuse, 0x14, RZ, 0xfc, !PT ;  /* 0x00000014091c7812 */ /* 0x040fe200078efcff */
[----:B------:R-:W-:Y:S01]  /*0b10*/  IMAD.MOV R10, RZ, RZ, -R10 ;  /* 0x000000ffff0a7224 */ /* 0x000fe200078e0a0a */
[C---:B------:R-:W-:Y:S01]  /*0b20*/  ISETP.GT.U32.AND P0, PT, R4.reuse, R13, PT ;  /* 0x0000000d0400720c */ /* 0x040fe20003f04070 */
[----:B------:R-:W-:Y:S01]  /*0b30*/  IMAD.MOV R3, RZ, RZ, -R3 ;  /* 0x000000ffff037224 */ /* 0x000fe200078e0a03 */
[C---:B------:R-:W-:Y:S01]  /*0b40*/  ISETP.GT.U32.AND P1, PT, R4.reuse, R5, PT ;  /* 0x000000050400720c */ /* 0x040fe20003f24070 */
[C---:B------:R-:W-:Y:S01]  /*0b50*/  IMAD R17, R4.reuse, R10, R17 ;  /* 0x0000000a04117224 */ /* 0x040fe200078e0211 */
[C---:B------:R-:W-:Y:S01]  /*0b60*/  LOP3.LUT R34, R9.reuse, 0x1c, RZ, 0xfc, !PT ;  /* 0x0000001c09227812 */ /* 0x040fe200078efcff */
[C---:B------:R-:W-:Y:S01]  /*0b70*/  IMAD R15, R4.reuse, R3, R15 ;  /* 0x00000003040f7224 */ /* 0x040fe200078e020f */
[----:B------:R-:W-:Y:S01]  /*0b80*/  LOP3.LUT R32, R9, 0x1a, RZ, 0xfc, !PT ;  /* 0x0000001a09207812 */ /* 0x000fe200078efcff */
[----:B------:R-:W-:Y:S01]  /*0b90*/  @!P6 IMAD.IADD R27, R27, 0x1, -R4 ;  /* 0x000000011b1be824 */ /* 0x000fe200078e0a04 */
[C---:B------:R-:W-:Y:S01]  /*0ba0*/  ISETP.GT.U32.AND P4, PT, R4.reuse, R17, PT ;  /* 0x000000110400720c */ /* 0x040fe20003f84070 */
[----:B------:R-:W-:Y:S01]  /*0bb0*/  IMAD R2, R19, R12, R20 ;  /* 0x0000000c13027224 */ /* 0x000fe200078e0214 */
[----:B------:R-:W-:Y:S01]  /*0bc0*/  ISETP.GT.U32.AND P2, PT, R4, R15, PT ;  /* 0x0000000f0400720c */ /* 0x000fe20003f44070 */
[----:B------:R-:W-:Y:S01]  /*0bd0*/  IMAD.MOV.U32 R30, RZ, RZ, R27 ;  /* 0x000000ffff1e7224 */ /* 0x000fe200078e001b */
[C---:B------:R-:W-:Y:S01]  /*0be0*/  ISETP.GE.AND P6, PT, R9.reuse, RZ, PT ;  /* 0x000000ff0900720c */ /* 0x040fe20003fc6270 */
[----:B------:R-:W-:Y:S01]  /*0bf0*/  IMAD.IADD R3, R18, 0x1, R2 ;  /* 0x0000000112037824 */ /* 0x000fe200078e0202 */
[----:B------:R-:W-:Y:S01]  /*0c00*/  LOP3.LUT R2, R9, 0x8, RZ, 0xfc, !PT ;  /* 0x0000000809027812 */ /* 0x000fe200078efcff */
[----:B------:R-:W-:Y:S01]  /*0c10*/  @!P1 IMAD.IADD R5, R5, 0x1, -R4 ;  /* 0x0000000105059824 */ /* 0x000fe200078e0a04 */
[----:B------:R-:W-:-:S02]  /*0c20*/  @!P0 IADD3 R13, R13, -R4, RZ ;  /* 0x800000040d0d8210 */ /* 0x000fc40007ffe0ff */
[----:B------:R-:W-:Y:S01]  /*0c30*/  IABS R10, R2 ;  /* 0x00000002000a7213 */ /* 0x000fe20000000000 */
[----:B------:R-:W-:Y:S01]  /*0c40*/  IMAD.MOV.U32 R12, RZ, RZ, R5 ;  /* 0x000000ffff0c7224 */ /* 0x000fe200078e0005 */
[----:B------:R-:W-:Y:S01]  /*0c50*/  ISETP.GE.AND P0, PT, R2, RZ, PT ;  /* 0x000000ff0200720c */ /* 0x000fe20003f06270 */
[--C-:B------:R-:W-:Y:S01]  /*0c60*/  @!P4 IMAD.IADD R17, R17, 0x1, -R4.reuse ;  /* 0x000000011111c824 */ /* 0x100fe200078e0a04 */
[----:B------:R-:W-:Y:S01]  /*0c70*/  IABS R19, R14 ;  /* 0x0000000e00137213 */ /* 0x000fe20000000000 */
[----:B------:R-:W-:Y:S01]  /*0c80*/  @!P2 IMAD.IADD R15, R15, 0x1, -R4 ;  /* 0x000000010f0fa824 */ /* 0x000fe200078e0a04 */
[----:B------:R-:W-:Y:S01]  /*0c90*/  ISETP.GE.AND P2, PT, R14, RZ, PT ;  /* 0x000000ff0e00720c */ /* 0x000fe20003f46270 */
[C---:B------:R-:W-:Y:S01]  /*0ca0*/  IMAD.HI.U32 R2, R11.reuse, R10, RZ ;  /* 0x0000000a0b027227 */ /* 0x040fe200078e00ff */
[----:B------:R-:W-:Y:S02]  /*0cb0*/  @!P6 IADD3 R12, -R12, RZ, RZ ;  /* 0x000000ff0c0ce210 */ /* 0x000fe40007ffe1ff */
[C---:B------:R-:W-:Y:S01]  /*0cc0*/  ISETP.GT.U32.AND P6, PT, R4.reuse, R17, PT ;  /* 0x000000110400720c */ /* 0x040fe20003fc4070 */
[----:B------:R-:W-:Y:S01]  /*0cd0*/  IMAD.MOV R5, RZ, RZ, -R2 ;  /* 0x000000ffff057224 */ /* 0x000fe200078e0a02 */
[----:B------:R-:W-:Y:S01]  /*0ce0*/  ISETP.GT.U32.AND P4, PT, R4, R15, PT ;  /* 0x0000000f0400720c */ /* 0x000fe20003f84070 */
[----:B------:R-:W-:Y:S01]  /*0cf0*/  IMAD.HI.U32 R2, R11, R19, RZ ;  /* 0x000000130b027227 */ /* 0x000fe200078e00ff */
[----:B------:R-:W-:-:S02]  /*0d00*/  LOP3.LUT R20, R9, 0xc, RZ, 0xfc, !PT ;  /* 0x0000000c09147812 */ /* 0x000fc400078efcff */
[----:B------:R-:W-:Y:S01]  /*0d10*/  IABS R14, R22 ;  /* 0x00000016000e7213 */ /* 0x000fe20000000000 */
[----:B------:R-:W-:Y:S01]  /*0d20*/  IMAD R5, R4, R5, R10 ;  /* 0x0000000504057224 */ /* 0x000fe200078e020a */
[----:B------:R-:W-:Y:S01]  /*0d30*/  IABS R21, R20 ;  /* 0x0000001400157213 */ /* 0x000fe20000000000 */
[----:B------:R-:W-:Y:S01]  /*0d40*/  IMAD.MOV R10, RZ, RZ, -R2 ;  /* 0x000000ffff0a7224 */ /* 0x000fe200078e0a02 */
[----:B------:R-:W-:Y:S02]  /*0d50*/  ISETP.GE.AND P1, PT, R16, RZ, PT ;  /* 0x000000ff1000720c */ /* 0x000fe40003f26270 */
[----:B------:R-:W-:Y:S01]  /*0d60*/  IABS R16, R26 ;  /* 0x0000001a00107213 */ /* 0x000fe20000000000 */
[----:B------:R-:W-:Y:S01]  /*0d70*/  IMAD.HI.U32 R2, R11, R21, RZ ;  /* 0x000000150b027227 */ /* 0x000fe200078e00ff */
[----:B------:R-:W-:Y:S02]  /*0d80*/  @!P6 IADD3 R17, R17, -R4, RZ ;  /* 0x800000041111e210 */ /* 0x000fe40007ffe0ff */
[----:B------:R-:W-:Y:S01]  /*0d90*/  ISETP.GE.AND P6, PT, R23, RZ, PT ;  /* 0x000000ff1700720c */ /* 0x000fe20003fc6270 */
[----:B------:R-:W-:Y:S01]  /*0da0*/  @!P4 IMAD.IADD R15, R15, 0x1, -R4 ;  /* 0x000000010f0fc824 */ /* 0x000fe200078e0a04 */
[----:B------:R-:W-:Y:S01]  /*0db0*/  ISETP.GT.U32.AND P4, PT, R4, R5, PT ;  /* 0x000000050400720c */ /* 0x000fe20003f84070 */
[----:B------:R-:W-:Y:S01]  /*0dc0*/  IMAD.MOV.U32 R23, RZ, RZ, R14 ;  /* 0x000000ffff177224 */ /* 0x000fe200078e000e */
[----:B------:R-:W-:Y:S01]  /*0dd0*/  IABS R18, R28 ;  /* 0x0000001c00127213 */ /* 0x000fe20000000000 */
[----:B------:R-:W-:Y:S01]  /*0de0*/  IMAD.HI.U32 R14, R11, R25, RZ ;  /* 0x000000190b0e7227 */ /* 0x000fe200078e00ff */
[----:B------:R-:W-:-:S02]  /*0df0*/  IABS R33, R34 ;  /* 0x0000002200217213 */ /* 0x000fc40000000000 */
[----:B------:R-:W-:Y:S01]  /*0e00*/  @!P1 IADD3 R17, -R17, RZ, RZ ;  /* 0x000000ff11119210 */ /* 0x000fe20007ffe1ff */
[----:B------:R-:W-:Y:S01]  /*0e10*/  IMAD R19, R4, R10, R19 ;  /* 0x0000000a04137224 */ /* 0x000fe200078e0213 */
[----:B------:R-:W-:Y:S01]  /*0e20*/  ISETP.GE.AND P1, PT, R20, RZ, PT ;  /* 0x000000ff1400720c */ /* 0x000fe20003f26270 */
[----:B------:R-:W-:Y:S01]  /*0e30*/  IMAD.HI.U32 R10, R11, R23, RZ ;  /* 0x000000170b0a7227 */ /* 0x000fe200078e00ff */
[C---:B------:R-:W-:Y:S02]  /*0e40*/  LOP3.LUT R20, R9.reuse, 0x16, RZ, 0xfc, !PT ;  /* 0x0000001609147812 */ /* 0x040fe400078efcff */
[----:B------:R-:W-:Y:S01]  /*0e50*/  IABS R31, R32 ;  /* 0x00000020001f7213 */ /* 0x000fe20000000000 */
[----:B------:R-:W-:Y:S01]  /*0e60*/  IMAD.MOV R14, RZ, RZ, -R14 ;  /* 0x000000ffff0e7224 */ /* 0x000fe200078e0a0e */
[----:B------:R-:W-:Y:S01]  /*0e70*/  IADD3 R10, -R10, RZ, RZ ;  /* 0x000000ff0a0a7210 */ /* 0x000fe20007ffe1ff */
[----:B------:R-:W-:Y:S01]  /*0e80*/  IMAD.MOV R2, RZ, RZ, -R2 ;  /* 0x000000ffff027224 */ /* 0x000fe200078e0a02 */
[C---:B------:R-:W-:Y:S01]  /*0e90*/  LOP3.LUT R36, R9.reuse, 0x22, RZ, 0xfc, !PT ;  /* 0x0000002209247812 */ /* 0x040fe200078efcff */
[C---:B------:R-:W-:Y:S01]  /*0ea0*/  IMAD R25, R4.reuse, R14, R25 ;  /* 0x0000000e04197224 */ /* 0x040fe200078e0219 */
[C---:B------:R-:W-:Y:S01]  /*0eb0*/  LOP3.LUT R38, R9.reuse, 0x30, RZ, 0xfc, !PT ;  /* 0x0000003009267812 */ /* 0x040fe200078efcff */
[C---:B------:R-:W-:Y:S01]  /*0ec0*/  IMAD R21, R4.reuse, R2, R21 ;  /* 0x0000000204157224 */ /* 0x040fe200078e0215 */
[----:B------:R-:W-:Y:S01]  /*0ed0*/  LOP3.LUT R42, R9, 0x34, RZ, 0xfc, !PT ;  /* 0x00000034092a7812 */ /* 0x000fe200078efcff */
[----:B------:R-:W-:Y:S01]  /*0ee0*/  IMAD.MOV.U32 R14, RZ, RZ, R13 ;  /* 0x000000ffff0e7224 */ /* 0x000fe200078e000d */
[----:B------:R-:W-:Y:S01]  /*0ef0*/  IABS R49, R38 ;  /* 0x0000002600317213 */ /* 0x000fe20000000000 */
[----:B------:R-:W-:Y:S01]  /*0f00*/  @!P4 IMAD.IADD R5, R5, 0x1, -R4 ;  /* 0x000000010505c824 */ /* 0x000fe200078e0a04 */
[C---:B------:R-:W-:Y:S01]  /*0f10*/  ISETP.GT.U32.AND P4, PT, R4.reuse, R19, PT ;  /* 0x000000130400720c */ /* 0x040fe20003f84070 */
[C---:B------:R-:W-:Y:S01]  /*0f20*/  IMAD R23, R4.reuse, R10, R23 ;  /* 0x0000000a04177224 */ /* 0x040fe200078e0217 */
[----:B------:R-:W-:Y:S01]  /*0f30*/  IABS R53, R42 ;  /* 0x0000002a00357213 */ /* 0x000fe20000000000 */
[----:B------:R-:W-:Y:S01]  /*0f40*/  @!P3 IMAD.MOV R14, RZ, RZ, -R14 ;  /* 0x000000ffff0eb224 */ /* 0x000fe200078e0a0e */
[C---:B------:R-:W-:Y:S01]  /*0f50*/  ISETP.GT.U32.AND P3, PT, R4.reuse, R21, PT ;  /* 0x000000150400720c */ /* 0x040fe20003f64070 */
[----:B------:R-:W-:Y:S01]  /*0f60*/  @!P6 IMAD.MOV R30, RZ, RZ, -R30 ;  /* 0x000000ffff1ee224 */ /* 0x000fe200078e0a1e */
[C---:B------:R-:W-:Y:S01]  /*0f70*/  ISETP.GT.U32.AND P6, PT, R4.reuse, R5, PT ;  /* 0x000000050400720c */ /* 0x040fe20003fc4070 */
[----:B------:R-:W-:Y:S01]  /*0f80*/  @!P5 IMAD.MOV R15, RZ, RZ, -R15 ;  /* 0x000000ffff0fd224 */ /* 0x000fe200078e0a0f */
[----:B------:R-:W-:Y:S01]  /*0f90*/  ISETP.GT.U32.AND P5, PT, R4, R23, PT ;  /* 0x000000170400720c */ /* 0x000fe20003fa4070 */
[----:B------:R-:W-:Y:S01]  /*0fa0*/  IMAD.HI.U32 R2, R11, R16, RZ ;  /* 0x000000100b027227 */ /* 0x000fe200078e00ff */
[----:B------:R-:W-:-:S02]  /*0fb0*/  LOP3.LUT R40, R9, 0x32, RZ, 0xfc, !PT ;  /* 0x0000003209287812 */ /* 0x000fc400078efcff */
[----:B------:R-:W-:Y:S01]  /*0fc0*/  LOP3.LUT R44, R9, 0x36, RZ, 0xfc, !PT ;  /* 0x00000036092c7812 */ /* 0x000fe200078efcff */
[----:B------:R-:W-:Y:S01]  /*0fd0*/  IMAD.HI.U32 R10, R11, R18, RZ ;  /* 0x000000120b0a7227 */ /* 0x000fe200078e00ff */
[----:B------:R-:W-:Y:S02]  /*0fe0*/  @!P4 IADD3 R19, R19, -R4, RZ ;  /* 0x800000041313c210 */ /* 0x000fe40007ffe0ff */
[----:B------:R-:W-:Y:S01]  /*0ff0*/  IABS R51, R40 ;  /* 0x0000002800337213 */ /* 0x000fe20000000000 */
[----:B------:R-:W-:Y:S01]  /*1000*/  IMAD.MOV R13, RZ, RZ, -R2 ;  /* 0x000000ffff0d7224 */ /* 0x000fe200078e0a02 */
[----:B------:R-:W-:Y:S01]  /*1010*/  @!P3 IADD3 R21, R21, -R4, RZ ;  /* 0x800000041515b210 */ /* 0x000fe20007ffe0ff */
[--C-:B------:R-:W-:Y:S01]  /*1020*/  @!P6 IMAD.IADD R5, R5, 0x1, -R4.reuse ;  /* 0x000000010505e824 */ /* 0x100fe200078e0a04 */
[C---:B------:R-:W-:Y:S01]  /*1030*/  ISETP.GT.U32.AND P6, PT, R4.reuse, R25, PT ;  /* 0x000000190400720c */ /* 0x040fe20003fc4070 */
[----:B------:R-:W-:Y:S01]  /*1040*/  @!P5 IMAD.IADD R23, R23, 0x1, -R4 ;  /* 0x000000011717d824 */ /* 0x000fe200078e0a04 */
[----:B------:R-:W-:Y:S01]  /*1050*/  ISETP.GT.U32.AND P5, PT, R4, R21, PT ;  /* 0x000000150400720c */ /* 0x000fe20003fa4070 */
[----:B------:R-:W-:Y:S01]  /*1060*/  IMAD.MOV R27, RZ, RZ, -R10 ;  /* 0x000000ffff1b7224 */ /* 0x000fe200078e0a0a */
[----:B------:R-:W-:Y:S01]  /*1070*/  ISETP.GE.AND P3, PT, R24, RZ, PT ;  /* 0x000000ff1800720c */ /* 0x000fe20003f66270 */
[C---:B------:R-:W-:Y:S01]  /*1080*/  IMAD R13, R4.reuse, R13, R16 ;  /* 0x0000000d040d7224 */ /* 0x040fe200078e0210 */
[----:B------:R-:W-:Y:S01]  /*1090*/  LOP3.LUT R24, R9, 0x18, RZ, 0xfc, !PT ;  /* 0x0000001809187812 */ /* 0x000fe200078efcff */
[----:B------:R-:W-:Y:S01]  /*10a0*/  IMAD.MOV.U32 R16, RZ, RZ, R5 ;  /* 0x000000ffff107224 */ /* 0x000fe200078e0005 */
[C---:B------:R-:W-:Y:S01]  /*10b0*/  ISETP.GT.U32.AND P4, PT, R4.reuse, R19, PT ;  /* 0x000000130400720c */ /* 0x040fe20003f84070 */
[----:B------:R-:W-:Y:S01]  /*10c0*/  IMAD R5, R4, R27, R18 ;  /* 0x0000001b04057224 */ /* 0x000fe200078e0212 */
[----:B------:R-:W-:Y:S01]  /*10d0*/  IABS R27, R20 ;  /* 0x00000014001b7213 */ /* 0x000fe20000000000 */
[----:B------:R-:W-:Y:S01]  /*10e0*/  @!P0 IMAD.MOV R16, RZ, RZ, -R16 ;  /* 0x000000ffff108224 */ /* 0x000fe200078e0a10 */
[----:B------:R-:W-:Y:S01]  /*10f0*/  IABS R29, R24 ;  /* 0x00000018001d7213 */ /* 0x000fe20000000000 */
[----:B------:R-:W-:Y:S01]  /*1100*/  IMAD.HI.U32 R10, R11, R31, RZ ;  /* 0x0000001f0b0a7227 */ /* 0x000fe200078e00ff */
[----:B------:R-:W-:-:S02]  /*1110*/  @!P6 IADD3 R25, R25, -R4, RZ ;  /* 0x800000041919e210 */ /* 0x000fc40007ffe0ff */
[C---:B------:R-:W-:Y:S01]  /*1120*/  ISETP.GT.U32.AND P6, PT, R4.reuse, R23, PT ;  /* 0x000000170400720c */ /* 0x040fe20003fc4070 */
[----:B------:R-:W-:Y:S01]  /*1130*/  @!P5 IMAD.IADD R21, R21, 0x1, -R4 ;  /* 0x000000011515d824 */ /* 0x000fe200078e0a04 */
[C---:B------:R-:W-:Y:S01]  /*1140*/  ISETP.GT.U32.AND P5, PT, R4.reuse, R13, PT ;  /* 0x0000000d0400720c */ /* 0x040fe20003fa4070 */
[----:B------:R-:W-:Y:S01]  /*1150*/  IMAD.HI.U32 R2, R11, R27, RZ ;  /* 0x0000001b0b027227 */ /* 0x000fe200078e00ff */
[----:B------:R-:W-:Y:S02]  /*1160*/  ISETP.GT.U32.AND P0, PT, R4, R25, PT ;  /* 0x000000190400720c */ /* 0x000fe40003f04070 */
[----:B------:R-:W-:Y:S01]  /*1170*/  IABS R18, R36 ;  /* 0x0000002400127213 */ /* 0x000fe20000000000 */
[----:B------:R-:W-:Y:S01]  /*1180*/  IMAD.MOV R2, RZ, RZ, -R2 ;  /* 0x000000ffff027224 */ /* 0x000fe200078e0a02 */
[----:B------:R-:W-:Y:S01]  /*1190*/  LOP3.LUT R46, R9, 0x38, RZ, 0xfc, !PT ;  /* 0x00000038092e7812 */ /* 0x000fe200078efcff */
[----:B------:R-:W-:Y:S01]  /*11a0*/  @!P4 IMAD.IADD R19, R19, 0x1, -R4 ;  /* 0x000000011313c824 */ /* 0x000fe200078e0a04 */
[----:B------:R-:W-:Y:S01]  /*11b0*/  ISETP.GE.AND P4, PT, R22, RZ, PT ;  /* 0x000000ff1600720c */ /* 0x000fe20003f86270 */
[----:B------:R-:W-:Y:S01]  /*11c0*/  IMAD R27, R4, R2, R27 ;  /* 0x00000002041b7224 */ /* 0x000fe200078e021b */
[----:B------:R-:W-:Y:S01]  /*11d0*/  LOP3.LUT R48, R9, 0x3a, RZ, 0xfc, !PT ;  /* 0x0000003a09307812 */ /* 0x000fe200078efcff */
[----:B------:R-:W-:Y:S01]  /*11e0*/  IMAD.HI.U32 R2, R11, R29, RZ ;  /* 0x0000001d0b027227 */ /* 0x000fe200078e00ff */
[----:B------:R-:W-:-:S02]  /*11f0*/  @!P6 IADD3 R23, R23, -R4, RZ ;  /* 0x800000041717e210 */ /* 0x000fc40007ffe0ff */
[C---:B------:R-:W-:Y:S01]  /*1200*/  ISETP.GT.U32.AND P6, PT, R4.reuse, R5, PT ;  /* 0x000000050400720c */ /* 0x040fe20003fc4070 */
[----:B------:R-:W-:Y:S01]  /*1210*/  @!P5 IMAD.IADD R13, R13, 0x1, -R4 ;  /* 0x000000010d0dd824 */ /* 0x000fe200078e0a04 */
[----:B------:R-:W-:Y:S01]  /*1220*/  ISETP.GT.U32.AND P5, PT, R4, R27, PT ;  /* 0x0000001b0400720c */ /* 0x000fe20003fa4070 */
[----:B------:R-:W-:Y:S01]  /*1230*/  IMAD.MOV R2, RZ, RZ, -R2 ;  /* 0x000000ffff027224 */ /* 0x000fe200078e0a02 */
[----:B------:R-:W-:Y:S01]  /*1240*/  IABS R55, R46 ;  /* 0x0000002e00377213 */ /* 0x000fe20000000000 */
[----:B------:R-:W-:Y:S01]  /*1250*/  @!P0 IMAD.IADD R25, R25, 0x1, -R4 ;  /* 0x0000000119198824 */ /* 0x000fe200078e0a04 */
[----:B------:R-:W-:Y:S01]  /*1260*/  ISETP.GE.AND P0, PT, R26, RZ, PT ;  /* 0x000000ff1a00720c */ /* 0x000fe20003f06270 */
[----:B------:R-:W-:Y:S01]  /*1270*/  IMAD R29, R4, R2, R29 ;  /* 0x00000002041d7224 */ /* 0x000fe200078e021d */
[----:B------:R-:W-:Y:S01]  /*1280*/  LOP3.LUT R26, R9, 0x1e, RZ, 0xfc, !PT ;  /* 0x0000001e091a7812 */ /* 0x000fe200078efcff */
[----:B------:R-:W-:Y:S01]  /*1290*/  IMAD.HI.U32 R2, R11, R33, RZ ;  /* 0x000000210b027227 */ /* 0x000fe200078e00ff */
[----:B------:R-:W-:-:S02]  /*12a0*/  IABS R57, R48 ;  /* 0x0000003000397213 */ /* 0x000fc40000000000 */
[----:B------:R-:W-:Y:S01]  /*12b0*/  IABS R35, R26 ;  /* 0x0000001a00237213 */ /* 0x000fe20000000000 */
[----:B------:R-:W-:Y:S01]  /*12c0*/  IMAD.MOV R2, RZ, RZ, -R2 ;  /* 0x000000ffff027224 */ /* 0x000fe200078e0a02 */
[----:B------:R-:W-:Y:S01]  /*12d0*/  @!P6 IADD3 R5, R5, -R4, RZ ;  /* 0x800000040505e210 */ /* 0x000fe20007ffe0ff */
[----:B------:R-:W-:Y:S01]  /*12e0*/  @!P1 IMAD.MOV R21, RZ, RZ, -R21 ;  /* 0x000000ffff159224 */ /* 0x000fe200078e0a15 */
[C---:B------:R-:W-:Y:S01]  /*12f0*/  ISETP.GT.U32.AND P6, PT, R4.reuse, R13, PT ;  /* 0x0000000d0400720c */ /* 0x040fe20003fc4070 */
[C---:B------:R-:W-:Y:S01]  /*1300*/  IMAD R33, R4.reuse, R2, R33 ;  /* 0x0000000204217224 */ /* 0x040fe200078e0221 */
[----:B------:R-:W-:Y:S01]  /*1310*/  @!P5 IADD3 R27, R27, -R4, RZ ;  /* 0x800000041b1bd210 */ /* 0x000fe20007ffe0ff */
[----:B------:R-:W-:Y:S01]  /*1320*/  @!P2 IMAD.MOV R19, RZ, RZ, -R19 ;  /* 0x000000ffff13a224 */ /* 0x000fe200078e0a13 */
[C---:B------:R-:W-:Y:S01]  /*1330*/  ISETP.GT.U32.AND P1, PT, R4.reuse, R5, PT ;  /* 0x000000050400720c */ /* 0x040fe20003f24070 */
[----:B------:R-:W-:Y:S01]  /*1340*/  IMAD.MOV R10, RZ, RZ, -R10 ;  /* 0x000000ffff0a7224 */ /* 0x000fe200078e0a0a */
[----:B------:R-:W-:Y:S01]  /*1350*/  ISETP.GT.U32.AND P5, PT, R4, R27, PT ;  /* 0x0000001b0400720c */ /* 0x000fe20003fa4070 */
[----:B------:R-:W-:Y:S01]  /*1360*/  IMAD.HI.U32 R2, R11, R35, RZ ;  /* 0x000000230b027227 */ /* 0x000fe200078e00ff */
[----:B------:R-:W-:-:S02]  /*1370*/  ISETP.GE.AND P2, PT, R28, RZ, PT ;  /* 0x000000ff1c00720c */ /* 0x000fc40003f46270 */
[----:B------:R-:W-:Y:S01]  /*1380*/  LOP3.LUT R28, R9, 0x20, RZ, 0xfc, !PT ;  /* 0x00000020091c7812 */ /* 0x000fe200078efcff */
[C---:B------:R-:W-:Y:S02]  /*1390*/  IMAD R31, R4.reuse, R10, R31 ;  /* 0x0000000a041f7224 */ /* 0x040fe400078e021f */
[----:B------:R-:W-:Y:S01]  /*13a0*/  @!P6 IMAD.IADD R13, R13, 0x1, -R4 ;  /* 0x000000010d0de824 */ /* 0x000fe200078e0a04 */
[C---:B------:R-:W-:Y:S01]  /*13b0*/  ISETP.GT.U32.AND P6, PT, R4.reuse, R29, PT ;  /* 0x0000001d0400720c */ /* 0x040fe20003fc4070 */
[----:B------:R-:W-:Y:S01]  /*13c0*/  IMAD.MOV R10, RZ, RZ, -R2 ;  /* 0x000000ffff0a7224 */ /* 0x000fe200078e0a02 */
[----:B------:R-:W-:Y:S01]  /*13d0*/  IABS R22, R28 ;  /* 0x0000001c00167213 */ /* 0x000fe20000000000 */
[----:B------:R-:W-:Y:S01]  /*13e0*/  @!P1 IMAD.IADD R5, R5, 0x1, -R4 ;  /* 0x0000000105059824 */ /* 0x000fe200078e0a04 */
[C---:B------:R-:W-:Y:S01]  /*13f0*/  ISETP.GT.U32.AND P1, PT, R4.reuse, R31, PT ;  /* 0x0000001f0400720c */ /* 0x040fe20003f24070 */
[C---:B------:R-:W-:Y:S01]  /*1400*/  IMAD R35, R4.reuse, R10, R35 ;  /* 0x0000000a04237224 */ /* 0x040fe200078e0223 */
[----:B------:R-:W-:Y:S01]  /*1410*/  @!P5 IADD3 R27, R27, -R4, RZ ;  /* 0x800000041b1bd210 */ /* 0x000fe20007ffe0ff */
[----:B------:R-:W-:Y:S01]  /*1420*/  IMAD.HI.U32 R2, R11, R22, RZ ;  /* 0x000000160b027227 */ /* 0x000fe200078e00ff */
[----:B------:R-:W-:-:S02]  /*1430*/  ISETP.GT.U32.AND P5, PT, R4, R33, PT ;  /* 0x000000210400720c */ /* 0x000fc40003fa4070 */
[----:B------:R-:W-:Y:S01]  /*1440*/  MOV R10, R18 ;  /* 0x00000012000a7202 */ /* 0x000fe20000000f00 */
[----:B------:R-:W-:Y:S01]  /*1450*/  IMAD.MOV R37, RZ, RZ, -R2 ;  /* 0x000000ffff257224 */ /* 0x000fe200078e0a02 */
[----:B------:R-:W-:Y:S01]  /*1460*/  MOV R18, R13 ;  /* 0x0000000d00127202 */ /* 0x000fe20000000f00 */
[----:B------:R-:W-:Y:S01]  /*1470*/  @!P6 IMAD.IADD R29, R29, 0x1, -R4 ;  /* 0x000000011d1de824 */ /* 0x000fe200078e0a04 */
[----:B------:R-:W-:Y:S01]  /*1480*/  ISETP.GE.AND P6, PT, R20, RZ, PT ;  /* 0x000000ff1400720c */ /* 0x000fe20003fc6270 */
[----:B------:R-:W-:Y:S02]  /*1490*/  IMAD.MOV.U32 R20, RZ, RZ, R5 ;  /* 0x000000ffff147224 */ /* 0x000fe400078e0005 */
[----:B------:R-:W-:Y:S01]  /*14a0*/  IMAD R5, R4, R37, R22 ;  /* 0x0000002504057224 */ /* 0x000fe200078e0216 */
[----:B------:R-:W-:Y:S01]  /*14b0*/  LOP3.LUT R22, R9, 0x24, RZ, 0xfc, !PT ;  /* 0x0000002409167812 */ /* 0x000fe200078efcff */
[--C-:B------:R-:W-:Y:S01]  /*14c0*/  @!P1 IMAD.IADD R31, R31, 0x1, -R4.reuse ;  /* 0x000000011f1f9824 */ /* 0x100fe200078e0a04 */
[----:B------:R-:W-:Y:S01]  /*14d0*/  ISETP.GE.AND P1, PT, R24, RZ, PT ;  /* 0x000000ff1800720c */ /* 0x000fe20003f26270 */
[----:B------:R-:W-:Y:S01]  /*14e0*/  @!P5 IMAD.IADD R33, R33, 0x1, -R4 ;  /* 0x000000012121d824 */ /* 0x000fe200078e0a04 */
[----:B------:R-:W-:Y:S01]  /*14f0*/  ISETP.GT.U32.AND P5, PT, R4, R29, PT ;  /* 0x0000001d0400720c */ /* 0x000fe20003fa4070 */
[----:B------:R-:W-:Y:S01]  /*1500*/  IMAD.HI.U32 R2, R11, R10, RZ ;  /* 0x0000000a0b027227 */ /* 0x000fe200078e00ff */
[----:B------:R-:W-:-:S02]  /*1510*/  @!P2 IADD3 R20, -R20, RZ, RZ ;  /* 0x000000ff1414a210 */ /* 0x000fc40007ffe1ff */
[----:B------:R-:W-:Y:S01]  /*1520*/  ISETP.GE.AND P2, PT, R32, RZ, PT ;  /* 0x000000ff2000720c */ /* 0x000fe20003f46270 */
[----:B------:R-:W-:Y:S01]  /*1530*/  @!P4 IMAD.MOV R23, RZ, RZ, -R23 ;  /* 0x000000ffff17c224 */ /* 0x000fe200078e0a17 */
[----:B------:R-:W-:Y:S01]  /*1540*/  IADD3 R13, -R2, RZ, RZ ;  /* 0x000000ff020d7210 */ /* 0x000fe20007ffe1ff */
[----:B------:R-:W-:Y:S01]  /*1550*/  IMAD.SHL.U32 R2, R8, 0x10, RZ ;  /* 0x0000001008027824 */ /* 0x000fe200078e00ff */
[C---:B------:R-:W-:Y:S01]  /*1560*/  ISETP.GT.U32.AND P4, PT, R4.reuse, R31, PT ;  /* 0x0000001f0400720c */ /* 0x040fe20003f84070 */
[----:B------:R-:W-:Y:S01]  /*1570*/  @!P3 IMAD.MOV R25, RZ, RZ, -R25 ;  /* 0x000000ffff19b224 */ /* 0x000fe200078e0a19 */
[C---:B------:R-:W-:Y:S01]  /*1580*/  ISETP.GT.U32.AND P3, PT, R4.reuse, R35, PT ;  /* 0x000000230400720c */ /* 0x040fe20003f64070 */
[C---:B------:R-:W-:Y:S01]  /*1590*/  IMAD R13, R4.reuse, R13, R10 ;  /* 0x0000000d040d7224 */ /* 0x040fe200078e020a */
[----:B------:R-:W-:Y:S01]  /*15a0*/  IABS R32, R22 ;  /* 0x0000001600207213 */ /* 0x000fe20000000000 */
[----:B------:R-:W-:Y:S01]  /*15b0*/  @!P5 IMAD.IADD R29, R29, 0x1, -R4 ;  /* 0x000000011d1dd824 */ /* 0x000fe200078e0a04 */
[C---:B------:R-:W-:Y:S01]  /*15c0*/  ISETP.GT.U32.AND P5, PT, R4.reuse, R5, PT ;  /* 0x000000050400720c */ /* 0x040fe20003fa4070 */
[----:B------:R-:W-:Y:S01]  /*15d0*/  @!P0 IMAD.MOV R18, RZ, RZ, -R18 ;  /* 0x000000ffff128224 */ /* 0x000fe200078e0a12 */
[----:B------:R-:W-:Y:S01]  /*15e0*/  ISETP.GT.U32.AND P0, PT, R4, R33, PT ;  /* 0x000000210400720c */ /* 0x000fe20003f04070 */
[----:B------:R-:W-:Y:S01]  /*15f0*/  @!P1 IMAD.MOV R29, RZ, RZ, -R29 ;  /* 0x000000ffff1d9224 */ /* 0x000fe200078e0a1d */
[----:B------:R-:W-:Y:S01]  /*1600*/  LOP3.LUT R10, R8, 0x7f, RZ, 0xc0, !PT ;  /* 0x0000007f080a7812 */ /* 0x000fe200078ec0ff */
[----:B------:R-:W-:Y:S01]  /*1610*/  @!P6 IMAD.MOV R27, RZ, RZ, -R27 ;  /* 0x000000ffff1be224 */ /* 0x000fe200078e0a1b */
[----:B------:R-:W-:Y:S01]  /*1620*/  LOP3.LUT R37, R2, 0x70, RZ, 0xc0, !PT ;  /* 0x0000007002257812 */ /* 0x000fe200078ec0ff */
[--C-:B------:R-:W-:Y:S01]  /*1630*/  @!P4 IMAD.IADD R31, R31, 0x1, -R4.reuse ;  /* 0x000000011f1fc824 */ /* 0x100fe200078e0a04 */
[----:B------:R-:W-:Y:S01]  /*1640*/  ISETP.GE.AND P6, PT, R34, RZ, PT ;  /* 0x000000ff2200720c */ /* 0x000fe20003fc6270 */
[----:B------:R-:W-:Y:S01]  /*1650*/  @!P3 IMAD.IADD R35, R35, 0x1, -R4 ;  /* 0x000000012323b824 */ /* 0x000fe200078e0a04 */
[----:B------:R-:W-:Y:S01]  /*1660*/  LOP3.LUT R24, R9, 0x26, RZ, 0xfc, !PT ;  /* 0x0000002609187812 */ /* 0x000fe200078efcff */
[----:B------:R-:W-:Y:S01]  /*1670*/  @!P2 IMAD.MOV R31, RZ, RZ, -R31 ;  /* 0x000000ffff1fa224 */ /* 0x000fe200078e0a1f */
[----:B------:R-:W-:Y:S01]  /*1680*/  ISETP.GE.AND P2, PT, R22, RZ, PT ;  /* 0x000000ff1600720c */ /* 0x000fe20003f46270 */
[----:B------:R-:W-:Y:S01]  /*1690*/  IMAD.HI.U32 R22, R11, R32, RZ ;  /* 0x000000200b167227 */ /* 0x000fe200078e00ff */
[----:B------:R-:W-:-:S02]  /*16a0*/  @!P5 IADD3 R5, R5, -R4, RZ ;  /* 0x800000040505d210 */ /* 0x000fc40007ffe0ff */
[----:B------:R-:W-:Y:S01]  /*16b0*/  IABS R39, R24 ;  /* 0x0000001800277213 */ /* 0x000fe20000000000 */
[----:B------:R-:W-:Y:S01]  /*16c0*/  IMAD R2, R10, 0x80, R37 ;  /* 0x000000800a027824 */ /* 0x000fe200078e0225 */
[C---:B------:R-:W-:Y:S01]  /*16d0*/  ISETP.GT.U32.AND P1, PT, R4.reuse, R5, PT ;  /* 0x000000050400720c */ /* 0x040fe20003f24070 */
[----:B------:R-:W-:Y:S01]  /*16e0*/  IMAD.MOV R37, RZ, RZ, -R22 ;  /* 0x000000ffff257224 */ /* 0x000fe200078e0a16 */
[----:B------:R-:W-:Y:S01]  /*16f0*/  ISETP.GT.U32.AND P5, PT, R4, R35, PT ;  /* 0x000000230400720c */ /* 0x000fe20003fa4070 */
[----:B------:R-:W-:Y:S01]  /*1700*/  @!P0 IMAD.IADD R33, R33, 0x1, -R4 ;  /* 0x0000000121218824 */ /* 0x000fe200078e0a04 */
[----:B------:R-:W-:Y:S01]  /*1710*/  ISETP.GE.AND P4, PT, R26, RZ, PT ;  /* 0x000000ff1a00720c */ /* 0x000fe20003f86270 */
[----:B------:R-:W-:Y:S01]  /*1720*/  IMAD R37, R4, R37, R32 ;  /* 0x0000002504257224 */ /* 0x000fe200078e0220 */
[----:B------:R-:W-:Y:S01]  /*1730*/  LOP3.LUT R26, R9, 0x28, RZ, 0xfc, !PT ;  /* 0x00000028091a7812 */ /* 0x000fe200078efcff */
[----:B------:R-:W-:Y:S01]  /*1740*/  @!P6 IMAD.MOV R33, RZ, RZ, -R33 ;  /* 0x000000ffff21e224 */ /* 0x000fe200078e0a21 */
[----:B------:R-:W-:Y:S01]  /*1750*/  ISETP.GE.AND P6, PT, R24, RZ, PT ;  /* 0x000000ff1800720c */ /* 0x000fe20003fc6270 */
[----:B------:R-:W-:Y:S01]  /*1760*/  IMAD.HI.U32 R24, R11, R39, RZ ;  /* 0x000000270b187227 */ /* 0x000fe200078e00ff */
[----:B------:R-:W-:-:S02]  /*1770*/  IABS R41, R26 ;  /* 0x0000001a00297213 */ /* 0x000fc40000000000 */
[----:B------:R-:W-:Y:S01]  /*1780*/  ISETP.GE.AND P3, PT, R36, RZ, PT ;  /* 0x000000ff2400720c */ /* 0x000fe20003f66270 */
[----:B------:R-:W-:Y:S01]  /*1790*/  @!P1 IMAD.IADD R5, R5, 0x1, -R4 ;  /* 0x0000000105059824 */ /* 0x000fe200078e0a04 */
[----:B------:R-:W-:Y:S01]  /*17a0*/  ISETP.GT.U32.AND P1, PT, R4, R13, PT ;  /* 0x0000000d0400720c */ /* 0x000fe20003f24070 */
[----:B------:R-:W-:Y:S01]  /*17b0*/  IMAD.MOV R24, RZ, RZ, -R24 ;  /* 0x000000ffff187224 */ /* 0x000fe200078e0a18 */
[----:B------:R-:W-:Y:S02]  /*17c0*/  @!P5 IADD3 R35, R35, -R4, RZ ;  /* 0x800000042323d210 */ /* 0x000fe40007ffe0ff */
[----:B------:R-:W-:Y:S01]  /*17d0*/  ISETP.GE.AND P5, PT, R26, RZ, PT ;  /* 0x000000ff1a00720c */ /* 0x000fe20003fa6270 */
[----:B------:R-:W-:Y:S01]  /*17e0*/  IMAD R39, R4, R24, R39 ;  /* 0x0000001804277224 */ /* 0x000fe200078e0227 */
[----:B------:R-:W-:Y:S01]  /*17f0*/  LOP3.LUT R32, R9, 0x2c, RZ, 0xfc, !PT ;  /* 0x0000002c09207812 */ /* 0x000fe200078efcff */
[----:B------:R-:W-:Y:S01]  /*1800*/  IMAD.HI.U32 R26, R11, R41, RZ ;  /* 0x000000290b1a7227 */ /* 0x000fe200078e00ff */
[----:B------:R-:W-:-:S02]  /*1810*/  LOP3.LUT R36, R9, 0x2e, RZ, 0xfc, !PT ;  /* 0x0000002e09247812 */ /* 0x000fc400078efcff */
[----:B------:R-:W-:Y:S01]  /*1820*/  LOP3.LUT R34, R9, 0x2a, RZ, 0xfc, !PT ;  /* 0x0000002a09227812 */ /* 0x000fe200078efcff */
[----:B------:R-:W-:Y:S01]  /*1830*/  IMAD.MOV R26, RZ, RZ, -R26 ;  /* 0x000000ffff1a7224 */ /* 0x000fe200078e0a1a */
[----:B------:R-:W-:Y:S01]  /*1840*/  IABS R45, R32 ;  /* 0x00000020002d7213 */ /* 0x000fe20000000000 */
[----:B------:R-:W-:Y:S01]  /*1850*/  @!P4 IMAD.MOV R35, RZ, RZ, -R35 ;  /* 0x000000ffff23c224 */ /* 0x000fe200078e0a23 */
[----:B------:R-:W-:Y:S01]  /*1860*/  @!P1 IADD3 R13, R13, -R4, RZ ;  /* 0x800000040d0d9210 */ /* 0x000fe20007ffe0ff */
[C---:B------:R-:W-:Y:S01]  /*1870*/  IMAD R41, R4.reuse, R26, R41 ;  /* 0x0000001a04297224 */ /* 0x040fe200078e0229 */
[----:B------:R-:W-:Y:S01]  /*1880*/  IABS R47, R36 ;  /* 0x00000024002f7213 */ /* 0x000fe20000000000 */
[C---:B------:R-:W-:Y:S01]  /*1890*/  IMAD.HI.U32 R24, R11.reuse, R49, RZ ;  /* 0x000000310b187227 */ /* 0x040fe200078e00ff */
[----:B------:R-:W-:Y:S02]  /*18a0*/  ISETP.GT.U32.AND P1, PT, R4, R13, PT ;  /* 0x0000000d0400720c */ /* 0x000fe40003f24070 */
[----:B------:R-:W-:Y:S01]  /*18b0*/  IABS R43, R34 ;  /* 0x00000022002b7213 */ /* 0x000fe20000000000 */
[----:B------:R-:W-:Y:S01]  /*18c0*/  IMAD.HI.U32 R22, R11, R47, RZ ;  /* 0x0000002f0b167227 */ /* 0x000fe200078e00ff */
[----:B------:R-:W-:-:S02]  /*18d0*/  LEA R3, R3, R10, 0x8 ;  /* 0x0000000a03037211 */ /* 0x000fc400078e40ff */
[----:B------:R-:W-:Y:S01]  /*18e0*/  ISETP.GE.AND P0, PT, R28, RZ, PT ;  /* 0x000000ff1c00720c */ /* 0x000fe20003f06270 */
[C---:B------:R-:W-:Y:S01]  /*18f0*/  IMAD.HI.U32 R10, R11.reuse, R45, RZ ;  /* 0x0000002d0b0a7227 */ /* 0x040fe200078e00ff */
[----:B------:R-:W-:Y:S02]  /*1900*/  IADD3 R22, -R22, RZ, RZ ;  /* 0x000000ff16167210 */ /* 0x000fe40007ffe1ff */
[----:B------:R-:W-:Y:S01]  /*1910*/  LOP3.LUT R152, R2, 0x10, RZ, 0x3c, !PT ;  /* 0x0000001002987812 */ /* 0x000fe200078e3cff */
[----:B------:R-:W-:-:S04]  /*1920*/  IMAD.HI.U32 R28, R11, R43, RZ ;  /* 0x0000002b0b1c7227 */ /* 0x000fc800078e00ff */
[----:B------:R-:W-:Y:S01]  /*1930*/  @!P1 IMAD.IADD R13, R13, 0x1, -R4 ;  /* 0x000000010d0d9824 */ /* 0x000fe200078e0a04 */
[C---:B------:R-:W-:Y:S01]  /*1940*/  ISETP.GT.U32.AND P1, PT, R4.reuse, R37, PT ;  /* 0x000000250400720c */ /* 0x040fe20003f24070 */
[----:B------:R-:W-:Y:S01]  /*1950*/  IMAD.MOV R10, RZ, RZ, -R10 ;  /* 0x000000ffff0a7224 */ /* 0x000fe200078e0a0a */
[----:B------:R2:W-:Y:S01]  /*1960*/  STL [R1+0x544], R152 ;  /* 0x0005449801007387 */ /* 0x0005e20000100800 */
[----:B------:R-:W-:Y:S02]  /*1970*/  IMAD.MOV R28, RZ, RZ, -R28 ;  /* 0x000000ffff1c7224 */ /* 0x000fe400078e0a1c */
[C---:B------:R-:W-:Y:S02]  /*1980*/  IMAD R45, R4.reuse, R10, R45 ;  /* 0x0000000a042d7224 */ /* 0x040fe400078e022d */
[----:B------:R-:W-:Y:S02]  /*1990*/  IMAD.MOV.U32 R10, RZ, RZ, R5 ;  /* 0x000000ffff0a7224 */ /* 0x000fe400078e0005 */
[----:B------:R-:W-:-:S02]  /*19a0*/  IMAD R47, R4, R22, R47 ;  /* 0x00000016042f7224 */ /* 0x000fc400078e022f */
[----:B------:R-:W-:Y:S01]  /*19b0*/  IMAD R43, R4, R28, R43 ;  /* 0x0000001c042b7224 */ /* 0x000fe200078e022b */
[----:B------:R-:W-:Y:S01]  /*19c0*/  @!P0 IADD3 R10, -R10, RZ, RZ ;  /* 0x000000ff0a0a8210 */ /* 0x000fe20007ffe1ff */
[----:B------:R-:W-:Y:S01]  /*19d0*/  @!P1 IMAD.IADD R37, R37, 0x1, -R4 ;  /* 0x0000000125259824 */ /* 0x000fe200078e0a04 */
[C---:B------:R-:W-:Y:S01]  /*19e0*/  ISETP.GT.U32.AND P1, PT, R4.reuse, R39, PT ;  /* 0x000000270400720c */ /* 0x040fe20003f24070 */
[----:B------:R-:W-:Y:S02]  /*19f0*/  IMAD.MOV.U32 R22, RZ, RZ, R13 ;  /* 0x000000ffff167224 */ /* 0x000fe400078e000d */
[----:B------:R-:W-:Y:S02]  /*1a00*/  IMAD.MOV R24, RZ, RZ, -R24 ;  /* 0x000000ffff187224 */ /* 0x000fe400078e0a18 */
[----:B------:R-:W-:Y:S01]  /*1a10*/  @!P3 IMAD.MOV R22, RZ, RZ, -R22 ;  /* 0x000000ffff16b224 */ /* 0x000fe200078e0a16 */
[C---:B------:R-:W-:Y:S01]  /*1a20*/  ISETP.GT.U32.AND P3, PT, R4.reuse, R43, PT ;  /* 0x0000002b0400720c */ /* 0x040fe20003f64070 */
[----:B------:R-:W-:Y:S01]  /*1a30*/  IMAD R49, R4, R24, R49 ;  /* 0x0000001804317224 */ /* 0x000fe200078e0231 */
[----:B------:R-:W-:Y:S01]  /*1a40*/  IABS R24, R44 ;  /* 0x0000002c00187213 */ /* 0x000fe20000000000 */
[----:B------:R-:W-:-:S04]  /*1a50*/  IMAD.HI.U32 R28, R11, R53, RZ ;  /* 0x000000350b1c7227 */ /* 0x000fc800078e00ff */
[----:B------:R-:W-:Y:S01]  /*1a60*/  @!P1 IADD3 R39, R39, -R4, RZ ;  /* 0x8000000427279210 */ /* 0x000fe20007ffe0ff */
[----:B------:R-:W-:Y:S01]  /*1a70*/  IMAD.MOV R28, RZ, RZ, -R28 ;  /* 0x000000ffff1c7224 */ /* 0x000fe200078e0a1c */
[C---:B------:R-:W-:Y:S01]  /*1a80*/  ISETP.GT.U32.AND P1, PT, R4.reuse, R41, PT ;  /* 0x000000290400720c */ /* 0x040fe20003f24070 */
[----:B------:R-:W-:Y:S01]  /*1a90*/  IMAD.HI.U32 R26, R11, R51, RZ ;  /* 0x000000330b1a7227 */ /* 0x000fe200078e00ff */
[----:B------:R-:W-:-:S03]  /*1aa0*/  ISETP.GT.U32.AND P0, PT, R4, R39, PT ;  /* 0x000000270400720c */ /* 0x000fc60003f04070 */
[----:B------:R-:W-:Y:S02]  /*1ab0*/  @!P3 IMAD.IADD R43, R43, 0x1, -R4 ;  /* 0x000000012b2bb824 */ /* 0x000fe400078e0a04 */
[----:B------:R-:W-:Y:S01]  /*1ac0*/  IMAD R53, R4, R28, R53 ;  /* 0x0000001c04357224 */ /* 0x000fe200078e0235 */
[----:B------:R-:W-:Y:S01]  /*1ad0*/  LOP3.LUT R28, R9, 0x3c, RZ, 0xfc, !PT ;  /* 0x0000003c091c7812 */ /* 0x000fe200078efcff */
[----:B------:R-:W-:Y:S02]  /*1ae0*/  IMAD.MOV R26, RZ, RZ, -R26 ;  /* 0x000000ffff1a7224 */ /* 0x000fe400078e0a1a */
[----:B------:R-:W-:Y:S01]  /*1af0*/  IMAD.HI.U32 R5, R11, R24, RZ ;  /* 0x000000180b057227 */ /* 0x000fe200078e00ff */
[----:B------:R-:W-:-:S03]  /*1b00*/  IABS R59, R28 ;  /* 0x0000001c003b7213 */ /* 0x000fc60000000000 */
[--C-:B------:R-:W-:Y:S01]  /*1b10*/  @!P1 IMAD.IADD R41, R41, 0x1, -R4.reuse ;  /* 0x0000000129299824 */ /* 0x100fe200078e0a04 */
[C---:B------:R-:W-:Y:S01]  /*1b20*/  ISETP.GT.U32.AND P1, PT, R4.reuse, R37, PT ;  /* 0x000000250400720c */ /* 0x040fe20003f24070 */
[----:B------:R-:W-:Y:S01]  /*1b30*/  @!P0 IMAD.IADD R39, R39, 0x1, -R4 ;  /* 0x0000000127278824 */ /* 0x000fe200078e0a04 */
[C---:B------:R-:W-:Y:S01]  /*1b40*/  ISETP.GT.U32.AND P0, PT, R4.reuse, R47, PT ;  /* 0x0000002f0400720c */ /* 0x040fe20003f04070 */
[----:B------:R-:W-:Y:S01]  /*1b50*/  IMAD.HI.U32 R9, R11, R55, RZ ;  /* 0x000000370b097227 */ /* 0x000fe200078e00ff */
[----:B------:R-:W-:-:S03]  /*1b60*/  ISETP.GT.U32.AND P4, PT, R4, R41, PT ;  /* 0x000000290400720c */ /* 0x000fc60003f84070 */
[----:B------:R-:W-:-:S04]  /*1b70*/  IMAD.HI.U32 R13, R11, R57, RZ ;  /* 0x000000390b0d7227 */ /* 0x000fc800078e00ff */
[----:B------:R-:W-:Y:S02]  /*1b80*/  IMAD.HI.U32 R11, R11, R59, RZ ;  /* 0x0000003b0b0b7227 */ /* 0x000fe400078e00ff */
[----:B------:R-:W-:Y:S02]  /*1b90*/  @!P1 IADD3 R37, R37, -R4, RZ ;  /* 0x8000000425259210 */ /* 0x000fe40007ffe0ff */
[C---:B------:R-:W-:Y:S01]  /*1ba0*/  ISETP.GT.U32.AND P1, PT, R4.reuse, R45, PT ;  /* 0x0000002d0400720c */ /* 0x040fe20003f24070 */
[C---:B------:R-:W-:Y:S01]  /*1bb0*/  IMAD R51, R4.reuse, R26, R51 ;  /* 0x0000001a04337224 */ /* 0x040fe200078e0233 */
[-C--:B------:R-:W-:Y:S01]  /*1bc0*/  @!P4 IADD3 R41, R41, -R4.reuse, RZ ;  /* 0x800000042929c210 */ /* 0x080fe20007ffe0ff */
[----:B------:R-:W-:Y:S01]  /*1bd0*/  IMAD.MOV R9, RZ, RZ, -R9 ;  /* 0x000000ffff097224 */ /* 0x000fe200078e0a09 */
[C---:B------:R-:W-:Y:S01]  /*1be0*/  ISETP.GT.U32.AND P4, PT, R4.reuse, R49, PT ;  /* 0x000000310400720c */ /* 0x040fe20003f84070 */
[----:B------:R-:W-:Y:S01]  /*1bf0*/  IMAD.MOV R11, RZ, RZ, -R11 ;  /* 0x000000ffff0b7224 */ /* 0x000fe200078e0a0b */
[----:B------:R-:W-:Y:S01]  /*1c00*/  @!P0 IADD3 R47, R47, -R4, RZ ;  /* 0x800000042f2f8210 */ /* 0x000fe20007ffe0ff */
[C---:B------:R-:W-:Y:S01]  /*1c10*/  IMAD R55, R4.reuse, R9, R55 ;  /* 0x0000000904377224 */ /* 0x040fe200078e0237 */
[C---:B------:R-:W-:Y:S01]  /*1c20*/  ISETP.GT.U32.AND P3, PT, R4.reuse, R51, PT ;  /* 0x000000330400720c */ /* 0x040fe20003f64070 */
[----:B------:R-:W-:Y:S01]  /*1c30*/  IMAD R59, R4, R11, R59 ;  /* 0x0000000b043b7224 */ /* 0x000fe200078e023b */
[----:B------:R-:W-:Y:S01]  /*1c40*/  IABS R11, R3 ;  /* 0x00000003000b7213 */ /* 0x000fe20000000000 */
[----:B------:R-:W-:-:S02]  /*1c50*/  @!P2 IMAD.MOV R37, RZ, RZ, -R37 ;  /* 0x000000ffff25a224 */ /* 0x000fc400078e0a25 */
[--C-:B------:R-:W-:Y:S01]  /*1c60*/  @!P1 IMAD.IADD R45, R45, 0x1, -R4.reuse ;  /* 0x000000012d2d9824 */ /* 0x100fe200078e0a04 */
[C---:B------:R-:W-:Y:S01]  /*1c70*/  ISETP.GT.U32.AND P1, PT, R4.reuse, R43, PT ;  /* 0x0000002b0400720c */ /* 0x040fe20003f24070 */
[----:B------:R-:W-:Y:S02]  /*1c80*/  IMAD.MOV R26, RZ, RZ, -R13 ;  /* 0x000000ffff1a7224 */ /* 0x000fe400078e0a0d */
[----:B------:R-:W-:Y:S01]  /*1c90*/  @!P4 IMAD.IADD R49, R49, 0x1, -R4 ;  /* 0x000000013131c824 */ /* 0x000fe200078e0a04 */
[C---:B------:R-:W-:Y:S01]  /*1ca0*/  ISETP.GT.U32.AND P4, PT, R4.reuse, R47, PT ;  /* 0x0000002f0400720c */ /* 0x040fe20003f84070 */
[----:B------:R-:W-:Y:S01]  /*1cb0*/  IMAD.HI.U32 R9, R7, R11, RZ ;  /* 0x0000000b07097227 */ /* 0x000fe200078e00ff */
[C---:B------:R-:W-:Y:S02]  /*1cc0*/  ISETP.GT.U32.AND P0, PT, R4.reuse, R45, PT ;  /* 0x0000002d0400720c */ /* 0x040fe40003f04070 */
[C---:B------:R-:W-:Y:S01]  /*1cd0*/  ISETP.GT.U32.AND P2, PT, R4.reuse, R49, PT ;  /* 0x000000310400720c */ /* 0x040fe20003f44070 */
[----:B------:R-:W-:Y:S01]  /*1ce0*/  IMAD.MOV R5, RZ, RZ, -R5 ;  /* 0x000000ffff057224 */ /* 0x000fe200078e0a05 */
[----:B------:R-:W-:Y:S01]  /*1cf0*/  IADD3 R9, -R9, RZ, RZ ;  /* 0x000000ff09097210 */ /* 0x000fe20007ffe1ff */
[----:B------:R-:W-:-:S02]  /*1d00*/  IMAD R57, R4, R26, R57 ;  /* 0x0000001a04397224 */ /* 0x000fc400078e0239 */
[--C-:B------:R-:W-:Y:S01]  /*1d10*/  @!P1 IMAD.IADD R43, R43, 0x1, -R4.reuse ;  /* 0x000000012b2b9824 */ /* 0x100fe200078e0a04 */
[C---:B------:R-:W-:Y:S01]  /*1d20*/  ISETP.GT.U32.AND P1, PT, R4.reuse, R53, PT ;  /* 0x000000350400720c */ /* 0x040fe20003f24070 */
[--C-:B------:R-:W-:Y:S02]  /*1d30*/  @!P3 IMAD.IADD R51, R51, 0x1, -R4.reuse ;  /* 0x000000013333b824 */ /* 0x100fe400078e0a04 */
[----:B------:R-:W-:Y:S01]  /*1d40*/  @!P4 IMAD.IADD R47, R47, 0x1, -R4 ;  /* 0x000000012f2fc824 */ /* 0x000fe200078e0a04 */
[C---:B------:R-:W-:Y:S01]  /*1d50*/  ISETP.GT.U32.AND P4, PT, R4.reuse, R55, PT ;  /* 0x000000370400720c */ /* 0x040fe20003f84070 */
[----:B------:R-:W-:Y:S01]  /*1d60*/  IMAD R13, R4, R5, R24 ;  /* 0x00000005040d7224 */ /* 0x000fe200078e0218 */
[----:B------:R-:W-:Y:S01]  /*1d70*/  IADD3 R5, R3, 0x80, RZ ;  /* 0x0000008003057810 */ /* 0x000fe20007ffe0ff */
[----:B------:R-:W-:Y:S01]  /*1d80*/  IMAD R9, R6, R9, R11 ;  /* 0x0000000906097224 */ /* 0x000fe200078e020b */
[----:B------:R-:W-:Y:S01]  /*1d90*/  @!P2 IADD3 R49, R49, -R4, RZ ;  /* 0x800000043131a210 */ /* 0x000fe20007ffe0ff */
[--C-:B------:R-:W-:Y:S01]  /*1da0*/  @!P0 IMAD.IADD R45, R45, 0x1, -R4.reuse ;  /* 0x000000012d2d8824 */ /* 0x100fe200078e0a04 */
[C---:B------:R-:W-:Y:S01]  /*1db0*/  ISETP.GT.U32.AND P2, PT, R4.reuse, R57, PT ;  /* 0x000000390400720c */ /* 0x040fe20003f44070 */
[----:B------:R-:W-:Y:S01]  /*1dc0*/  @!P5 IMAD.MOV R41, RZ, RZ, -R41 ;  /* 0x000000ffff29d224 */ /* 0x000fe200078e0a29 */
[C---:B------:R-:W-:Y:S01]  /*1dd0*/  ISETP.GT.U32.AND P3, PT, R4.reuse, R51, PT ;  /* 0x000000330400720c */ /* 0x040fe20003f64070 */
[--C-:B------:R-:W-:Y:S01]  /*1de0*/  @!P1 IMAD.IADD R53, R53, 0x1, -R4.reuse ;  /* 0x0000000135359824 */ /* 0x100fe200078e0a04 */
[C---:B------:R-:W-:Y:S01]  /*1df0*/  ISETP.GT.U32.AND P1, PT, R4.reuse, R59, PT ;  /* 0x0000003b0400720c */ /* 0x040fe20003f24070 */
[----:B------:R-:W-:Y:S01]  /*1e00*/  @!P6 IMAD.MOV R39, RZ, RZ, -R39 ;  /* 0x000000ffff27e224 */ /* 0x000fe200078e0a27 */
[----:B------:R-:W-:Y:S01]  /*1e10*/  IABS R24, R5 ;  /* 0x0000000500187213 */ /* 0x000fe20000000000 */
[----:B------:R-:W-:Y:S01]  /*1e20*/  @!P4 IMAD.IADD R55, R55, 0x1, -R4 ;  /* 0x000000013737c824 */ /* 0x000fe200078e0a04 */
[----:B------:R-:W-:-:S02]  /*1e30*/  ISETP.GT.U32.AND P0, PT, R4, R13, PT ;  /* 0x0000000d0400720c */ /* 0x000fc40003f04070 */
[----:B------:R-:W-:Y:S01]  /*1e40*/  ISETP.GE.AND P4, PT, R36, RZ, PT ;  /* 0x000000ff2400720c */ /* 0x000fe20003f86270 */
[----:B------:R-:W-:Y:S01]  /*1e50*/  IMAD.HI.U32 R7, R7, R24, RZ ;  /* 0x0000001807077227 */ /* 0x000fe200078e00ff */
[----:B------:R-:W-:-:S03]  /*1e60*/  ISETP.GT.U32.AND P6, PT, R4, R55, PT ;  /* 0x000000370400720c */ /* 0x000fc60003fc4070 */
[----:B------:R-:W-:Y:S02]  /*1e70*/  IMAD.MOV R7, RZ, RZ, -R7 ;  /* 0x000000ffff077224 */ /* 0x000fe400078e0a07 */
[----:B------:R-:W-:Y:S01]  /*1e80*/  @!P1 IADD3 R59, R59, -R4, RZ ;  /* 0x800000043b3b9210 */ /* 0x000fe20007ffe0ff */
[--C-:B------:R-:W-:Y:S01]  /*1e90*/  @!P2 IMAD.IADD R57, R57, 0x1, -R4.reuse ;  /* 0x000000013939a824 */ /* 0x100fe200078e0a04 */
[----:B------:R-:W-:Y:S01]  /*1ea0*/  ISETP.GT.U32.AND P1, PT, R6, R9, PT ;  /* 0x000000090600720c */ /* 0x000fe20003f24070 */
[----:B------:R-:W-:Y:S01]  /*1eb0*/  @!P3 IMAD.IADD R51, R51, 0x1, -R4 ;  /* 0x000000013333b824 */ /* 0x000fe200078e0a04 */
[----:B------:R-:W-:Y:S01]  /*1ec0*/  ISETP.GE.AND P3, PT, R34, RZ, PT ;  /* 0x000000ff2200720c */ /* 0x000fe20003f66270 */
[----:B------:R-:W-:Y:S01]  /*1ed0*/  IMAD R11, R6, R7, R24 ;  /* 0x00000007060b7224 */ /* 0x000fe200078e0218 */
[----:B------:R-:W-:Y:S01]  /*1ee0*/  ISETP.GE.AND P2, PT, R38, RZ, PT ;  /* 0x000000ff2600720c */ /* 0x000fe20003f46270 */
[--C-:B------:R-:W-:Y:S01]  /*1ef0*/  @!P0 IMAD.IADD R13, R13, 0x1, -R4.reuse ;  /* 0x000000010d0d8824 */ /* 0x100fe200078e0a04 */
[----:B------:R-:W-:Y:S01]  /*1f00*/  ISETP.GE.AND P0, PT, R32, RZ, PT ;  /* 0x000000ff2000720c */ /* 0x000fe20003f06270 */
[----:B------:R-:W-:Y:S01]  /*1f10*/  @!P4 IMAD.MOV R47, RZ, RZ, -R47 ;  /* 0x000000ffff2fc224 */ /* 0x000fe200078e0a2f */
[----:B------:R-:W-:Y:S01]  /*1f20*/  ISETP.GT.U32.AND P4, PT, R4, R57, PT ;  /* 0x000000390400720c */ /* 0x000fe20003f84070 */
[----:B------:R-:W-:Y:S01]  /*1f30*/  @!P6 IMAD.IADD R55, R55, 0x1, -R4 ;  /* 0x000000013737e824 */ /* 0x000fe200078e0a04 */
[----:B------:R-:W-:Y:S01]  /*1f40*/  ISETP.GT.U32.AND P5, PT, R6, R11, PT ;  /* 0x0000000b0600720c */ /* 0x000fe20003fa4070 */
[----:B------:R-:W-:Y:S01]  /*1f50*/  IMAD R24, R252, R185, RZ ;  /* 0x000000b9fc187224 */ /* 0x000fe200078e02ff */
[----:B------:R-:W-:Y:S01]  /*1f60*/  ISETP.GE.AND P6, PT, R44, RZ, PT ;  /* 0x000000ff2c00720c */ /* 0x000fe20003fc6270 */
[----:B------:R-:W-:Y:S01]  /*1f70*/  @!P1 IMAD.IADD R9, R9, 0x1, -R6 ;  /* 0x0000000109099824 */ /* 0x000fe200078e0a06 */
[C---:B------:R-:W-:Y:S01]  /*1f80*/  ISETP.GT.U32.AND P1, PT, R4.reuse, R59, PT ;  /* 0x0000003b0400720c */ /* 0x040fe20003f24070 */
[----:B------:R-:W-:Y:S01]  /*1f90*/  @!P3 IMAD.MOV R43, RZ, RZ, -R43 ;  /* 0x000000ffff2bb224 */ /* 0x000fe200078e0a2b */
[----:B------:R-:W-:-:S02]  /*1fa0*/  ISETP.GT.U32.AND P3, PT, R4, R53, PT ;  /* 0x000000350400720c */ /* 0x000fc40003f64070 */
[----:B------:R-:W-:Y:S02]  /*1fb0*/  @!P2 IADD3 R49, -R49, RZ, RZ ;  /* 0x000000ff3131a210 */ /* 0x000fe40007ffe1ff */
[----:B------:R-:W-:Y:S02]  /*1fc0*/  @!P0 IADD3 R45, -R45, RZ, RZ ;  /* 0x000000ff2d2d8210 */ /* 0x000fe40007ffe1ff */
[----:B------:R-:W-:Y:S01]  /*1fd0*/  @!P4 IADD3 R57, R57, -R4, RZ ;  /* 0x800000043939c210 */ /* 0x000fe20007ffe0ff */
[----:B------:R-:W-:Y:S01]  /*1fe0*/  @!P5 IMAD.IADD R11, R11, 0x1, -R6 ;  /* 0x000000010b0bd824 */ /* 0x000fe200078e0a06 */
[----:B------:R-:W-:Y:S02]  /*1ff0*/  ISETP.GT.U32.AND P0, PT, R4, R13, PT ;  /* 0x0000000d0400720c */ /* 0x000fe40003f04070 */
[----:B------:R-:W-:Y:S01]  /*2000*/  ISETP.GE.AND P4, PT, R46, RZ, PT ;  /* 0x000000ff2e00720c */ /* 0x000fe20003f86270 */
[--C-:B------:R-:W-:Y:S01]  /*2010*/  @!P1 IMAD.IADD R59, R59, 0x1, -R4.reuse ;  /* 0x000000013b3b9824 */ /* 0x100fe200078e0a04 */
[----:B------:R-:W-:Y:S01]  /*2020*/  ISETP.GE.AND P1, PT, R48, RZ, PT ;  /* 0x000000ff3000720c */ /* 0x000fe20003f26270 */
[----:B------:R-:W-:Y:S01]  /*2030*/  @!P3 IMAD.IADD R53, R53, 0x1, -R4 ;  /* 0x000000013535b824 */ /* 0x000fe200078e0a04 */
[----:B------:R-:W-:-:S02]  /*2040*/  ISETP.GT.U32.AND P5, PT, R6, R9, PT ;  /* 0x000000090600720c */ /* 0x000fc40003fa4070 */
[----:B------:R-:W-:Y:S02]  /*2050*/  ISETP.GT.U32.AND P2, PT, R6, R11, PT ;  /* 0x0000000b0600720c */ /* 0x000fe40003f44070 */
[----:B------:R-:W-:-:S03]  /*2060*/  ISETP.GE.AND P3, PT, R40, RZ, PT ;  /* 0x000000ff2800720c */ /* 0x000fc60003f66270 */
[----:B------:R-:W-:Y:S01]  /*2070*/  @!P0 IMAD.IADD R13, R13, 0x1, -R4 ;  /* 0x000000010d0d8824 */ /* 0x000fe200078e0a04 */
[----:B------:R-:W-:Y:S02]  /*2080*/  ISETP.GE.AND P0, PT, R42, RZ, PT ;  /* 0x000000ff2a00720c */ /* 0x000fe40003f06270 */
[----:B------:R-:W-:Y:S01]  /*2090*/  @!P4 IADD3 R55, -R55, RZ, RZ ;  /* 0x000000ff3737c210 */ /* 0x000fe20007ffe1ff */
[----:B------:R-:W-:Y:S01]  /*20a0*/  @!P1 IMAD.MOV R57, RZ, RZ, -R57 ;  /* 0x000000ffff399224 */ /* 0x000fe200078e0a39 */
[----:B------:R-:W-:Y:S01]  /*20b0*/  ISETP.GE.AND P4, PT, R3, RZ, PT ;  /* 0x000000ff0300720c */ /* 0x000fe20003f86270 */
[--C-:B------:R-:W-:Y:S01]  /*20c0*/  @!P5 IMAD.IADD R9, R9, 0x1, -R6.reuse ;  /* 0x000000010909d824 */ /* 0x100fe200078e0a06 */
[----:B------:R-:W-:Y:S01]  /*20d0*/  ISETP.GE.AND P1, PT, R5, RZ, PT ;  /* 0x000000ff0500720c */ /* 0x000fe20003f26270 */
[----:B------:R-:W-:Y:S01]  /*20e0*/  @!P2 IMAD.IADD R11, R11, 0x1, -R6 ;  /* 0x000000010b0ba824 */ /* 0x000fe200078e0a06 */
[----:B------:R-:W-:Y:S01]  /*20f0*/  ISETP.GE.AND P5, PT, R28, RZ, PT ;  /* 0x000000ff1c00720c */ /* 0x000fe20003fa6270 */
[----:B------:R-:W-:Y:S01]  /*2100*/  IMAD.MOV.U32 R8, RZ, RZ, R13 ;  /* 0x000000ffff087224 */ /* 0x000fe200078e000d */
[----:B------:R-:W-:Y:S01]  /*2110*/  ISETP.NE.AND P2, PT, R189, RZ, PT ;  /* 0x000000ffbd00720c */ /* 0x000fe20003f45270 */
[----:B------:R-:W3:Y:S01]  /*2120*/  LDC.64 R6, c[0x0][0x230] ;  /* 0x00008c00ff067b82 */ /* 0x000ee20000000a00 */
[----:B------:R-:W-:Y:S01]  /*2130*/  LOP3.LUT R13, RZ, R189, RZ, 0x33, !PT ;  /* 0x000000bdff0d7212 */ /* 0x000fe200078e33ff */
[----:B------:R-:W-:Y:S01]  /*2140*/  @!P6 IMAD.MOV R8, RZ, RZ, -R8 ;  /* 0x000000ffff08e224 */ /* 0x000fe200078e0a08 */
[----:B------:R-:W-:Y:S01]  /*2150*/  @!P3 IADD3 R51, -R51, RZ, RZ ;  /* 0x000000ff3333b210 */ /* 0x000fe20007ffe1ff */
[----:B------:R-:W-:Y:S01]  /*2160*/  @!P0 IMAD.MOV R53, RZ, RZ, -R53 ;  /* 0x000000ffff358224 */ /* 0x000fe200078e0a35 */
[----:B------:R-:W-:Y:S01]  /*2170*/  LEA R80, P3, R24, UR4, 0x2 ;  /* 0x0000000418507c11 */ /* 0x000fe2000f8610ff */
[----:B------:R-:W-:Y:S01]  /*2180*/  @!P4 IMAD.MOV R9, RZ, RZ, -R9 ;  /* 0x000000ffff09c224 */ /* 0x000fe200078e0a09 */
[----:B------:R-:W-:Y:S01]  /*2190*/  SEL R14, R13, R14, !P2 ;  /* 0x0000000e0d0e7207 */ /* 0x000fe20005000000 */
[----:B------:R-:W4:Y:S01]  /*21a0*/  S2UR UR4, SR_CgaCtaId ;  /* 0x00000000000479c3 */ /* 0x000f220000008800 */
[----:B------:R-:W-:Y:S01]  /*21b0*/  ISETP.NE.AND P0, PT, R188, RZ, PT ;  /* 0x000000ffbc00720c */ /* 0x000fe20003f05270 */
[----:B------:R-:W-:Y:S01]  /*21c0*/  @!P5 IMAD.MOV R59, RZ, RZ, -R59 ;  /* 0x000000ffff3bd224 */ /* 0x000fe200078e0a3b */
[----:B------:R-:W-:-:S02]  /*21d0*/  LOP3.LUT R4, RZ, R188, RZ, 0x33, !PT ;  /* 0x000000bcff047212 */ /* 0x000fc400078e33ff */
[C---:B------:R-:W-:Y:S02]  /*21e0*/  SEL R15, R13.reuse, R15, !P2 ;  /* 0x0000000f0d0f7207 */ /* 0x040fe40005000000 */
[----:B------:R-:W-:Y:S02]  /*21f0*/  SEL R17, R13, R17, !P2 ;  /* 0x000000110d117207 */ /* 0x000fe40005000000 */
[----:B------:R-:W-:Y:S02]  /*2200*/  @!P1 IADD3 R11, -R11, RZ, RZ ;  /* 0x000000ff0b0b9210 */ /* 0x000fe40007ffe1ff */
[----:B------:R-:W-:Y:S01]  /*2210*/  LEA.HI.X.SX32 R82, R24, UR5, 0x2, P3 ;  /* 0x0000000518527c11 */ /* 0x000fe200098f16ff */
[----:B------:R-:W-:Y:S01]  /*2220*/  ULDC UR5, c[0x0][0x240] ;  /* 0x0000900000057ab9 */ /* 0x000fe20000000800 */
[C---:B------:R-:W-:Y:S02]  /*2230*/  SEL R21, R13.reuse, R21, !P2 ;  /* 0x000000150d157207 */ /* 0x040fe40005000000 */
[C---:B------:R-:W-:Y:S01]  /*2240*/  SEL R75, R13.reuse, R8, !P2 ;  /* 0x000000080d4b7207 */ /* 0x040fe20005000000 */
[----:B------:R-:W-:Y:S01]  /*2250*/  IMAD R8, R14, UR5, RZ ;  /* 0x000000050e087c24 */ /* 0x000fe2000f8e02ff */
[C---:B------:R-:W-:Y:S01]  /*2260*/  SEL R16, R13.reuse, R16, !P2 ;  /* 0x000000100d107207 */ /* 0x040fe20005000000 */
[----:B---3--:R-:W-:Y:S01]  /*2270*/  VIADD R81, R6, 0xffffffff ;  /* 0xffffffff06517836 */ /* 0x008fe20000000000 */
[----:B------:R-:W-:Y:S01]  /*2280*/  SEL R19, R13, R19, !P2 ;  /* 0x000000130d137207 */ /* 0x000fe20005000000 */
[----:B------:R-:W-:Y:S01]  /*2290*/  IMAD R75, R75, UR5, RZ ;  /* 0x000000054b4b7c24 */ /* 0x000fe2000f8e02ff */
[C---:B------:R-:W-:Y:S01]  /*22a0*/  SEL R25, R13.reuse, R25, !P2 ;  /* 0x000000190d197207 */ /* 0x040fe20005000000 */
[----:B------:R-:W-:Y:S01]  /*22b0*/  IMAD R16, R16, UR5, RZ ;  /* 0x0000000510107c24 */ /* 0x000fe2000f8e02ff */
[----:B------:R-:W-:Y:S01]  /*22c0*/  SEL R26, R13, R18, !P2 ;  /* 0x000000120d1a7207 */ /* 0x000fe20005000000 */
[----:B------:R-:W-:Y:S01]  /*22d0*/  IMAD R18, R21, UR5, RZ ;  /* 0x0000000515127c24 */ /* 0x000fe2000f8e02ff */
[----:B------:R-:W-:Y:S01]  /*22e0*/  SEL R84, R4, R9, !P0 ;  /* 0x0000000904547207 */ /* 0x000fe20004000000 */
[----:B------:R-:W-:Y:S01]  /*22f0*/  IMAD R9, R15, UR5, RZ ;  /* 0x000000050f097c24 */ /* 0x000fe2000f8e02ff */
[C---:B------:R-:W-:Y:S01]  /*2300*/  SEL R12, R13.reuse, R12, !P2 ;  /* 0x0000000c0d0c7207 */ /* 0x040fe20005000000 */
[----:B------:R-:W-:Y:S01]  /*2310*/  IMAD R21, R26, UR5, RZ ;  /* 0x000000051a157c24 */ /* 0x000fe2000f8e02ff */
[----:B------:R-:W-:Y:S01]  /*2320*/  SEL R23, R13, R23, !P2 ;  /* 0x000000170d177207 */ /* 0x000fe20005000000 */
[----:B------:R-:W-:Y:S01]  /*2330*/  VIADD R83, R6, 0xfffffffe ;  /* 0xfffffffe06537836 */ /* 0x000fe20000000000 */
[----:B------:R-:W-:Y:S01]  /*2340*/  SEL R86, R4, R11, !P0 ;  /* 0x0000000b04567207 */ /* 0x000fe20004000000 */
        /* <DEDUP_REMOVED lines=43> */
[-C--:B------:R-:W-:Y:S01]  /*2600*/  LEA R14, P2, R8, R80.reuse, 0x2 ;  /* 0x00000050080e7211 */ /* 0x080fe200078410ff */
[----:B------:R-:W-:Y:S01]  /*2610*/  IMAD R78, R78, UR5, RZ ;  /* 0x000000054e4e7c24 */ /* 0x000fe2000f8e02ff */
[-C--:B------:R-:W-:Y:S01]  /*2620*/  LEA R26, P3, R9, R80.reuse, 0x2 ;  /* 0x00000050091a7211 */ /* 0x080fe200078610ff */
[----:B------:R-:W-:Y:S01]  /*2630*/  IMAD R79, R13, UR5, RZ ;  /* 0x000000050d4f7c24 */ /* 0x000fe2000f8e02ff */
[----:B------:R-:W-:Y:S01]  /*2640*/  LEA R64, P4, R11, R80, 0x2 ;  /* 0x000000500b407211 */ /* 0x000fe200078810ff */
[----:B------:R-:W-:Y:S01]  /*2650*/  VIADD R85, R6, 0xfffffffd ;  /* 0xfffffffd06557836 */ /* 0x000fe20000000000 */
[----:B------:R-:W-:Y:S01]  /*2660*/  LEA.HI.X.SX32 R15, R8, R82, 0x2, P2 ;  /* 0x00000052080f7211 */ /* 0x000fe200010f16ff */
[----:B----4-:R-:W-:Y:S01]  /*2670*/  ULEA UR8, UR4, UR8, 0x18 ;  /* 0x0000000804087291 */ /* 0x010fe2000f8ec03f */
[-C--:B------:R-:W-:Y:S01]  /*2680*/  LEA R10, P5, R16, R80.reuse, 0x2 ;  /* 0x00000050100a7211 */ /* 0x080fe200078a10ff */
[----:B------:R-:W-:Y:S01]  /*2690*/  IMAD R76, R76, UR5, RZ ;  /* 0x000000054c4c7c24 */ /* 0x000fe2000f8e02ff */
[----:B------:R-:W-:Y:S01]  /*26a0*/  LEA R56, P2, R20, R80, 0x2 ;  /* 0x0000005014387211 */ /* 0x000fe200078410ff */
[----:B------:R-:W-:Y:S01]  /*26b0*/  IMAD R77, R77, UR5, RZ ;  /* 0x000000054d4d7c24 */ /* 0x000fe2000f8e02ff */
[----:B------:R-:W-:Y:S01]  /*26c0*/  LEA.HI.X.SX32 R27, R9, R82, 0x2, P3 ;  /* 0x00000052091b7211 */ /* 0x000fe200018f16ff */
[----:B------:R-:W-:Y:S01]  /*26d0*/  VIADD R243, R2, UR8 ;  /* 0x0000000802f37c36 */ /* 0x000fe20008000000 */
[-C--:B------:R-:W-:Y:S01]  /*26e0*/  LEA R52, P0, R4, R80.reuse, 0x2 ;  /* 0x0000005004347211 */ /* 0x080fe200078010ff */
[----:B------:R-:W-:Y:S01]  /*26f0*/  VIADD R240, R6, 0xffffffc1 ;  /* 0xffffffc106f07836 */ /* 0x000fe20000000000 */
[----:B------:R-:W-:-:S02]  /*2700*/  LEA R54, P6, R17, R80, 0x2 ;  /* 0x0000005011367211 */ /* 0x000fc400078c10ff */
[----:B------:R-:W-:Y:S02]  /*2710*/  LEA R50, P3, R21, R80, 0x2 ;  /* 0x0000005015327211 */ /* 0x000fe400078610ff */
[----:B------:R-:W-:Y:S02]  /*2720*/  LEA.HI.X.SX32 R65, R11, R82, 0x2, P4 ;  /* 0x000000520b417211 */ /* 0x000fe400020f16ff */
[----:B------:R-:W-:Y:S02]  /*2730*/  LEA R34, P4, R23, R80, 0x2 ;  /* 0x0000005017227211 */ /* 0x000fe400078810ff */
[-C--:B------:R-:W-:Y:S02]  /*2740*/  LEA.HI.X.SX32 R11, R16, R82.reuse, 0x2, P5 ;  /* 0x00000052100b7211 */ /* 0x080fe400028f16ff */
[-C--:B------:R-:W-:Y:S02]  /*2750*/  LEA.HI.X.SX32 R57, R20, R82.reuse, 0x2, P2 ;  /* 0x0000005214397211 */ /* 0x080fe400010f16ff */
[----:B------:R-:W-:Y:S01]  /*2760*/  LEA.HI.X.SX32 R53, R4, R82, 0x2, P0 ;  /* 0x0000005204357211 */ /* 0x000fe200000f16ff */
[-C--:B------:R-:W-:Y:S01]  /*2770*/  IMAD R4, R84, R7.reuse, RZ ;  /* 0x0000000754047224 */ /* 0x080fe200078e02ff */
[----:B------:R-:W-:Y:S01]  /*2780*/  LEA R36, P5, R25, R80, 0x2 ;  /* 0x0000005019247211 */ /* 0x000fe200078a10ff */
[----:B------:R-:W-:Y:S01]  /*2790*/  IMAD R7, R86, R7, RZ ;  /* 0x0000000756077224 */ /* 0x000fe200078e02ff */
[----:B------:R-:W-:-:S02]  /*27a0*/  LEA.HI.X.SX32 R55, R17, R82, 0x2, P6 ;  /* 0x0000005211377211 */ /* 0x000fc400030f16ff */
[----:B------:R-:W-:Y:S02]  /*27b0*/  LEA R22, P2, R39, R80, 0x2 ;  /* 0x0000005027167211 */ /* 0x000fe400078410ff */
[----:B------:R-:W-:Y:S02]  /*27c0*/  LEA.HI.X.SX32 R51, R21, R82, 0x2, P3 ;  /* 0x0000005215337211 */ /* 0x000fe400018f16ff */
[-C--:B------:R-:W-:Y:S02]  /*27d0*/  LEA R28, P0, R18, R80.reuse, 0x2 ;  /* 0x00000050121c7211 */ /* 0x080fe400078010ff */
[-C--:B------:R-:W-:Y:S02]  /*27e0*/  LEA R30, P6, R31, R80.reuse, 0x2 ;  /* 0x000000501f1e7211 */ /* 0x080fe400078c10ff */
[----:B------:R-:W-:Y:S02]  /*27f0*/  LEA R24, P3, R41, R80, 0x2 ;  /* 0x0000005029187211 */ /* 0x000fe400078610ff */
[----:B------:R-:W-:-:S02]  /*2800*/  LEA.HI.X.SX32 R35, R23, R82, 0x2, P4 ;  /* 0x0000005217237211 */ /* 0x000fc400020f16ff */
[----:B------:R-:W-:Y:S02]  /*2810*/  LEA R40, P4, R42, R80, 0x2 ;  /* 0x000000502a287211 */ /* 0x000fe400078810ff */
[-C--:B------:R-:W-:Y:S02]  /*2820*/  LEA.HI.X.SX32 R37, R25, R82.reuse, 0x2, P5 ;  /* 0x0000005219257211 */ /* 0x080fe400028f16ff */
[-C--:B------:R-:W-:Y:S02]  /*2830*/  LEA.HI.X.SX32 R23, R39, R82.reuse, 0x2, P2 ;  /* 0x0000005227177211 */ /* 0x080fe400010f16ff */
[----:B------:R-:W-:Y:S02]  /*2840*/  LEA.HI.X.SX32 R29, R18, R82, 0x2, P0 ;  /* 0x00000052121d7211 */ /* 0x000fe400000f16ff */
[----:B------:R-:W-:Y:S02]  /*2850*/  LEA R66, P5, R43, R80, 0x2 ;  /* 0x000000502b427211 */ /* 0x000fe400078a10ff */
[----:B------:R-:W-:-:S02]  /*2860*/  LEA.HI.X.SX32 R31, R31, R82, 0x2, P6 ;  /* 0x000000521f1f7211 */ /* 0x000fc400030f16ff */
[----:B------:R-:W-:Y:S02]  /*2870*/  LEA R16, P2, R61, R80, 0x2 ;  /* 0x000000503d107211 */ /* 0x000fe400078410ff */
[----:B------:R-:W-:Y:S02]  /*2880*/  LEA.HI.X.SX32 R25, R41, R82, 0x2, P3 ;  /* 0x0000005229197211 */ /* 0x000fe400018f16ff */
[-C--:B------:R-:W-:Y:S02]  /*2890*/  LEA R44, P0, R32, R80.reuse, 0x2 ;  /* 0x00000050202c7211 */ /* 0x080fe400078010ff */
[-C--:B------:R-:W-:Y:S02]  /*28a0*/  LEA R70, P6, R47, R80.reuse, 0x2 ;  /* 0x000000502f467211 */ /* 0x080fe400078c10ff */
[----:B------:R-:W-:Y:S02]  /*28b0*/  LEA R60, P3, R69, R80, 0x2 ;  /* 0x00000050453c7211 */ /* 0x000fe400078610ff */
[----:B------:R-:W-:-:S02]  /*28c0*/  LEA.HI.X.SX32 R41, R42, R82, 0x2, P4 ;  /* 0x000000522a297211 */ /* 0x000fc400020f16ff */
[-C--:B------:R-:W-:Y:S02]  /*28d0*/  LEA R46, P4, R72, R80.reuse, 0x2 ;  /* 0x00000050482e7211 */ /* 0x080fe400078810ff */
[----:B------:R-:W-:Y:S02]  /*28e0*/  LEA R12, P1, R19, R80, 0x2 ;  /* 0x00000050130c7211 */ /* 0x000fe400078210ff */
[-C--:B------:R-:W-:Y:S02]  /*28f0*/  LEA.HI.X.SX32 R67, R43, R82.reuse, 0x2, P5 ;  /* 0x000000522b437211 */ /* 0x080fe400028f16ff */
[-C--:B------:R-:W-:Y:S02]  /*2900*/  LEA.HI.X.SX32 R17, R61, R82.reuse, 0x2, P2 ;  /* 0x000000523d117211 */ /* 0x080fe400010f16ff */
[----:B------:R-:W-:Y:S02]  /*2910*/  LEA.HI.X.SX32 R45, R32, R82, 0x2, P0 ;  /* 0x00000052202d7211 */ /* 0x000fe400000f16ff */
[----:B------:R-:W-:-:S02]  /*2920*/  LEA R8, P5, R73, R80, 0x2 ;  /* 0x0000005049087211 */ /* 0x000fc400078a10ff */
[-C--:B------:R-:W-:Y:S02]  /*2930*/  LEA.HI.X.SX32 R71, R47, R82.reuse, 0x2, P6 ;  /* 0x000000522f477211 */ /* 0x080fe400030f16ff */
[----:B------:R-:W-:Y:S02]  /*2940*/  LEA.HI.X.SX32 R61, R69, R82, 0x2, P3 ;  /* 0x00000052453d7211 */ /* 0x000fe400018f16ff */
[-C--:B------:R-:W-:Y:S02]  /*2950*/  LEA R62, P0, R58, R80.reuse, 0x2 ;  /* 0x000000503a3e7211 */ /* 0x080fe400078010ff */
[----:B------:R-:W-:Y:S02]  /*2960*/  LEA R20, P3, R78, R80, 0x2 ;  /* 0x000000504e147211 */ /* 0x000fe400078610ff */
[-C--:B------:R-:W-:Y:S02]  /*2970*/  LEA.HI.X.SX32 R47, R72, R82.reuse, 0x2, P4 ;  /* 0x00000052482f7211 */ /* 0x080fe400020f16ff */
[----:B------:R-:W-:-:S02]  /*2980*/  LEA.HI.X.SX32 R13, R19, R82, 0x2, P1 ;  /* 0x00000052130d7211 */ /* 0x000fc400008f16ff */
[-C--:B------:R-:W-:Y:S02]  /*2990*/  LEA R18, P6, R74, R80.reuse, 0x2 ;  /* 0x000000504a127211 */ /* 0x080fe400078c10ff */
[-C--:B------:R-:W-:Y:S02]  /*29a0*/  LEA R42, P4, R79, R80.reuse, 0x2 ;  /* 0x000000504f2a7211 */ /* 0x080fe400078810ff */
[----:B------:R-:W-:Y:S02]  /*29b0*/  LEA R48, P1, R33, R80, 0x2 ;  /* 0x0000005021307211 */ /* 0x000fe400078210ff */
[-C--:B------:R-:W-:Y:S01]  /*29c0*/  LEA.HI.X.SX32 R9, R73, R82.reuse, 0x2, P5 ;  /* 0x0000005249097211 */ /* 0x080fe200028f16ff */
[----:B------:R-:W-:Y:S01]  /*29d0*/  VIADD R73, R6, 0xffffffdf ;  /* 0xffffffdf06497836 */ /* 0x000fe20000000000 */
[-C--:B------:R-:W-:Y:S02]  /*29e0*/  LEA.HI.X.SX32 R63, R58, R82.reuse, 0x2, P0 ;  /* 0x000000523a3f7211 */ /* 0x080fe400000f16ff */
[----:B------:R-:W-:-:S02]  /*29f0*/  LEA.HI.X.SX32 R21, R78, R82, 0x2, P3 ;  /* 0x000000524e157211 */ /* 0x000fc400018f16ff */
[----:B------:R-:W-:Y:S02]  /*2a00*/  ISETP.GE.U32.AND P5, PT, R81, 0x7fffffc0, PT ;  /* 0x7fffffc05100780c */ /* 0x000fe40003fa6070 */
[----:B------:R-:W-:Y:S02]  /*2a10*/  LEA R68, P0, R75, R80, 0x2 ;  /* 0x000000504b447211 */ /* 0x000fe400078010ff */
[-C--:B------:R-:W-:Y:S02]  /*2a20*/  LEA.HI.X.SX32 R19, R74, R82.reuse, 0x2, P6 ;  /* 0x000000524a137211 */ /* 0x080fe400030f16ff */
[-C--:B------:R-:W-:Y:S01]  /*2a30*/  LEA.HI.X.SX32 R43, R79, R82.reuse, 0x2, P4 ;  /* 0x000000524f2b7211 */ /* 0x080fe200020f16ff */
[----:B------:R-:W-:Y:S01]  /*2a40*/  IMAD R79, R184, 0x21, RZ ;  /* 0x00000021b84f7824 */ /* 0x000fe200078e02ff */
[----:B------:R-:W-:Y:S02]  /*2a50*/  LEA R88, P3, R4, UR6, 0x2 ;  /* 0x0000000604587c11 */ /* 0x000fe4000f8610ff */
[----:B------:R-:W-:-:S02]  /*2a60*/  LEA.HI.X.SX32 R49, R33, R82, 0x2, P1 ;  /* 0x0000005221317211 */ /* 0x000fc400008f16ff */
[----:B------:R-:W-:Y:S01]  /*2a70*/  ISETP.GE.U32.AND P6, PT, R83, 0x7fffffbf, PT ;  /* 0x7fffffbf5300780c */ /* 0x000fe20003fc6070 */
[----:B------:R-:W-:Y:S01]  /*2a80*/  IMAD R83, R184, 0x22, RZ ;  /* 0x00000022b8537824 */ /* 0x000fe200078e02ff */
[----:B------:R-:W-:Y:S02]  /*2a90*/  LEA R74, P4, R7, UR6, 0x2 ;  /* 0x00000006074a7c11 */ /* 0x000fe4000f8810ff */
[----:B------:R-:W-:Y:S02]  /*2aa0*/  LEA R38, P1, R59, R80, 0x2 ;  /* 0x000000503b267211 */ /* 0x000fe400078210ff */
[----:B------:R-:W-:Y:S02]  /*2ab0*/  LEA.HI.X.SX32 R69, R75, R82, 0x2, P0 ;  /* 0x000000524b457211 */ /* 0x000fe400000f16ff */
[----:B------:R-:W-:Y:S01]  /*2ac0*/  LEA.HI.X.SX32 R89, R4, UR7, 0x2, P3 ;  /* 0x0000000704597c11 */ /* 0x000fe200098f16ff */
[----:B------:R-:W-:Y:S01]  /*2ad0*/  VIADD R4, R6, 0xffffffdd ;  /* 0xffffffdd06047836 */ /* 0x000fe20000000000 */
[----:B------:R-:W-:-:S02]  /*2ae0*/  LEA.HI.X.SX32 R75, R7, UR7, 0x2, P4 ;  /* 0x00000007074b7c11 */ /* 0x000fc4000a0f16ff */
[----:B------:R-:W-:Y:S01]  /*2af0*/  LEA.HI.X.SX32 R39, R59, R82, 0x2, P1 ;  /* 0x000000523b277211 */ /* 0x000fe200008f16ff */
[----:B------:R-:W-:Y:S01]  /*2b00*/  IMAD.WIDE R224, R184, 0x4, R88 ;  /* 0x00000004b8e07825 */ /* 0x000fe200078e0258 */
[----:B------:R-:W-:Y:S01]  /*2b10*/  ISETP.GE.U32.AND P0, PT, R85, 0x7fffffbe, PT ;  /* 0x7fffffbe5500780c */ /* 0x000fe20003f06070 */
[----:B------:R-:W-:Y:S01]  /*2b20*/  @!PT LDS RZ, [RZ] ;  /* 0x00000000fffff984 */ /* 0x000fe20000000800 */
[----:B------:R-:W-:Y:S01]  /*2b30*/  @!PT LDS RZ, [RZ] ;  /* 0x00000000fffff984 */ /* 0x000fe20000000800 */
[----:B------:R-:W-:Y:S01]  /*2b40*/  @!PT LDS RZ, [RZ] ;  /* 0x00000000fffff984 */ /* 0x000fe20000000800 */
[----:B------:R-:W-:Y:S01]  /*2b50*/  LDGSTS.E [R243], desc[UR16][R88.64], !P5 ;  /* 0x0000000058f37fae */ /* 0x000fe2000e921850 */
[----:B------:R-:W-:Y:S01]  /*2b60*/  LEA R58, P1, R76, R80, 0x2 ;  /* 0x000000504c3a7211 */ /* 0x000fe200078210ff */
[----:B-1----:R-:W-:Y:S01]  /*2b70*/  IMAD.WIDE R188, R184, 0x4, R74 ;  /* 0x00000004b8bc7825 */ /* 0x002fe200078e024a */
[----:B------:R-:W-:Y:S01]  /*2b80*/  IADD3 R72, R6, -0x4, RZ ;  /* 0xfffffffc06487810 */ /* 0x000fe20007ffe0ff */
[----:B------:R-:W-:Y:S01]  /*2b90*/  LDGSTS.E [R243+0x4000], desc[UR16][R74.64], !P5 ;  /* 0x040000004af37fae */ /* 0x000fe2000e921850 */
[----:B------:R-:W-:Y:S01]  /*2ba0*/  SHF.L.U32 R7, R184, 0x1, RZ ;  /* 0x00000001b8077819 */ /* 0x000fe200000006ff */
[--C-:B------:R-:W-:Y:S01]  /*2bb0*/  IMAD.WIDE R86, R83, 0x4, R88.reuse ;  /* 0x0000000453567825 */ /* 0x100fe200078e0258 */
[----:B------:R-:W-:Y:S01]  /*2bc0*/  ISETP.GE.U32.AND P4, PT, R4, 0x7fffff9e, PT ;  /* 0x7fffff9e0400780c */ /* 0x000fe20003f86070 */
[----:B------:R-:W-:Y:S01]  /*2bd0*/  LDGSTS.E [R243+0x4], desc[UR16][R224.64], !P6 ;  /* 0x00004000e0f37fae */ /* 0x000fe2000f121850 */
[----:B------:R-:W-:Y:S01]  /*2be0*/  LEA.HI.X.SX32 R59, R76, R82, 0x2, P1 ;  /* 0x000000524c3b7211 */ /* 0x000fe200008f16ff */
[----:B------:R-:W-:Y:S01]  /*2bf0*/  VIADD R4, R6, 0xfffffffb ;  /* 0xfffffffb06047836 */ /* 0x000fe20000000000 */
[----:B------:R-:W-:Y:S01]  /*2c00*/  ISETP.GE.U32.AND P1, PT, R72, 0x7fffffbd, PT ;  /* 0x7fffffbd4800780c */ /* 0x000fe20003f26070 */
[----:B------:R-:W-:Y:S01]  /*2c10*/  IMAD.WIDE R190, R7, 0x4, R88 ;  /* 0x0000000407be7825 */ /* 0x000fe200078e0258 */
[----:B------:R-:W-:Y:S01]  /*2c20*/  LEA R32, P2, R77, R80, 0x2 ;  /* 0x000000504d207211 */ /* 0x000fe200078410ff */
[----:B------:R-:W-:Y:S01]  /*2c30*/  LDGSTS.E [R243+0x4004], desc[UR16][R188.64], !P6 ;  /* 0x04004000bcf37fae */ /* 0x000fe2000f121850 */
[----:B------:R-:W-:Y:S01]  /*2c40*/  ISETP.GE.U32.AND P6, PT, R4, 0x7fffffbc, PT ;  /* 0x7fffffbc0400780c */ /* 0x000fe20003fc6070 */
[----:B------:R-:W-:Y:S01]  /*2c50*/  IMAD.WIDE R192, R7, 0x4, R74 ;  /* 0x0000000407c07825 */ /* 0x000fe200078e024a */
[----:B------:R-:W-:Y:S01]  /*2c60*/  LEA.HI.X.SX32 R33, R77, R82, 0x2, P2 ;  /* 0x000000524d217211 */ /* 0x000fe200010f16ff */
[----:B------:R-:W-:Y:S01]  /*2c70*/  LDGSTS.E [R243+0x8], desc[UR16][R190.64], !P0 ;  /* 0x00008000bef37fae */ /* 0x000fe2000c121850 */
[C---:B------:R-:W-:Y:S01]  /*2c80*/  IADD3 R4, R6.reuse, -0x6, RZ ;  /* 0xfffffffa06047810 */ /* 0x040fe20007ffe0ff */
[----:B------:R-:W-:Y:S01]  /*2c90*/  VIADD R72, R6, 0xffffffde ;  /* 0xffffffde06487836 */ /* 0x000fe20000000000 */
[----:B------:R-:W-:Y:S01]  /*2ca0*/  ISETP.GE.U32.AND P2, PT, R73, 0x7fffffa0, PT ;  /* 0x7fffffa04900780c */ /* 0x000fe20003f46070 */
[----:B------:R-:W-:Y:S01]  /*2cb0*/  IMAD R7, R184, 0x3, RZ ;  /* 0x00000003b8077824 */ /* 0x000fe200078e02ff */
[----:B------:R-:W-:Y:S01]  /*2cc0*/  LDGSTS.E [R243+0x4008], desc[UR16][R192.64], !P0 ;  /* 0x04008000c0f37fae */ /* 0x000fe2000c121850 */
[----:B------:R-:W-:Y:S01]  /*2cd0*/  ISETP.GE.U32.AND P0, PT, R4, 0x7fffffbb, PT ;  /* 0x7fffffbb0400780c */ /* 0x000fe20003f06070 */
[----:B------:R-:W-:Y:S01]  /*2ce0*/  IMAD.SHL.U32 R77, R184, 0x20, RZ ;  /* 0x00000020b84d7824 */ /* 0x000fe200078e00ff */
[----:B------:R-:W-:Y:S01]  /*2cf0*/  ISETP.GE.U32.AND P3, PT, R72, 0x7fffff9f, PT ;  /* 0x7fffff9f4800780c */ /* 0x000fe20003f66070 */
[----:B------:R-:W-:Y:S01]  /*2d00*/  IMAD.WIDE R194, R7, 0x4, R88 ;  /* 0x0000000407c27825 */ /* 0x000fe200078e0258 */
[----:B------:R-:W-:-:S03]  /*2d10*/  IADD3 R244, R152, UR8, RZ ;  /* 0x0000000898f47c10 */ /* 0x000fc6000fffe0ff */
[----:B------:R-:W-:Y:S01]  /*2d20*/  IMAD.WIDE R220, R7, 0x4, R74 ;  /* 0x0000000407dc7825 */ /* 0x000fe200078e024a */
[----:B------:R-:W-:Y:S03]  /*2d30*/  LDGSTS.E [R243+0xc], desc[UR16][R194.64], !P1 ;  /* 0x0000c000c2f37fae */ /* 0x000fe6000c921850 */
[C---:B------:R-:W-:Y:S01]  /*2d40*/  VIADD R4, R6.reuse, 0xfffffff9 ;  /* 0xfffffff906047836 */ /* 0x040fe20000000000 */
[----:B------:R-:W-:Y:S01]  /*2d50*/  LDGSTS.E [R243+0x400c], desc[UR16][R220.64], !P1 ;  /* 0x0400c000dcf37fae */ /* 0x000fe2000c921850 */
[----:B------:R-:W-:Y:S02]  /*2d60*/  VIADD R72, R6, 0xffffffdc ;  /* 0xffffffdc06487836 */ /* 0x000fe40000000000 */
[C---:B------:R-:W-:Y:S01]  /*2d70*/  IMAD.WIDE R92, R77.reuse, 0x4, R88 ;  /* 0x000000044d5c7825 */ /* 0x040fe200078e0258 */
[----:B------:R-:W-:Y:S02]  /*2d80*/  ISETP.GE.U32.AND P1, PT, R4, 0x7fffffba, PT ;  /* 0x7fffffba0400780c */ /* 0x000fe40003f26070 */
[----:B------:R-:W-:Y:S01]  /*2d90*/  ISETP.GE.U32.AND P5, PT, R72, 0x7fffff9d, PT ;  /* 0x7fffff9d4800780c */ /* 0x000fe20003fa6070 */
[----:B------:R-:W-:Y:S01]  /*2da0*/  IMAD.WIDE R76, R77, 0x4, R74 ;  /* 0x000000044d4c7825 */ /* 0x000fe200078e024a */
[----:B------:R-:W-:Y:S03]  /*2db0*/  LDGSTS.E [R243+0x8000], desc[UR16][R92.64], !P2 ;  /* 0x080000005cf37fae */ /* 0x000fe6000d121850 */
[----:B------:R-:W-:Y:S01]  /*2dc0*/  VIADD R4, R6, 0xfffffff8 ;  /* 0xfffffff806047836 */ /* 0x000fe20000000000 */
[----:B------:R-:W-:Y:S01]  /*2dd0*/  LDGSTS.E [R243+0xc000], desc[UR16][R76.64], !P2 ;  /* 0x0c0000004cf37fae */ /* 0x000fe2000d121850 */
[----:B------:R-:W-:-:S03]  /*2de0*/  IMAD.WIDE R80, R79, 0x4, R88 ;  /* 0x000000044f507825 */ /* 0x000fc600078e0258 */
[----:B------:R-:W-:Y:S01]  /*2df0*/  ISETP.GE.U32.AND P2, PT, R4, 0x7fffffb9, PT ;  /* 0x7fffffb90400780c */ /* 0x000fe20003f46070 */
[--C-:B------:R-:W-:Y:S01]  /*2e00*/  IMAD.WIDE R78, R79, 0x4, R74.reuse ;  /* 0x000000044f4e7825 */ /* 0x100fe200078e024a */
[----:B------:R-:W-:Y:S01]  /*2e10*/  IADD3 R4, R6, -0x25, RZ ;  /* 0xffffffdb06047810 */ /* 0x000fe20007ffe0ff */
[----:B------:R-:W-:Y:S02]  /*2e20*/  LDGSTS.E [R243+0x8004], desc[UR16][R80.64], !P3 ;  /* 0x0800400050f37fae */ /* 0x000fe4000d921850 */
[----:B------:R-:W-:Y:S02]  /*2e30*/  IMAD.WIDE R82, R83, 0x4, R74 ;  /* 0x0000000453527825 */ /* 0x000fe400078e024a */
[----:B------:R-:W-:Y:S01]  /*2e40*/  LDGSTS.E [R243+0xc004], desc[UR16][R78.64], !P3 ;  /* 0x0c0040004ef37fae */ /* 0x000fe2000d921850 */
[----:B------:R-:W-:Y:S01]  /*2e50*/  ISETP.GE.U32.AND P3, PT, R4, 0x7fffff9c, PT ;  /* 0x7fffff9c0400780c */ /* 0x000fe20003f66070 */
[----:B------:R-:W-:Y:S02]  /*2e60*/  VIADD R7, R6, 0xffffffda ;  /* 0xffffffda06077836 */ /* 0x000fe40000000000 */
[----:B------:R-:W-:Y:S01]  /*2e70*/  IMAD R85, R184, 0x23, RZ ;  /* 0x00000023b8557824 */ /* 0x000fe200078e02ff */
[----:B------:R-:W-:Y:S01]  /*2e80*/  LDGSTS.E [R243+0x8008], desc[UR16][R86.64], !P4 ;  /* 0x0800800056f37fae */ /* 0x000fe2000e121850 */
[----:B------:R-:W-:-:S02]  /*2e90*/  VIADD R4, R6, 0xffffffd9 ;  /* 0xffffffd906047836 */ /* 0x000fc40000000000 */
[----:B------:R-:W-:Y:S01]  /*2ea0*/  IMAD.WIDE R72, R85, 0x4, R88 ;  /* 0x0000000455487825 */ /* 0x000fe200078e0258 */
[----:B------:R-:W-:Y:S01]  /*2eb0*/  LDGSTS.E [R243+0xc008], desc[UR16][R82.64], !P4 ;  /* 0x0c00800052f37fae */ /* 0x000fe2000e121850 */
[----:B------:R-:W-:Y:S02]  /*2ec0*/  ISETP.GE.U32.AND P4, PT, R7, 0x7fffff9b, PT ;  /* 0x7fffff9b0700780c */ /* 0x000fe40003f86070 */
[----:B------:R-:W-:Y:S01]  /*2ed0*/  IMAD.WIDE R84, R85, 0x4, R74 ;  /* 0x0000000455547825 */ /* 0x000fe200078e024a */
[----:B------:R-:W-:Y:S03]  /*2ee0*/  LDGSTS.E [R243+0x800c], desc[UR16][R72.64], !P5 ;  /* 0x0800c00048f37fae */ /* 0x000fe6000e921850 */
[----:B------:R-:W-:Y:S01]  /*2ef0*/  IMAD.SHL.U32 R7, R184, 0x4, RZ ;  /* 0x00000004b8077824 */ /* 0x000fe200078e00ff */
[----:B------:R-:W-:Y:S01]  /*2f00*/  LDGSTS.E [R243+0xc00c], desc[UR16][R84.64], !P5 ;  /* 0x0c00c00054f37fae */ /* 0x000fe2000e921850 */
[----:B------:R-:W-:Y:S01]  /*2f10*/  ISETP.GE.U32.AND P5, PT, R4, 0x7fffff9a, PT ;  /* 0x7fffff9a0400780c */ /* 0x000fe20003fa6070 */
[----:B------:R-:W-:-:S02]  /*2f20*/  VIADD R4, R6, 0xffffffd8 ;  /* 0xffffffd806047836 */ /* 0x000fc40000000000 */
[----:B------:R-:W-:-:S04]  /*2f30*/  IMAD.WIDE R154, R7, 0x4, R88 ;  /* 0x00000004079a7825 */ /* 0x000fc800078e0258 */
[----:B--2---:R-:W-:Y:S01]  /*2f40*/  IMAD.WIDE R152, R7, 0x4, R74 ;  /* 0x0000000407987825 */ /* 0x004fe200078e024a */
[----:B------:R1:W-:Y:S03]  /*2f50*/  LDGSTS.E [R244], desc[UR16][R154.64], !P6 ;  /* 0x000000009af47fae */ /* 0x0003e6000f121850 */
[----:B------:R-:W-:Y:S01]  /*2f60*/  IMAD R7, R184, 0x5, RZ ;  /* 0x00000005b8077824 */ /* 0x000fe200078e02ff */
[----:B------:R2:W-:Y:S01]  /*2f70*/  LDGSTS.E [R244+0x4000], desc[UR16][R152.64], !P6 ;  /* 0x0400000098f47fae */ /* 0x0005e2000f121850 */
[----:B------:R-:W-:Y:S01]  /*2f80*/  ISETP.GE.U32.AND P6, PT, R4, 0x7fffff99, PT ;  /* 0x7fffff990400780c */ /* 0x000fe20003fc6070 */
[----:B------:R-:W-:Y:S02]  /*2f90*/  VIADD R4, R6, 0xfffffff7 ;  /* 0xfffffff706047836 */ /* 0x000fe40000000000 */
[C---:B------:R-:W-:Y:S01]  /*2fa0*/  IMAD.WIDE R158, R7.reuse, 0x4, R88 ;  /* 0x00000004079e7825 */ /* 0x040fe200078e0258 */
[----:B------:R1:W-:Y:S03]  /*2fb0*/  STL.64 [R1+0xc8], R154 ;  /* 0x0000c89a01007387 */ /* 0x0003e60000100a00 */
[----:B------:R-:W-:Y:S01]  /*2fc0*/  IMAD.WIDE R156, R7, 0x4, R74 ;  /* 0x00000004079c7825 */ /* 0x000fe200078e024a */
[----:B------:R2:W-:Y:S03]  /*2fd0*/  STL.64 [R1+0xc0], R152 ;  /* 0x0000c09801007387 */ /* 0x0005e60000100a00 */
[----:B------:R-:W-:Y:S01]  /*2fe0*/  IMAD R7, R184, 0x7, RZ ;  /* 0x00000007b8077824 */ /* 0x000fe200078e02ff */
[----:B------:R-:W-:Y:S01]  /*2ff0*/  LDGSTS.E [R244+0x4], desc[UR16][R158.64], !P0 ;  /* 0x000040009ef47fae */ /* 0x000fe2000c121850 */
[----:B------:R-:W-:-:S03]  /*3000*/  IMAD.WIDE R96, R95, 0x4, R88 ;  /* 0x000000045f607825 */ /* 0x000fc600078e0258 */
[----:B------:R-:W-:Y:S01]  /*3010*/  LDGSTS.E [R244+0x4004], desc[UR16][R156.64], !P0 ;  /* 0x040040009cf47fae */ /* 0x000fe2000c121850 */
[C---:B-1----:R-:W-:Y:S01]  /*3020*/  IMAD.WIDE R154, R91.reuse, 0x4, R88 ;  /* 0x000000045b9a7825 */ /* 0x042fe200078e0258 */
[----:B------:R-:W-:Y:S02]  /*3030*/  ISETP.GE.U32.AND P0, PT, R4, 0x7fffffb8, PT ;  /* 0x7fffffb80400780c */ /* 0x000fe40003f06070 */
[----:B------:R-:W-:Y:S01]  /*3040*/  STL.64 [R1+0xb8], R158 ;  /* 0x0000b89e01007387 */ /* 0x000fe20000100a00 */
[----:B--2---:R-:W-:-:S03]  /*3050*/  IMAD.WIDE R152, R91, 0x4, R74 ;  /* 0x000000045b987825 */ /* 0x004fc600078e024a */
[----:B------:R-:W-:Y:S01]  /*3060*/  STL.64 [R1+0xb0], R156 ;  /* 0x0000b09c01007387 */ /* 0x000fe20000100a00 */
[----:B------:R-:W-:Y:S02]  /*3070*/  VIADD R4, R6, 0xfffffff6 ;  /* 0xfffffff606047836 */ /* 0x000fe40000000000 */
[----:B------:R-:W-:Y:S01]  /*3080*/  IMAD R91, R184, 0x24, RZ ;  /* 0x00000024b85b7824 */ /* 0x000fe200078e02ff */
[----:B------:R1:W-:Y:S01]  /*3090*/  STL.64 [R1+0xa8], R154 ;  /* 0x0000a89a01007387 */ /* 0x0003e20000100a00 */
[----:B------:R-:W-:-:S03]  /*30a0*/  IMAD.WIDE R94, R95, 0x4, R74 ;  /* 0x000000045f5e7825 */ /* 0x000fc600078e024a */
[----:B------:R1:W-:Y:S01]  /*30b0*/  LDGSTS.E [R244+0x8], desc[UR16][R154.64], !P1 ;  /* 0x000080009af47fae */ /* 0x0003e2000c921850 */
[----:B------:R-:W-:-:S03]  /*30c0*/  IMAD.WIDE R106, R91, 0x4, R88 ;  /* 0x000000045b6a7825 */ /* 0x000fc600078e0258 */
[----:B------:R2:W-:Y:S01]  /*30d0*/  STL.64 [R1+0xa0], R152 ;  /* 0x0000a09801007387 */ /* 0x0005e20000100a00 */
[----:B------:R-:W-:-:S03]  /*30e0*/  IMAD.WIDE R90, R91, 0x4, R74 ;  /* 0x000000045b5a7825 */ /* 0x000fc600078e024a */
[----:B------:R2:W-:Y:S01]  /*30f0*/  LDGSTS.E [R244+0x4008], desc[UR16][R152.64], !P1 ;  /* 0x0400800098f47fae */ /* 0x0005e2000c921850 */
[----:B------:R-:W-:Y:S01]  /*3100*/  ISETP.GE.U32.AND P1, PT, R4, 0x7fffffb7, PT ;  /* 0x7fffffb70400780c */ /* 0x000fe20003f26070 */
[----:B------:R-:W-:Y:S01]  /*3110*/  IMAD.WIDE R102, R99, 0x4, R88 ;  /* 0x0000000463667825 */ /* 0x000fe200078e0258 */
[----:B------:R-:W-:-:S03]  /*3120*/  IADD3 R4, R6, -0xb, RZ ;  /* 0xfffffff506047810 */ /* 0x000fc60007ffe0ff */
[----:B-1----:R-:W-:-:S04]  /*3130*/  IMAD.WIDE R154, R7, 0x4, R88 ;  /* 0x00000004079a7825 */ /* 0x002fc800078e0258 */
[--C-:B------:R-:W-:Y:S01]  /*3140*/  IMAD.WIDE R98, R99, 0x4, R74.reuse ;  /* 0x0000000463627825 */ /* 0x100fe200078e024a */
[----:B------:R-:W-:Y:S03]  /*3150*/  LDGSTS.E [R244+0xc], desc[UR16][R154.64], !P2 ;  /* 0x0000c0009af47fae */ /* 0x000fe6000d121850 */
[----:B--2---:R-:W-:Y:S01]  /*3160*/  IMAD.WIDE R152, R7, 0x4, R74 ;  /* 0x0000000407987825 */ /* 0x004fe200078e024a */
[----:B------:R-:W-:Y:S03]  /*3170*/  STL.64 [R1+0x98], R154 ;  /* 0x0000989a01007387 */ /* 0x000fe60000100a00 */
[----:B------:R-:W-:Y:S01]  /*3180*/  VIADD R7, R6, 0xffffffd6 ;  /* 0xffffffd606077836 */ /* 0x000fe20000000000 */
[----:B------:R1:W-:Y:S01]  /*3190*/  LDGSTS.E [R244+0x400c], desc[UR16][R152.64], !P2 ;  /* 0x0400c00098f47fae */ /* 0x0003e2000d121850 */
[----:B------:R-:W-:Y:S01]  /*31a0*/  ISETP.GE.U32.AND P2, PT, R4, 0x7fffffb6, PT ;  /* 0x7fffffb60400780c */ /* 0x000fe20003f46070 */
[----:B------:R-:W-:-:S02]  /*31b0*/  VIADD R4, R6, 0xfffffff4 ;  /* 0xfffffff406047836 */ /* 0x000fc40000000000 */
[----:B------:R-:W-:Y:S01]  /*31c0*/  LDGSTS.E [R244+0x8000], desc[UR16][R106.64], !P3 ;  /* 0x080000006af47fae */ /* 0x000fe2000d921850 */
[----:B------:R-:W-:-:S03]  /*31d0*/  IMAD.WIDE R238, R101, 0x4, R88 ;  /* 0x0000000465ee7825 */ /* 0x000fc600078e0258 */
[----:B------:R-:W-:Y:S01]  /*31e0*/  LDGSTS.E [R244+0xc000], desc[UR16][R90.64], !P3 ;  /* 0x0c0000005af47fae */ /* 0x000fe2000d921850 */
[----:B------:R-:W-:Y:S01]  /*31f0*/  ISETP.GE.U32.AND P3, PT, R4, 0x7fffffb5, PT ;  /* 0x7fffffb50400780c */ /* 0x000fe20003f66070 */
[----:B------:R-:W-:Y:S02]  /*3200*/  VIADD R4, R6, 0xffffffd7 ;  /* 0xffffffd706047836 */ /* 0x000fe40000000000 */
[----:B------:R-:W-:Y:S01]  /*3210*/  LDGSTS.E [R244+0x8004], desc[UR16][R96.64], !P4 ;  /* 0x0800400060f47fae */ /* 0x000fe2000e121850 */
[----:B------:R-:W-:-:S03]  /*3220*/  IMAD.WIDE R100, R101, 0x4, R74 ;  /* 0x0000000465647825 */ /* 0x000fc600078e024a */
[----:B------:R-:W-:Y:S01]  /*3230*/  LDGSTS.E [R244+0xc004], desc[UR16][R94.64], !P4 ;  /* 0x0c0040005ef47fae */ /* 0x000fe2000e121850 */
[----:B------:R-:W-:Y:S01]  /*3240*/  ISETP.GE.U32.AND P4, PT, R4, 0x7fffff98, PT ;  /* 0x7fffff980400780c */ /* 0x000fe20003f86070 */
[----:B------:R-:W-:Y:S02]  /*3250*/  VIADD R4, R6, 0xffffffd5 ;  /* 0xffffffd506047836 */ /* 0x000fe40000000000 */
[----:B------:R-:W-:Y:S01]  /*3260*/  LDGSTS.E [R244+0x8008], desc[UR16][R102.64], !P5 ;  /* 0x0800800066f47fae */ /* 0x000fe2000e921850 */
[----:B------:R-:W-:-:S03]  /*3270*/  IMAD.WIDE R110, R109, 0x4, R88 ;  /* 0x000000046d6e7825 */ /* 0x000fc600078e0258 */
[----:B------:R1:W-:Y:S01]  /*3280*/  STL.64 [R1+0x90], R152 ;  /* 0x0000909801007387 */ /* 0x0003e20000100a00 */
[----:B------:R-:W-:-:S03]  /*3290*/  IMAD.WIDE R108, R109, 0x4, R74 ;  /* 0x000000046d6c7825 */ /* 0x000fc600078e024a */
[----:B------:R-:W-:Y:S01]  /*32a0*/  LDGSTS.E [R244+0xc008], desc[UR16][R98.64], !P5 ;  /* 0x0c00800062f47fae */ /* 0x000fe2000e921850 */
[----:B------:R-:W-:Y:S01]  /*32b0*/  ISETP.GE.U32.AND P5, PT, R7, 0x7fffff97, PT ;  /* 0x7fffff970700780c */ /* 0x000fe20003fa6070 */
[C---:B------:R-:W-:Y:S01]  /*32c0*/  IMAD.WIDE R116, R113.reuse, 0x4, R88 ;  /* 0x0000000471747825 */ /* 0x040fe200078e0258 */
[----:B------:R-:W-:Y:S01]  /*32d0*/  SHF.L.U32 R7, R184, 0x3, RZ ;  /* 0x00000003b8077819 */ /* 0x000fe200000006ff */
[----:B------:R-:W-:Y:S02]  /*32e0*/  LDGSTS.E [R244+0x800c], desc[UR16][R238.64], !P6 ;  /* 0x0800c000eef47fae */ /* 0x000fe4000f121850 */
[----:B------:R-:W-:Y:S01]  /*32f0*/  IMAD.WIDE R112, R113, 0x4, R74 ;  /* 0x0000000471707825 */ /* 0x000fe200078e024a */
[----:B-1----:R-:W-:Y:S01]  /*3300*/  LOP3.LUT R152, R2, 0x20, RZ, 0x3c, !PT ;  /* 0x0000002002987812 */ /* 0x002fe200078e3cff */
[----:B------:R-:W-:Y:S02]  /*3310*/  LDGSTS.E [R244+0xc00c], desc[UR16][R100.64], !P6 ;  /* 0x0c00c00064f47fae */ /* 0x000fe4000f121850 */
[----:B------:R-:W-:Y:S01]  /*3320*/  IMAD.WIDE R154, R7, 0x4, R88 ;  /* 0x00000004079a7825 */ /* 0x000fe200078e0258 */
[----:B------:R-:W-:Y:S01]  /*3330*/  ISETP.GE.U32.AND P6, PT, R4, 0x7fffff96, PT ;  /* 0x7fffff960400780c */ /* 0x000fe20003fc6070 */
[----:B------:R1:W-:Y:S02]  /*3340*/  STL [R1+0x540], R152 ;  /* 0x0005409801007387 */ /* 0x0003e40000100800 */
[----:B------:R-:W-:-:S02]  /*3350*/  VIADD R245, R152, UR8 ;  /* 0x0000000898f57c36 */ /* 0x000fc40008000000 */
[----:B------:R-:W-:Y:S01]  /*3360*/  VIADD R4, R6, 0xffffffd4 ;  /* 0xffffffd406047836 */ /* 0x000fe20000000000 */
[----:B------:R-:W-:Y:S01]  /*3370*/  STL.64 [R1+0x5b0], R238 ;  /* 0x0005b0ee01007387 */ /* 0x000fe20000100a00 */
[----:B------:R-:W-:-:S03]  /*3380*/  IMAD.WIDE R236, R115, 0x4, R88 ;  /* 0x0000000473ec7825 */ /* 0x000fc600078e0258 */
[----:B------:R2:W-:Y:S01]  /*3390*/  LDGSTS.E [R245], desc[UR16][R154.64], !P0 ;  /* 0x000000009af57fae */ /* 0x0005e2000c121850 */
[----:B------:R-:W-:-:S03]  /*33a0*/  IMAD.WIDE R114, R115, 0x4, R74 ;  /* 0x0000000473727825 */ /* 0x000fc600078e024a */
[----:B------:R2:W-:Y:S01]  /*33b0*/  STL.64 [R1+0x88], R154 ;  /* 0x0000889a01007387 */ /* 0x0005e20000100a00 */
[----:B-1----:R-:W-:-:S04]  /*33c0*/  IMAD.WIDE R152, R7, 0x4, R74 ;  /* 0x0000000407987825 */ /* 0x002fc800078e024a */
[----:B------:R-:W-:Y:S01]  /*33d0*/  IMAD R7, R184, 0x9, RZ ;  /* 0x00000009b8077824 */ /* 0x000fe200078e02ff */
[----:B------:R1:W-:Y:S01]  /*33e0*/  LDGSTS.E [R245+0x4000], desc[UR16][R152.64], !P0 ;  /* 0x0400000098f57fae */ /* 0x0003e2000c121850 */
[----:B------:R-:W-:Y:S01]  /*33f0*/  ISETP.GE.U32.AND P0, PT, R4, 0x7fffff95, PT ;  /* 0x7fffff950400780c */ /* 0x000fe20003f06070 */
[--C-:B------:R-:W-:Y:S01]  /*3400*/  IMAD.WIDE R124, R123, 0x4, R88.reuse ;  /* 0x000000047b7c7825 */ /* 0x100fe200078e0258 */
[----:B------:R-:W-:Y:S01]  /*3410*/  IADD3 R4, R6, -0xd, RZ ;  /* 0xfffffff306047810 */ /* 0x000fe20007ffe0ff */
[----:B------:R1:W-:Y:S02]  /*3420*/  STL.64 [R1+0x80], R152 ;  /* 0x0000809801007387 */ /* 0x0003e40000100a00 */
[----:B------:R-:W-:-:S04]  /*3430*/  IMAD.WIDE R158, R7, 0x4, R88 ;  /* 0x00000004079e7825 */ /* 0x000fc800078e0258 */
[----:B------:R-:W-:Y:S01]  /*3440*/  IMAD.WIDE R156, R7, 0x4, R74 ;  /* 0x00000004079c7825 */ /* 0x000fe200078e024a */
[----:B------:R-:W-:Y:S03]  /*3450*/  LDGSTS.E [R245+0x4], desc[UR16][R158.64], !P1 ;  /* 0x000040009ef57fae */ /* 0x000fe6000c921850 */
[C---:B--2---:R-:W-:Y:S01]  /*3460*/  IMAD.WIDE R154, R105.reuse, 0x4, R88 ;  /* 0x00000004699a7825 */ /* 0x044fe200078e0258 */
[----:B------:R-:W-:Y:S01]  /*3470*/  LDGSTS.E [R245+0x4004], desc[UR16][R156.64], !P1 ;  /* 0x040040009cf57fae */ /* 0x000fe2000c921850 */
[----:B------:R-:W-:Y:S02]  /*3480*/  ISETP.GE.U32.AND P1, PT, R4, 0x7fffffb4, PT ;  /* 0x7fffffb40400780c */ /* 0x000fe40003f26070 */
[----:B-1----:R-:W-:Y:S01]  /*3490*/  IMAD.WIDE R152, R105, 0x4, R74 ;  /* 0x0000000469987825 */ /* 0x002fe200078e024a */
[----:B------:R-:W-:Y:S03]  /*34a0*/  STL.64 [R1+0x78], R158 ;  /* 0x0000789e01007387 */ /* 0x000fe60000100a00 */
[----:B------:R-:W-:Y:S01]  /*34b0*/  VIADD R4, R6, 0xfffffff2 ;  /* 0xfffffff206047836 */ /* 0x000fe20000000000 */
[----:B------:R-:W-:Y:S01]  /*34c0*/  STL.64 [R1+0x70], R156 ;  /* 0x0000709c01007387 */ /* 0x000fe20000100a00 */
[----:B------:R-:W-:-:S02]  /*34d0*/  IMAD R7, R184, 0xb, RZ ;  /* 0x0000000bb8077824 */ /* 0x000fc400078e02ff */
        /* <DEDUP_REMOVED lines=9> */
[----:B------:R-:W-:Y:S02]  /*3570*/  VIADD R4, R6, 0xfffffff1 ;  /* 0xfffffff106047836 */ /* 0x000fe40000000000 */
[----:B-1----:R-:W-:-:S04]  /*3580*/  IMAD.WIDE R154, R7, 0x4, R88 ;  /* 0x00000004079a7825 */ /* 0x002fc800078e0258 */
[----:B------:R-:W-:Y:S01]  /*3590*/  IMAD.WIDE R130, R127, 0x4, R88 ;  /* 0x000000047f827825 */ /* 0x000fe200078e0258 */
        /* <DEDUP_REMOVED lines=11> */
[C---:B------:R-:W-:Y:S01]  /*3650*/  IMAD.WIDE R234, R129.reuse, 0x4, R88 ;  /* 0x0000000481ea7825 */ /* 0x040fe200078e0258 */
[----:B------:R-:W-:Y:S01]  /*3660*/  IADD3 R4, R6, -0x2d, RZ ;  /* 0xffffffd306047810 */ /* 0x000fe20007ffe0ff */
[----:B------:R-:W-:Y:S02]  /*3670*/  LDGSTS.E [R245+0x8004], desc[UR16][R110.64], !P5 ;  /* 0x080040006ef57fae */ /* 0x000fe4000e921850 */
[----:B------:R-:W-:Y:S02]  /*3680*/  IMAD.WIDE R128, R129, 0x4, R74 ;  /* 0x0000000481807825 */ /* 0x000fe400078e024a */
[----:B------:R-:W-:Y:S01]  /*3690*/  LDGSTS.E [R245+0xc004], desc[UR16][R108.64], !P5 ;  /* 0x0c0040006cf57fae */ /* 0x000fe2000e921850 */
[----:B------:R-:W-:Y:S01]  /*36a0*/  ISETP.GE.U32.AND P5, PT, R4, 0x7fffff94, PT ;  /* 0x7fffff940400780c */ /* 0x000fe20003fa6070 */
[----:B------:R-:W-:-:S02]  /*36b0*/  VIADD R4, R6, 0xffffffd1 ;  /* 0xffffffd106047836 */ /* 0x000fc40000000000 */
[----:B------:R-:W-:Y:S01]  /*36c0*/  LDGSTS.E [R245+0x8008], desc[UR16][R116.64], !P6 ;  /* 0x0800800074f57fae */ /* 0x000fe2000f121850 */
[----:B------:R-:W-:-:S03]  /*36d0*/  IMAD.WIDE R250, R133, 0x4, R88 ;  /* 0x0000000485fa7825 */ /* 0x000fc600078e0258 */
[----:B------:R1:W-:Y:S01]  /*36e0*/  STL.64 [R1+0x50], R152 ;  /* 0x0000509801007387 */ /* 0x0003e20000100a00 */
[----:B------:R-:W-:-:S03]  /*36f0*/  IMAD.WIDE R132, R133, 0x4, R74 ;  /* 0x0000000485847825 */ /* 0x000fc600078e024a */
[----:B------:R-:W-:Y:S01]  /*3700*/  LDGSTS.E [R245+0xc008], desc[UR16][R112.64], !P6 ;  /* 0x0c00800070f57fae */ /* 0x000fe2000f121850 */
[----:B------:R-:W-:Y:S01]  /*3710*/  ISETP.GE.U32.AND P6, PT, R7, 0x7fffff93, PT ;  /* 0x7fffff930700780c */ /* 0x000fe20003fc6070 */
[----:B------:R-:W-:Y:S02]  /*3720*/  IMAD R7, R184, 0xc, RZ ;  /* 0x0000000cb8077824 */ /* 0x000fe400078e02ff */
[----:B------:R2:W-:Y:S01]  /*3730*/  LDGSTS.E [R245+0x800c], desc[UR16][R236.64], !P0 ;  /* 0x0800c000ecf57fae */ /* 0x0005e2000c121850 */
[----:B------:R-:W-:Y:S01]  /*3740*/  IMAD.WIDE R138, R135, 0x4, R88 ;  /* 0x00000004878a7825 */ /* 0x000fe200078e0258 */
[----:B-1----:R-:W-:-:S03]  /*3750*/  LOP3.LUT R152, R2, 0x30, RZ, 0x3c, !PT ;  /* 0x0000003002987812 */ /* 0x002fc600078e3cff */
[----:B------:R-:W-:Y:S01]  /*3760*/  IMAD.WIDE R154, R7, 0x4, R88 ;  /* 0x00000004079a7825 */ /* 0x000fe200078e0258 */
[----:B------:R-:W-:Y:S01]  /*3770*/  LDGSTS.E [R245+0xc00c], desc[UR16][R114.64], !P0 ;  /* 0x0c00c00072f57fae */ /* 0x000fe2000c121850 */
[----:B------:R-:W-:Y:S02]  /*3780*/  ISETP.GE.U32.AND P0, PT, R4, 0x7fffff92, PT ;  /* 0x7fffff920400780c */ /* 0x000fe40003f06070 */
[----:B------:R-:W-:Y:S01]  /*3790*/  VIADD R246, R152, UR8 ;  /* 0x0000000898f67c36 */ /* 0x000fe20008000000 */
[----:B------:R1:W-:Y:S01]  /*37a0*/  STL [R1+0x53c], R152 ;  /* 0x00053c9801007387 */ /* 0x0003e20000100800 */
[----:B------:R-:W-:Y:S01]  /*37b0*/  IADD3 R4, R6, -0x30, RZ ;  /* 0xffffffd006047810 */ /* 0x000fe20007ffe0ff */
[----:B------:R-:W-:Y:S02]  /*37c0*/  IMAD.WIDE R134, R135, 0x4, R74 ;  /* 0x0000000487867825 */ /* 0x000fe400078e024a */
[----:B------:R3:W-:Y:S02]  /*37d0*/  LDGSTS.E [R246], desc[UR16][R154.64], !P1 ;  /* 0x000000009af67fae */ /* 0x0007e4000c921850 */
[----:B------:R-:W-:-:S02]  /*37e0*/  IMAD.WIDE R162, R137, 0x4, R88 ;  /* 0x0000000489a27825 */ /* 0x000fc400078e0258 */
[----:B------:R2:W-:Y:S02]  /*37f0*/  STL.64 [R1+0x5a0], R236 ;  /* 0x0005a0ec01007387 */ /* 0x0005e40000100a00 */
[----:B-1----:R-:W-:Y:S02]  /*3800*/  IMAD.WIDE R152, R7, 0x4, R74 ;  /* 0x0000000407987825 */ /* 0x002fe400078e024a */
[----:B------:R3:W-:Y:S02]  /*3810*/  STL.64 [R1+0x48], R154 ;  /* 0x0000489a01007387 */ /* 0x0007e40000100a00 */
[----:B------:R-:W-:Y:S02]  /*3820*/  IMAD R7, R184, 0xd, RZ ;  /* 0x0000000db8077824 */ /* 0x000fe400078e02ff */
[----:B------:R1:W-:Y:S01]  /*3830*/  LDGSTS.E [R246+0x4000], desc[UR16][R152.64], !P1 ;  /* 0x0400000098f67fae */ /* 0x0003e2000c921850 */
[----:B------:R-:W-:Y:S01]  /*3840*/  ISETP.GE.U32.AND P1, PT, R4, 0x7fffff91, PT ;  /* 0x7fffff910400780c */ /* 0x000fe20003f26070 */
[----:B------:R-:W-:-:S02]  /*3850*/  IMAD.WIDE R158, R7, 0x4, R88 ;  /* 0x00000004079e7825 */ /* 0x000fc400078e0258 */
[----:B------:R1:W-:Y:S01]  /*3860*/  STL.64 [R1+0x40], R152 ;  /* 0x0000409801007387 */ /* 0x0003e20000100a00 */
[----:B--2---:R-:W-:Y:S01]  /*3870*/  MOV R237, R193 ;  /* 0x000000c100ed7202 */ /* 0x004fe20000000f00 */
[----:B------:R-:W-:Y:S02]  /*3880*/  IMAD.WIDE R156, R7, 0x4, R74 ;  /* 0x00000004079c7825 */ /* 0x000fe400078e024a */
[----:B------:R-:W-:Y:S02]  /*3890*/  LDGSTS.E [R246+0x4], desc[UR16][R158.64], !P2 ;  /* 0x000040009ef67fae */ /* 0x000fe4000d121850 */
[----:B------:R-:W-:Y:S02]  /*38a0*/  VIADD R4, R6, 0xffffffef ;  /* 0xffffffef06047836 */ /* 0x000fe40000000000 */
[C---:B---3--:R-:W-:Y:S01]  /*38b0*/  IMAD.WIDE R154, R119.reuse, 0x4, R88 ;  /* 0x00000004779a7825 */ /* 0x048fe200078e0258 */
[----:B------:R-:W-:Y:S02]  /*38c0*/  LDGSTS.E [R246+0x4004], desc[UR16][R156.64], !P2 ;  /* 0x040040009cf67fae */ /* 0x000fe4000d121850 */
[----:B------:R-:W-:Y:S01]  /*38d0*/  ISETP.GE.U32.AND P2, PT, R4, 0x7fffffb0, PT ;  /* 0x7fffffb00400780c */ /* 0x000fe20003f46070 */
        /* <DEDUP_REMOVED lines=18> */
[--C-:B--2---:R-:W-:Y:S01]  /*3a00*/  IMAD.WIDE R152, R7, 0x4, R74.reuse ;  /* 0x0000000407987825 */ /* 0x104fe200078e024a */
[----:B------:R-:W-:Y:S03]  /*3a10*/  STL.64 [R1+0x18], R154 ;  /* 0x0000189a01007387 */ /* 0x000fe60000100a00 */
[----:B------:R-:W-:Y:S01]  /*3a20*/  VIADD R7, R6, 0xffffffce ;  /* 0xffffffce06077836 */ /* 0x000fe20000000000 */
[----:B------:R1:W-:Y:S01]  /*3a30*/  LDGSTS.E [R246+0x400c], desc[UR16][R152.64], !P4 ;  /* 0x0400c00098f67fae */ /* 0x0003e2000e121850 */
[----:B------:R-:W-:Y:S01]  /*3a40*/  ISETP.GE.U32.AND P4, PT, R4, 0x7fffffae, PT ;  /* 0x7fffffae0400780c */ /* 0x000fe20003f86070 */
[----:B------:R-:W-:Y:S01]  /*3a50*/  IMAD.WIDE R140, R141, 0x4, R74 ;  /* 0x000000048d8c7825 */ /* 0x000fe200078e024a */
[----:B------:R-:W-:Y:S01]  /*3a60*/  IADD3 R4, R6, -0x14, RZ ;  /* 0xffffffec06047810 */ /* 0x000fe20007ffe0ff */
[----:B------:R-:W-:Y:S02]  /*3a70*/  LDGSTS.E [R246+0x8000], desc[UR16][R142.64], !P5 ;  /* 0x080000008ef67fae */ /* 0x000fe4000e921850 */
[----:B------:R-:W-:-:S02]  /*3a80*/  IMAD.WIDE R146, R145, 0x4, R88 ;  /* 0x0000000491927825 */ /* 0x000fc400078e0258 */
[----:B------:R-:W-:Y:S01]  /*3a90*/  LDGSTS.E [R246+0xc000], desc[UR16][R118.64], !P5 ;  /* 0x0c00000076f67fae */ /* 0x000fe2000e921850 */
[----:B------:R-:W-:Y:S01]  /*3aa0*/  ISETP.GE.U32.AND P5, PT, R4, 0x7fffffad, PT ;  /* 0x7fffffad0400780c */ /* 0x000fe20003fa6070 */
[----:B------:R-:W-:Y:S02]  /*3ab0*/  VIADD R4, R6, 0xffffffcf ;  /* 0xffffffcf06047836 */ /* 0x000fe40000000000 */
        /* <DEDUP_REMOVED lines=8> */
[----:B------:R1:W-:Y:S02]  /*3b40*/  STL.64 [R1+0x10], R152 ;  /* 0x0000109801007387 */ /* 0x0003e40000100a00 */
[----:B------:R-:W-:-:S02]  /*3b50*/  IMAD R156, R184, 0x15, RZ ;  /* 0x00000015b89c7824 */ /* 0x000fc400078e02ff */
[----:B------:R-:W-:Y:S01]  /*3b60*/  LDGSTS.E [R246+0xc008], desc[UR16][R126.64], !P0 ;  /* 0x0c0080007ef67fae */ /* 0x000fe2000c121850 */
[----:B------:R-:W-:Y:S01]  /*3b70*/  ISETP.GE.U32.AND P0, PT, R7, 0x7fffff8f, PT ;  /* 0x7fffff8f0700780c */ /* 0x000fe20003f06070 */
[----:B------:R-:W-:Y:S02]  /*3b80*/  IMAD.SHL.U32 R7, R184, 0x10, RZ ;  /* 0x00000010b8077824 */ /* 0x000fe400078e00ff */
[----:B------:R-:W-:Y:S01]  /*3b90*/  LDGSTS.E [R246+0x800c], desc[UR16][R234.64], !P1 ;  /* 0x0800c000eaf67fae */ /* 0x000fe2000c921850 */
[----:B------:R-:W-:Y:S01]  /*3ba0*/  IMAD.WIDE R186, R156, 0x4, R88 ;  /* 0x000000049cba7825 */ /* 0x000fe200078e0258 */
[----:B-1----:R-:W-:-:S03]  /*3bb0*/  LOP3.LUT R152, R2, 0x40, RZ, 0x3c, !PT ;  /* 0x0000004002987812 */ /* 0x002fc600078e3cff */
[C---:B------:R-:W-:Y:S01]  /*3bc0*/  IMAD.WIDE R154, R7.reuse, 0x4, R88 ;  /* 0x00000004079a7825 */ /* 0x040fe200078e0258 */
[----:B------:R-:W-:Y:S01]  /*3bd0*/  LDGSTS.E [R246+0xc00c], desc[UR16][R128.64], !P1 ;  /* 0x0c00c00080f67fae */ /* 0x000fe2000c921850 */
[----:B------:R-:W-:Y:S02]  /*3be0*/  ISETP.GE.U32.AND P1, PT, R4, 0x7fffff8e, PT ;  /* 0x7fffff8e0400780c */ /* 0x000fe40003f26070 */
[----:B------:R-:W-:Y:S01]  /*3bf0*/  VIADD R242, R152, UR8 ;  /* 0x0000000898f27c36 */ /* 0x000fe20008000000 */
[----:B------:R1:W-:Y:S01]  /*3c00*/  STL [R1+0x538], R152 ;  /* 0x0005389801007387 */ /* 0x0003e20000100800 */
[----:B------:R-:W-:Y:S02]  /*3c10*/  VIADD R4, R6, 0xffffffcc ;  /* 0xffffffcc06047836 */ /* 0x000fe40000000000 */
[----:B------:R-:W-:Y:S01]  /*3c20*/  IMAD.WIDE R156, R156, 0x4, R74 ;  /* 0x000000049c9c7825 */ /* 0x000fe200078e024a */
[----:B------:R2:W-:Y:S03]  /*3c30*/  LDGSTS.E [R242], desc[UR16][R154.64], !P2 ;  /* 0x000000009af27fae */ /* 0x0005e6000d121850 */
[----:B------:R-:W-:Y:S01]  /*3c40*/  IMAD.WIDE R218, R160, 0x4, R88 ;  /* 0x00000004a0da7825 */ /* 0x000fe200078e0258 */
[----:B------:R-:W-:Y:S03]  /*3c50*/  STL.64 [R1+0x568], R234 ;  /* 0x000568ea01007387 */ /* 0x000fe60000100a00 */
[----:B-1----:R-:W-:Y:S01]  /*3c60*/  IMAD.WIDE R152, R7, 0x4, R74 ;  /* 0x0000000407987825 */ /* 0x002fe200078e024a */
[----:B------:R2:W-:Y:S01]  /*3c70*/  STL.64 [R1+0x8], R154 ;  /* 0x0000089a01007387 */ /* 0x0005e20000100a00 */
[----:B------:R-:W-:-:S02]  /*3c80*/  IADD3 R7, R6, -0x36, RZ ;  /* 0xffffffca06077810 */ /* 0x000fc40007ffe0ff */
[----:B------:R-:W-:Y:S01]  /*3c90*/  IMAD.WIDE R160, R160, 0x4, R74 ;  /* 0x00000004a0a07825 */ /* 0x000fe200078e024a */
[----:B------:R1:W-:Y:S01]  /*3ca0*/  LDGSTS.E [R242+0x4000], desc[UR16][R152.64], !P2 ;  /* 0x0400000098f27fae */ /* 0x0003e2000d121850 */
[----:B------:R-:W-:Y:S02]  /*3cb0*/  ISETP.GE.U32.AND P2, PT, R4, 0x7fffff8d, PT ;  /* 0x7fffff8d0400780c */ /* 0x000fe40003f46070 */
[----:B------:R-:W-:Y:S01]  /*3cc0*/  VIADD R4, R6, 0xffffffeb ;  /* 0xffffffeb06047836 */ /* 0x000fe20000000000 */
[----:B------:R-:W-:Y:S01]  /*3cd0*/  LDGSTS.E [R242+0x4], desc[UR16][R250.64], !P3 ;  /* 0x00004000faf27fae */ /* 0x000fe2000d921850 */
[----:B------:R-:W-:-:S03]  /*3ce0*/  IMAD.WIDE R166, R164, 0x4, R88 ;  /* 0x00000004a4a67825 */ /* 0x000fc600078e0258 */
[----:B------:R-:W-:Y:S01]  /*3cf0*/  LDGSTS.E [R242+0x4004], desc[UR16][R132.64], !P3 ;  /* 0x0400400084f27fae */ /* 0x000fe2000d921850 */
[----:B------:R-:W-:Y:S01]  /*3d00*/  ISETP.GE.U32.AND P3, PT, R4, 0x7fffffac, PT ;  /* 0x7fffffac0400780c */ /* 0x000fe20003f66070 */
[----:B--2---:R-:W-:Y:S01]  /*3d10*/  IMAD R155, R184, 0x14, RZ ;  /* 0x00000014b89b7824 */ /* 0x004fe200078e02ff */
[----:B------:R-:W-:Y:S01]  /*3d20*/  IADD3 R4, R6, -0x16, RZ ;  /* 0xffffffea06047810 */ /* 0x000fe20007ffe0ff */
[----:B------:R-:W-:Y:S01]  /*3d30*/  LDGSTS.E [R242+0x8], desc[UR16][R138.64], !P4 ;  /* 0x000080008af27fae */ /* 0x000fe2000e121850 */
[----:B------:R-:W-:Y:S01]  /*3d40*/  LOP3.LUT R154, R2, 0x50, RZ, 0x3c, !PT ;  /* 0x00000050029a7812 */ /* 0x000fe200078e3cff */
[----:B------:R-:W-:Y:S02]  /*3d50*/  IMAD.WIDE R158, R155, 0x4, R88 ;  /* 0x000000049b9e7825 */ /* 0x000fe400078e0258 */
[----:B------:R-:W-:Y:S01]  /*3d60*/  LDGSTS.E [R242+0x4008], desc[UR16][R134.64], !P4 ;  /* 0x0400800086f27fae */ /* 0x000fe2000e121850 */
[----:B------:R-:W-:Y:S01]  /*3d70*/  ISETP.GE.U32.AND P4, PT, R4, 0x7fffffab, PT ;  /* 0x7fffffab0400780c */ /* 0x000fe20003f86070 */
[----:B------:R-:W-:-:S02]  /*3d80*/  VIADD R4, R6, 0xffffffe9 ;  /* 0xffffffe906047836 */ /* 0x000fc40000000000 */
[----:B------:R-:W-:Y:S01]  /*3d90*/  LDGSTS.E [R242+0xc], desc[UR16][R162.64], !P5 ;  /* 0x0000c000a2f27fae */ /* 0x000fe2000e921850 */
[----:B------:R-:W-:Y:S02]  /*3da0*/  VIADD R247, R154, UR8 ;  /* 0x000000089af77c36 */ /* 0x000fe40008000000 */
[----:B------:R-:W-:Y:S01]  /*3db0*/  IMAD.WIDE R164, R164, 0x4, R74 ;  /* 0x00000004a4a47825 */ /* 0x000fe200078e024a */
[----:B------:R-:W-:Y:S01]  /*3dc0*/  LDGSTS.E [R242+0x400c], desc[UR16][R136.64], !P5 ;  /* 0x0400c00088f27fae */ /* 0x000fe2000e921850 */
[----:B------:R-:W-:Y:S02]  /*3dd0*/  ISETP.GE.U32.AND P5, PT, R4, 0x7fffffaa, PT ;  /* 0x7fffffaa0400780c */ /* 0x000fe40003fa6070 */
[----:B------:R-:W-:Y:S01]  /*3de0*/  VIADD R4, R6, 0xffffffe8 ;  /* 0xffffffe806047836 */ /* 0x000fe20000000000 */
[----:B------:R2:W-:Y:S01]  /*3df0*/  LDGSTS.E [R242+0x8000], desc[UR16][R170.64], !P6 ;  /* 0x08000000aaf27fae */ /* 0x0005e2000f121850 */
[----:B------:R-:W-:-:S03]  /*3e00*/  IMAD.WIDE R230, R168, 0x4, R88 ;  /* 0x00000004a8e67825 */ /* 0x000fc600078e0258 */
[----:B------:R-:W-:Y:S01]  /*3e10*/  LDGSTS.E [R242+0xc000], desc[UR16][R140.64], !P6 ;  /* 0x0c0000008cf27fae */ /* 0x000fe2000f121850 */
[----:B------:R-:W-:Y:S01]  /*3e20*/  ISETP.GE.U32.AND P6, PT, R4, 0x7fffffa9, PT ;  /* 0x7fffffa90400780c */ /* 0x000fe20003fc6070 */
[----:B------:R-:W-:Y:S02]  /*3e30*/  VIADD R4, R6, 0xffffffcb ;  /* 0xffffffcb06047836 */ /* 0x000fe40000000000 */
[----:B------:R1:W-:Y:S01]  /*3e40*/  STL.64 [R1], R152 ;  /* 0x0000009801007387 */ /* 0x0003e20000100a00 */
[----:B------:R-:W-:-:S03]  /*3e50*/  IMAD.WIDE R168, R168, 0x4, R74 ;  /* 0x00000004a8a87825 */ /* 0x000fc600078e024a */
[----:B------:R-:W-:Y:S01]  /*3e60*/  LDGSTS.E [R242+0x8004], desc[UR16][R146.64], !P0 ;  /* 0x0800400092f27fae */ /* 0x000fe2000c121850 */
[----:B------:R-:W-:-:S03]  /*3e70*/  IMAD.WIDE R174, R172, 0x4, R88 ;  /* 0x00000004acae7825 */ /* 0x000fc600078e0258 */
[----:B------:R-:W-:Y:S01]  /*3e80*/  LDGSTS.E [R242+0xc004], desc[UR16][R144.64], !P0 ;  /* 0x0c00400090f27fae */ /* 0x000fe2000c121850 */
[----:B------:R-:W-:Y:S01]  /*3e90*/  ISETP.GE.U32.AND P0, PT, R4, 0x7fffff8c, PT ;  /* 0x7fffff8c0400780c */ /* 0x000fe20003f06070 */
[----:B------:R-:W-:Y:S02]  /*3ea0*/  VIADD R4, R6, 0xffffffc9 ;  /* 0xffffffc906047836 */ /* 0x000fe40000000000 */
[C---:B-1----:R-:W-:Y:S01]  /*3eb0*/  IMAD.WIDE R152, R149.reuse, 0x4, R88 ;  /* 0x0000000495987825 */ /* 0x042fe200078e0258 */
[----:B------:R-:W-:Y:S03]  /*3ec0*/  STL.64 [R1+0x558], R250 ;  /* 0x000558fa01007387 */ /* 0x000fe60000100a00 */
[--C-:B------:R-:W-:Y:S01]  /*3ed0*/  IMAD.WIDE R148, R149, 0x4, R74.reuse ;  /* 0x0000000495947825 */ /* 0x100fe200078e024a */
[----:B------:R-:W-:Y:S03]  /*3ee0*/  STL.64 [R1+0x560], R162 ;  /* 0x000560a201007387 */ /* 0x000fe60000100a00 */
[----:B------:R-:W-:Y:S01]  /*3ef0*/  IMAD.WIDE R172, R172, 0x4, R74 ;  /* 0x00000004acac7825 */ /* 0x000fe200078e024a */
[----:B------:R1:W-:Y:S03]  /*3f00*/  LDGSTS.E [R242+0x8008], desc[UR16][R152.64], !P1 ;  /* 0x0800800098f27fae */ /* 0x0003e6000c921850 */
[C---:B------:R-:W-:Y:S01]  /*3f10*/  IMAD.WIDE R222, R176.reuse, 0x4, R88 ;  /* 0x00000004b0de7825 */ /* 0x040fe200078e0258 */
[----:B------:R2:W-:Y:S03]  /*3f20*/  STL.64 [R1+0x570], R170 ;  /* 0x000570aa01007387 */ /* 0x0005e60000100a00 */
[----:B------:R-:W-:Y:S01]  /*3f30*/  IMAD.WIDE R176, R176, 0x4, R74 ;  /* 0x00000004b0b07825 */ /* 0x000fe200078e024a */
[----:B------:R-:W-:Y:S01]  /*3f40*/  LDGSTS.E [R242+0xc008], desc[UR16][R148.64], !P1 ;  /* 0x0c00800094f27fae */ /* 0x000fe2000c921850 */
[----:B------:R-:W-:-:S02]  /*3f50*/  ISETP.GE.U32.AND P1, PT, R7, 0x7fffff8b, PT ;  /* 0x7fffff8b0700780c */ /* 0x000fc40003f26070 */
[----:B------:R-:W-:Y:S01]  /*3f60*/  IMAD.WIDE R178, R180, 0x4, R88 ;  /* 0x00000004b4b27825 */ /* 0x000fe200078e0258 */
[----:B------:R1:W-:Y:S01]  /*3f70*/  STL.64 [R1+0x578], R152 ;  /* 0x0005789801007387 */ /* 0x0003e20000100a00 */
[----:B------:R-:W-:Y:S02]  /*3f80*/  IADD3 R7, R6, -0x39, RZ ;  /* 0xffffffc706077810 */ /* 0x000fe40007ffe0ff */
[----:B------:R-:W-:Y:S01]  /*3f90*/  IMAD.WIDE R180, R180, 0x4, R74 ;  /* 0x00000004b4b47825 */ /* 0x000fe200078e024a */
[----:B------:R-:W-:Y:S01]  /*3fa0*/  LDGSTS.E [R242+0x800c], desc[UR16][R232.64], !P2 ;  /* 0x0800c000e8f27fae */ /* 0x000fe2000d121850 */
[----:B--2---:R-:W-:Y:S02]  /*3fb0*/  MOV R171, R183 ;  /* 0x000000b700ab7202 */ /* 0x004fe40000000f00 */
[----:B------:R-:W-:Y:S01]  /*3fc0*/  IMAD.MOV.U32 R236, RZ, RZ, R192 ;  /* 0x000000ffffec7224 */ /* 0x000fe200078e00c0 */
[----:B------:R2:W-:Y:S01]  /*3fd0*/  STL [R1+0x534], R154 ;  /* 0x0005349a01007387 */ /* 0x0005e20000100800 */
[----:B------:R-:W-:Y:S01]  /*3fe0*/  IMAD.MOV.U32 R234, RZ, RZ, R190 ;  /* 0x000000ffffea7224 */ /* 0x000fe200078e00be */
[----:B------:R-:W-:Y:S01]  /*3ff0*/  MOV R162, R224 ;  /* 0x000000e000a27202 */ /* 0x000fe20000000f00 */
[----:B------:R-:W-:Y:S01]  /*4000*/  IMAD.WIDE R192, R182, 0x4, R88 ;  /* 0x00000004b6c07825 */ /* 0x000fe200078e0258 */
[----:B------:R-:W-:Y:S01]  /*4010*/  LDGSTS.E [R242+0xc00c], desc[UR16][R150.64], !P2 ;  /* 0x0c00c00096f27fae */ /* 0x000fe2000d121850 */
[----:B------:R-:W-:-:S02]  /*4020*/  ISETP.GE.U32.AND P2, PT, R4, 0x7fffff8a, PT ;  /* 0x7fffff8a0400780c */ /* 0x000fc40003f46070 */
[----:B------:R-:W-:Y:S01]  /*4030*/  VIADD R4, R6, 0xffffffc8 ;  /* 0xffffffc806047836 */ /* 0x000fe20000000000 */
[----:B------:R-:W-:Y:S01]  /*4040*/  LDGSTS.E [R247], desc[UR16][R158.64], !P3 ;  /* 0x000000009ef77fae */ /* 0x000fe2000d921850 */
[C---:B-1----:R-:W-:Y:S01]  /*4050*/  LOP3.LUT R152, R2.reuse, 0x60, RZ, 0x3c, !PT ;  /* 0x0000006002987812 */ /* 0x042fe200078e3cff */
[--C-:B--2---:R-:W-:Y:S01]  /*4060*/  IMAD.WIDE R154, R155, 0x4, R74.reuse ;  /* 0x000000049b9a7825 */ /* 0x104fe200078e024a */
[----:B------:R-:W-:Y:S01]  /*4070*/  LOP3.LUT R153, R2, 0x70, RZ, 0x3c, !PT ;  /* 0x0000007002997812 */ /* 0x000fe200078e3cff */
[----:B------:R-:W-:Y:S01]  /*4080*/  STL.64 [R1+0x580], R232 ;  /* 0x000580e801007387 */ /* 0x000fe20000100a00 */
[----:B------:R-:W-:Y:S01]  /*4090*/  MOV R170, R188 ;  /* 0x000000bc00aa7202 */ /* 0x000fe20000000f00 */
[----:B------:R-:W-:Y:S02]  /*40a0*/  VIADD R248, R152, UR8 ;  /* 0x0000000898f87c36 */ /* 0x000fe40008000000 */
[----:B------:R1:W-:Y:S01]  /*40b0*/  LDGSTS.E [R247+0x4000], desc[UR16][R154.64], !P3 ;  /* 0x040000009af77fae */ /* 0x0003e2000d921850 */
[----:B------:R-:W-:Y:S01]  /*40c0*/  ISETP.GE.U32.AND P3, PT, R4, 0x7fffff89, PT ;  /* 0x7fffff890400780c */ /* 0x000fe20003f66070 */
[----:B------:R-:W-:Y:S01]  /*40d0*/  IMAD.WIDE R182, R182, 0x4, R74 ;  /* 0x00000004b6b67825 */ /* 0x000fe200078e024a */
[----:B------:R-:W-:Y:S01]  /*40e0*/  IADD3 R4, R6, -0x19, RZ ;  /* 0xffffffe706047810 */ /* 0x000fe20007ffe0ff */
[----:B------:R-:W-:Y:S02]  /*40f0*/  LDGSTS.E [R247+0x4], desc[UR16][R186.64], !P4 ;  /* 0x00004000baf77fae */ /* 0x000fe4000e121850 */
[----:B------:R-:W-:-:S02]  /*4100*/  IMAD R190, R184, 0x19, RZ ;  /* 0x00000019b8be7824 */ /* 0x000fc400078e02ff */
[----:B------:R-:W-:Y:S01]  /*4110*/  LDGSTS.E [R247+0x4004], desc[UR16][R156.64], !P4 ;  /* 0x040040009cf77fae */ /* 0x000fe2000e121850 */
[----:B------:R-:W-:Y:S01]  /*4120*/  ISETP.GE.U32.AND P4, PT, R4, 0x7fffffa8, PT ;  /* 0x7fffffa80400780c */ /* 0x000fe20003f86070 */
[----:B------:R-:W-:Y:S02]  /*4130*/  VIADD R4, R6, 0xffffffe6 ;  /* 0xffffffe606047836 */ /* 0x000fe40000000000 */
[----:B------:R-:W-:Y:S01]  /*4140*/  LDGSTS.E [R247+0x8], desc[UR16][R218.64], !P5 ;  /* 0x00008000daf77fae */ /* 0x000fe2000e921850 */
[----:B------:R-:W-:Y:S02]  /*4150*/  IMAD.MOV.U32 R235, RZ, RZ, R191 ;  /* 0x000000ffffeb7224 */ /* 0x000fe400078e00bf */
[----:B------:R-:W-:Y:S01]  /*4160*/  IMAD.WIDE R228, R190, 0x4, R88 ;  /* 0x00000004bee47825 */ /* 0x000fe200078e0258 */
[----:B------:R-:W-:Y:S01]  /*4170*/  LDGSTS.E [R247+0x4008], desc[UR16][R160.64], !P5 ;  /* 0x04008000a0f77fae */ /* 0x000fe2000e921850 */
[----:B------:R-:W-:Y:S02]  /*4180*/  ISETP.GE.U32.AND P5, PT, R4, 0x7fffffa7, PT ;  /* 0x7fffffa70400780c */ /* 0x000fe40003fa6070 */
[----:B------:R-:W-:Y:S01]  /*4190*/  VIADD R4, R6, 0xffffffe5 ;  /* 0xffffffe506047836 */ /* 0x000fe20000000000 */
        /* <DEDUP_REMOVED lines=14> */
[----:B------:R-:W-:Y:S01]  /*4280*/  IMAD.MOV.U32 R238, RZ, RZ, R194 ;  /* 0x000000ffffee7224 */ /* 0x000fe200078e00c2 */
[----:B------:R-:W-:Y:S01]  /*4290*/  IADD3 R7, R6, -0x3d, RZ ;  /* 0xffffffc306077810 */ /* 0x000fe20007ffe0ff */
        /* <DEDUP_REMOVED lines=11> */
[----:B------:R-:W-:Y:S01]  /*4350*/  LDGSTS.E [R248], desc[UR16][R192.64], !P4 ;  /* 0x00000000c0f87fae */ /* 0x000fe2000e121850 */
[----:B------:R-:W-:-:S03]  /*4360*/  IMAD.WIDE R196, R208, 0x4, R88 ;  /* 0x00000004d0c47825 */ /* 0x000fc600078e0258 */
[----:B------:R-:W-:Y:S01]  /*4370*/  LDGSTS.E [R248+0x4000], desc[UR16][R182.64], !P4 ;  /* 0x04000000b6f87fae */ /* 0x000fe2000e121850 */
[----:B------:R-:W-:Y:S01]  /*4380*/  ISETP.GE.U32.AND P4, PT, R4, 0x7fffff85, PT ;  /* 0x7fffff850400780c */ /* 0x000fe20003f86070 */
[----:B------:R-:W-:Y:S01]  /*4390*/  IMAD.WIDE R208, R208, 0x4, R74 ;  /* 0x00000004d0d07825 */ /* 0x000fe200078e024a */
        /* <DEDUP_REMOVED lines=24> */
[----:B------:R-:W-:Y:S01]  /*4520*/  IMAD.WIDE R214, R214, 0x4, R74 ;  /* 0x00000004d6d67825 */ /* 0x000fe200078e024a */
[----:B------:R-:W-:Y:S02]  /*4530*/  ISETP.GE.U32.AND P2, PT, R7, 0x7fffff84, PT ;  /* 0x7fffff840700780c */ /* 0x000fe40003f46070 */
[----:B------:R-:W-:Y:S01]  /*4540*/  LDGSTS.E [R248+0x8008], desc[UR16][R200.64], !P3 ;  /* 0x08008000c8f87fae */ /* 0x000fe2000d921850 */
[----:B------:R-:W-:Y:S02]  /*4550*/  IMAD.MOV.U32 R163, RZ, RZ, R225 ;  /* 0x000000ffffa37224 */ /* 0x000fe400078e00e1 */
[----:B------:R-:W-:Y:S01]  /*4560*/  VIADD R241, R153, UR8 ;  /* 0x0000000899f17c36 */ /* 0x000fe20008000000 */
[----:B------:R-:W-:Y:S01]  /*4570*/  STL.64 [R1+0x588], R158 ;  /* 0x0005889e01007387 */ /* 0x000fe20000100a00 */
[----:B------:R-:W-:-:S03]  /*4580*/  IMAD.WIDE R224, R216, 0x4, R88 ;  /* 0x00000004d8e07825 */ /* 0x000fc600078e0258 */
[----:B------:R-:W-:Y:S01]  /*4590*/  LDGSTS.E [R248+0xc008], desc[UR16][R212.64], !P3 ;  /* 0x0c008000d4f87fae */ /* 0x000fe2000d921850 */
[----:B------:R-:W-:Y:S01]  /*45a0*/  ISETP.GE.U32.AND P3, PT, R4, 0x7fffff83, PT ;  /* 0x7fffff830400780c */ /* 0x000fe20003f66070 */
[----:B------:R-:W-:Y:S02]  /*45b0*/  VIADD R4, R6, 0xffffffc0 ;  /* 0xffffffc006047836 */ /* 0x000fe40000000000 */
[----:B------:R1:W-:Y:S01]  /*45c0*/  STL.64 [R1+0x590], R154 ;  /* 0x0005909a01007387 */ /* 0x0003e20000100a00 */
[----:B------:R-:W-:-:S03]  /*45d0*/  IMAD.WIDE R216, R216, 0x4, R74 ;  /* 0x00000004d8d87825 */ /* 0x000fc600078e024a */
[----:B------:R-:W-:Y:S01]  /*45e0*/  STL.64 [R1+0x598], R186 ;  /* 0x000598ba01007387 */ /* 0x000fe20000100a00 */
[----:B------:R-:W-:Y:S02]  /*45f0*/  IMAD R7, R184, 0x1d, RZ ;  /* 0x0000001db8077824 */ /* 0x000fe400078e02ff */
[----:B------:R-:W-:Y:S01]  /*4600*/  IMAD.MOV.U32 R250, RZ, RZ, R234 ;  /* 0x000000fffffa7224 */ /* 0x000fe200078e00ea */
[----:B------:R-:W-:Y:S01]  /*4610*/  STL.64 [R1+0x5a8], R156 ;  /* 0x0005a89c01007387 */ /* 0x000fe20000100a00 */
[----:B------:R-:W-:Y:S01]  /*4620*/  IMAD.MOV.U32 R251, RZ, RZ, R235 ;  /* 0x000000fffffb7224 */ /* 0x000fe200078e00eb */
[----:B------:R-:W-:Y:S01]  /*4630*/  MOV R234, R236 ;  /* 0x000000ec00ea7202 */ /* 0x000fe20000000f00 */
[----:B------:R-:W-:Y:S01]  /*4640*/  IMAD.MOV.U32 R235, RZ, RZ, R237 ;  /* 0x000000ffffeb7224 */ /* 0x000fe200078e00ed */
[----:B------:R2:W-:Y:S01]  /*4650*/  STL [R1+0x530], R152 ;  /* 0x0005309801007387 */ /* 0x0005e20000100800 */
[----:B------:R-:W-:Y:S01]  /*4660*/  IMAD.MOV.U32 R236, RZ, RZ, R238 ;  /* 0x000000ffffec7224 */ /* 0x000fe200078e00ee */
[----:B-1----:R-:W1:Y:S01]  /*4670*/  LDC R154, c[0x0][0x230] ;  /* 0x00008c00ff9a7b82 */ /* 0x002e620000000800 */
[----:B------:R-:W-:Y:S01]  /*4680*/  IMAD.MOV.U32 R237, RZ, RZ, R239 ;  /* 0x000000ffffed7224 */ /* 0x000fe200078e00ef */
[----:B------:R-:W-:Y:S01]  /*4690*/  LDGSTS.E [R248+0x800c], desc[UR16][R202.64], !P4 ;  /* 0x0800c000caf87fae */ /* 0x000fe2000e121850 */
[----:B------:R-:W-:-:S02]  /*46a0*/  IMAD.MOV.U32 R238, RZ, RZ, R220 ;  /* 0x000000ffffee7224 */ /* 0x000fc400078e00dc */
[----:B------:R-:W-:Y:S01]  /*46b0*/  IMAD.MOV.U32 R239, RZ, RZ, R221 ;  /* 0x000000ffffef7224 */ /* 0x000fe200078e00dd */
[----:B------:R-:W-:Y:S01]  /*46c0*/  LDGSTS.E [R248+0xc00c], desc[UR16][R214.64], !P4 ;  /* 0x0c00c000d6f87fae */ /* 0x000fe2000e121850 */
[----:B------:R-:W-:Y:S01]  /*46d0*/  ISETP.GE.AND P4, PT, R252, R4, PT ;  /* 0x00000004fc00720c */ /* 0x000fe20003f86270 */
[----:B------:R-:W-:Y:S01]  /*46e0*/  IMAD.WIDE R220, R7, 0x4, R88 ;  /* 0x0000000407dc7825 */ /* 0x000fe200078e0258 */
[----:B--2---:R-:W-:Y:S01]  /*46f0*/  IADD3 R152, R6, 0x3f, RZ ;  /* 0x0000003f06987810 */ /* 0x004fe20007ffe0ff */
[----:B------:R-:W-:Y:S02]  /*4700*/  LDGSTS.E [R241], desc[UR16][R224.64], !P5 ;  /* 0x00000000e0f17fae */ /* 0x000fe4000e921850 */
[----:B------:R-:W-:Y:S02]  /*4710*/  IMAD.MOV.U32 R233, RZ, RZ, R171 ;  /* 0x000000ffffe97224 */ /* 0x000fe400078e00ab */
[----:B------:R-:W-:Y:S01]  /*4720*/  LDGSTS.E [R241+0x4000], desc[UR16][R216.64], !P5 ;  /* 0x04000000d8f17fae */ /* 0x000fe2000e921850 */
[----:B------:R-:W-:Y:S01]  /*4730*/  ISETP.GT.AND P5, PT, R152, 0x3f, PT ;  /* 0x0000003f9800780c */ /* 0x000fe20003fa4270 */
[----:B------:R-:W-:-:S02]  /*4740*/  IMAD.MOV.U32 R171, RZ, RZ, R189 ;  /* 0x000000ffffab7224 */ /* 0x000fc400078e00bd */
[----:B------:R2:W-:Y:S01]  /*4750*/  STL.64 [R1+0x550], R2 ;  /* 0x0005500201007387 */ /* 0x0005e20000100a00 */
[----:B------:R-:W-:-:S03]  /*4760*/  IMAD.MOV.U32 R232, RZ, RZ, R170 ;  /* 0x000000ffffe87224 */ /* 0x000fc600078e00aa */
[----:B------:R-:W-:Y:S04]  /*4770*/  STL [R1+0x528], R153 ;  /* 0x0005289901007387 */ /* 0x000fe80000100800 */
[----:B------:R3:W-:Y:S01]  /*4780*/  STL [R1+0x518], R152 ;  /* 0x0005189801007387 */ /* 0x0007e20000100800 */
[----:B--2---:R-:W-:Y:S01]  /*4790*/  IMAD.WIDE R2, R7, 0x4, R74 ;  /* 0x0000000407027825 */ /* 0x004fe200078e024a */
[----:B------:R-:W-:Y:S02]  /*47a0*/  SEL R7, RZ, 0x4, P4 ;  /* 0x00000004ff077807 */ /* 0x000fe40002000000 */
[----:B------:R-:W-:Y:S01]  /*47b0*/  LDGSTS.E [R241+0x4], desc[UR16][R220.64], !P6 ;  /* 0x00004000dcf17fae */ /* 0x000fe2000f121850 */
[----:B------:R-:W-:Y:S02]  /*47c0*/  ISETP.GE.AND P4, PT, R252, R6, PT ;  /* 0x00000006fc00720c */ /* 0x000fe40003f86270 */
[----:B------:R-:W-:Y:S01]  /*47d0*/  SEL R6, RZ, 0x4, !P5 ;  /* 0x00000004ff067807 */ /* 0x000fe20006800000 */
[----:B------:R-:W2:Y:S01]  /*47e0*/  LDC R252, c[0x0][0x230] ;  /* 0x00008c00fffc7b82 */ /* 0x000ea20000000800 */
[----:B------:R-:W-:Y:S01]  /*47f0*/  ISETP.GE.U32.AND P5, PT, R4, 0x7fffff81, PT ;  /* 0x7fffff810400780c */ /* 0x000fe20003fa6070 */
[----:B------:R-:W-:Y:S01]  /*4800*/  IMAD R4, R184, 0x1e, RZ ;  /* 0x0000001eb8047824 */ /* 0x000fe200078e02ff */
[----:B------:R-:W-:Y:S01]  /*4810*/  SEL R6, R6, RZ, !P4 ;  /* 0x000000ff06067207 */ /* 0x000fe20006000000 */
[----:B------:R4:W-:Y:S01]  /*4820*/  STL.64 [R1+0x148], R2 ;  /* 0x0001480201007387 */ /* 0x0009e20000100a00 */
[----:B------:R-:W-:Y:S01]  /*4830*/  ISETP.GT.AND P4, PT, R152, 0x7f, PT ;  /* 0x0000007f9800780c */ /* 0x000fe20003f84270 */
[----:B---3--:R-:W-:-:S02]  /*4840*/  IMAD.WIDE R152, R4, 0x4, R88 ;  /* 0x0000000404987825 */ /* 0x008fc400078e0258 */
[----:B------:R4:W-:Y:S01]  /*4850*/  LDGSTS.E [R241+0x4004], desc[UR16][R2.64], !P6 ;  /* 0x0400400002f17fae */ /* 0x0009e2000f121850 */
[----:B------:R-:W-:Y:S01]  /*4860*/  ISETP.GE.U32.AND P6, PT, R240, 0x7fffff82, PT ;  /* 0x7fffff82f000780c */ /* 0x000fe20003fc6070 */
[----:B------:R-:W-:Y:S02]  /*4870*/  IMAD R240, R184, 0x1f, RZ ;  /* 0x0000001fb8f07824 */ /* 0x000fe400078e02ff */
[----:B------:R3:W-:Y:S04]  /*4880*/  STL.64 [R1+0x1a0], R152 ;  /* 0x0001a09801007387 */ /* 0x0007e80000100a00 */
[----:B------:R3:W-:Y:S01]  /*4890*/  LDGSTS.E [R241+0x8], desc[UR16][R152.64], !P0 ;  /* 0x0000800098f17fae */ /* 0x0007e2000c121850 */
[----:B----4-:R-:W-:Y:S01]  /*48a0*/  IMAD.WIDE R2, R4, 0x4, R74 ;  /* 0x0000000404027825 */ /* 0x010fe200078e024a */
[----:B------:R-:W-:-:S02]  /*48b0*/  SEL R4, R7, RZ, P4 ;  /* 0x000000ff07047207 */ /* 0x000fc40002000000 */
[----:B------:R-:W-:Y:S01]  /*48c0*/  ISETP.NE.U32.AND P4, PT, R6, RZ, PT ;  /* 0x000000ff0600720c */ /* 0x000fe20003f85070 */
[----:B------:R-:W4:Y:S01]  /*48d0*/  LDC R7, c[0x0][0x230] ;  /* 0x00008c00ff077b82 */ /* 0x000f220000000800 */
[----:B------:R1:W-:Y:S01]  /*48e0*/  STL.64 [R1+0x1d0], R2 ;  /* 0x0001d00201007387 */ /* 0x0003e20000100a00 */
[----:B------:R-:W-:Y:S01]  /*48f0*/  IADD3 R6, R249, -0x41, RZ ;  /* 0xffffffbff9067810 */ /* 0x000fe20007ffe0ff */
[--C-:B---3--:R-:W-:Y:S02]  /*4900*/  IMAD.WIDE R152, R240, 0x4, R88.reuse ;  /* 0x00000004f0987825 */ /* 0x108fe400078e0258 */
[----:B------:R1:W-:Y:S01]  /*4910*/  LDGSTS.E [R241+0x4008], desc[UR16][R2.64], !P0 ;  /* 0x0400800002f17fae */ /* 0x0003e2000c121850 */
[----:B------:R-:W-:Y:S01]  /*4920*/  ISETP.NE.U32.AND P0, PT, R4, RZ, PT ;  /* 0x000000ff0400720c */ /* 0x000fe20003f05070 */
[----:B------:R-:W-:Y:S02]  /*4930*/  IMAD R4, R184, 0x3c, RZ ;  /* 0x0000003cb8047824 */ /* 0x000fe400078e02ff */
[----:B------:R3:W-:Y:S01]  /*4940*/  LDGSTS.E [R241+0xc], desc[UR16][R152.64], !P1 ;  /* 0x0000c00098f17fae */ /* 0x0007e2000c921850 */
[----:B------:R-:W3:Y:S01]  /*4950*/  LDC R249, c[0x0][0x230] ;  /* 0x00008c00fff97b82 */ /* 0x000ee20000000800 */
[----:B------:R-:W-:-:S02]  /*4960*/  IMAD.WIDE R158, R4, 0x4, R88 ;  /* 0x00000004049e7825 */ /* 0x000fc400078e0258 */
[----:B------:R3:W-:Y:S02]  /*4970*/  STL.64 [R1+0x1a8], R152 ;  /* 0x0001a89801007387 */ /* 0x0007e40000100a00 */
[----:B------:R-:W-:-:S04]  /*4980*/  IMAD.WIDE R156, R4, 0x4, R74 ;  /* 0x00000004049c7825 */ /* 0x000fc800078e024a */
[----:B-1----:R-:W-:Y:S02]  /*4990*/  IMAD.WIDE R2, R240, 0x4, R74 ;  /* 0x00000004f0027825 */ /* 0x002fe400078e024a */
[----:B------:R-:W1:Y:S02]  /*49a0*/  LDC R240, c[0x0][0x230] ;  /* 0x00008c00fff07b82 */ /* 0x000e640000000800 */
[----:B--2---:R-:W-:Y:S01]  /*49b0*/  VIADD R4, R252, 0xffffffbe ;  /* 0xffffffbefc047836 */ /* 0x004fe20000000000 */
[----:B------:R2:W-:Y:S01]  /*49c0*/  LDGSTS.E [R241+0x400c], desc[UR16][R2.64], !P1 ;  /* 0x0400c00002f17fae */ /* 0x0005e2000c921850 */
[----:B------:R-:W-:Y:S01]  /*49d0*/  ISETP.GE.U32.AND P1, PT, R6, 0x7fffff80, PT ;  /* 0x7fffff800600780c */ /* 0x000fe20003f26070 */
[----:B------:R-:W-:Y:S02]  /*49e0*/  IMAD R6, R184, 0x3d, RZ ;  /* 0x0000003db8067824 */ /* 0x000fe400078e02ff */
[----:B------:R2:W-:Y:S01]  /*49f0*/  STL.64 [R1+0x1d8], R2 ;  /* 0x0001d80201007387 */ /* 0x0005e20000100a00 */
[----:B----4-:R-:W-:Y:S01]  /*4a00*/  VIADD R7, R7, 0xffffffbc ;  /* 0xffffffbc07077836 */ /* 0x010fe20000000000 */
[----:B------:R-:W4:Y:S01]  /*4a10*/  LDC R252, c[0x0][0x230] ;  /* 0x00008c00fffc7b82 */ /* 0x000f220000000800 */
[----:B---3--:R-:W-:Y:S01]  /*4a20*/  IMAD.WIDE R152, R6, 0x4, R88 ;  /* 0x0000000406987825 */ /* 0x008fe200078e0258 */
[----:B------:R3:W-:Y:S01]  /*4a30*/  LDGSTS.E [R241+0x8000], desc[UR16][R158.64], !P2 ;  /* 0x080000009ef17fae */ /* 0x0007e2000d121850 */
[----:B------:R-:W-:-:S03]  /*4a40*/  IADD3 R249, R249, -0x46, RZ ;  /* 0xffffffbaf9f97810 */ /* 0x000fc60007ffe0ff */
[----:B------:R1:W-:Y:S01]  /*4a50*/  LDGSTS.E [R241+0xc000], desc[UR16][R156.64], !P2 ;  /* 0x0c0000009cf17fae */ /* 0x0003e2000d121850 */
[----:B------:R-:W-:Y:S01]  /*4a60*/  ISETP.GE.U32.AND P2, PT, R4, 0x7fffff7f, PT ;  /* 0x7fffff7f0400780c */ /* 0x000fe20003f46070 */
[----:B------:R-:W-:Y:S02]  /*4a70*/  IMAD R4, R184, 0x3e, RZ ;  /* 0x0000003eb8047824 */ /* 0x000fe400078e02ff */
[----:B--2---:R-:W-:Y:S01]  /*4a80*/  IMAD.WIDE R2, R6, 0x4, R74 ;  /* 0x0000000406027825 */ /* 0x004fe200078e024a */
[----:B------:R2:W-:Y:S03]  /*4a90*/  LDGSTS.E [R241+0x8004], desc[UR16][R152.64], !P3 ;  /* 0x0800400098f17fae */ /* 0x0005e6000d921850 */
[----:B------:R-:W-:Y:S01]  /*4aa0*/  VIADD R6, R154, 0xffffffbd ;  /* 0xffffffbd9a067836 */ /* 0x000fe20000000000 */
[----:B------:R2:W-:Y:S01]  /*4ab0*/  LDGSTS.E [R241+0xc004], desc[UR16][R2.64], !P3 ;  /* 0x0c00400002f17fae */ /* 0x0005e2000d921850 */
[----:B------:R-:W-:-:S03]  /*4ac0*/  IMAD.WIDE R154, R4, 0x4, R88 ;  /* 0x00000004049a7825 */ /* 0x000fc600078e0258 */
[----:B------:R3:W-:Y:S01]  /*4ad0*/  STL.64 [R1+0x1c8], R158 ;  /* 0x0001c89e01007387 */ /* 0x0007e20000100a00 */
[----:B------:R-:W-:Y:S01]  /*4ae0*/  ISETP.GE.U32.AND P3, PT, R6, 0x7fffff7e, PT ;  /* 0x7fffff7e0600780c */ /* 0x000fe20003f66070 */
[C---:B------:R-:W-:Y:S02]  /*4af0*/  IMAD R6, R184.reuse, 0x3f, RZ ;  /* 0x0000003fb8067824 */ /* 0x040fe400078e02ff */
[----:B------:R1:W-:Y:S01]  /*4b00*/  STL.64 [R1+0x1f8], R156 ;  /* 0x0001f89c01007387 */ /* 0x0003e20000100a00 */
[----:B------:R-:W-:Y:S02]  /*4b10*/  IMAD.SHL.U32 R184, R184, 0x40, RZ ;  /* 0x00000040b8b87824 */ /* 0x000fe400078e00ff */
[----:B------:R-:W-:Y:S01]  /*4b20*/  IMAD.WIDE R188, R6, 0x4, R74 ;  /* 0x0000000406bc7825 */ /* 0x000fe200078e024a */
[----:B------:R2:W-:Y:S03]  /*4b30*/  STL.64 [R1+0x1c0], R152 ;  /* 0x0001c09801007387 */ /* 0x0005e60000100a00 */
[----:B----4-:R-:W-:Y:S01]  /*4b40*/  VIADD R252, R252, 0xffffffb9 ;  /* 0xffffffb9fcfc7836 */ /* 0x010fe20000000000 */
[----:B------:R4:W-:Y:S01]  /*4b50*/  STL.64 [R1+0x1f0], R2 ;  /* 0x0001f00201007387 */ /* 0x0009e20000100a00 */
[----:B---3--:R-:W-:Y:S01]  /*4b60*/  MOV R159, R163 ;  /* 0x000000a3009f7202 */ /* 0x008fe20000000f00 */
[----:B------:R-:W-:-:S02]  /*4b70*/  IMAD.MOV.U32 R158, RZ, RZ, R162 ;  /* 0x000000ffff9e7224 */ /* 0x000fc400078e00a2 */
[----:B------:R3:W-:Y:S01]  /*4b80*/  LDGSTS.E [R241+0x8008], desc[UR16][R154.64], !P6 ;  /* 0x080080009af17fae */ /* 0x0007e2000f121850 */
[----:B-1----:R-:W1:Y:S01]  /*4b90*/  LDC R156, c[0x0][0x230] ;  /* 0x00008c00ff9c7b82 */ /* 0x002e620000000800 */
[----:B------:R-:W-:Y:S02]  /*4ba0*/  IMAD.WIDE R162, R184, 0x4, R74 ;  /* 0x00000004b8a27825 */ /* 0x000fe400078e024a */
[----:B------:R3:W-:Y:S02]  /*4bb0*/  STL.64 [R1+0x1b8], R154 ;  /* 0x0001b89a01007387 */ /* 0x0007e40000100a00 */
[----:B--2---:R-:W-:Y:S01]  /*4bc0*/  IMAD.WIDE R152, R6, 0x4, R88 ;  /* 0x0000000406987825 */ /* 0x004fe200078e0258 */
[----:B------:R-:W-:-:S03]  /*4bd0*/  LOP3.LUT R6, R233, 0x20, RZ, 0x3c, !PT ;  /* 0x00000020e9067812 */ /* 0x000fc600078e3cff */
[----:B----4-:R-:W-:Y:S01]  /*4be0*/  IMAD.WIDE R2, R4, 0x4, R74 ;  /* 0x0000000404027825 */ /* 0x010fe200078e024a */
[----:B------:R2:W-:Y:S03]  /*4bf0*/  STL.64 [R1+0x1b0], R152 ;  /* 0x0001b09801007387 */ /* 0x0005e60000100a00 */
[----:B------:R-:W-:Y:S01]  /*4c00*/  VIADD R4, R240, 0xffffffbb ;  /* 0xffffffbbf0047836 */ /* 0x000fe20000000000 */
[----:B------:R-:W-:Y:S01]  /*4c10*/  LDGSTS.E [R241+0xc008], desc[UR16][R2.64], !P6 ;  /* 0x0c00800002f17fae */ /* 0x000fe2000f121850 */
[----:B------:R-:W-:Y:S01]  /*4c20*/  ISETP.GE.U32.AND P6, PT, R7, 0x7fffff7d, PT ;  /* 0x7fffff7d0700780c */ /* 0x000fe20003fc6070 */
[----:B---3--:R-:W3:Y:S01]  /*4c30*/  LDC R155, c[0x0][0x230] ;  /* 0x00008c00ff9b7b82 */ /* 0x008ee20000000800 */
[----:B------:R-:W-:Y:S01]  /*4c40*/  LOP3.LUT R7, R233, 0x40, RZ, 0x3c, !PT ;  /* 0x00000040e9077812 */ /* 0x000fe200078e3cff */
[----:B------:R2:W-:Y:S01]  /*4c50*/  LDGSTS.E [R241+0x800c], desc[UR16][R152.64], !P5 ;  /* 0x0800c00098f17fae */ /* 0x0005e2000e921850 */
[----:B------:R-:W-:-:S03]  /*4c60*/  IMAD.WIDE R158, R184, 0x4, R158 ;  /* 0x00000004b89e7825 */ /* 0x000fc600078e029e */
[----:B------:R-:W-:Y:S01]  /*4c70*/  LDGSTS.E [R241+0xc00c], desc[UR16][R188.64], !P5 ;  /* 0x0c00c000bcf17fae */ /* 0x000fe2000e921850 */
[----:B------:R-:W-:Y:S01]  /*4c80*/  ISETP.GE.U32.AND P5, PT, R4, 0x7fffff7c, PT ;  /* 0x7fffff7c0400780c */ /* 0x000fe20003fa6070 */
[C---:B------:R-:W-:Y:S01]  /*4c90*/  VIADD R4, R233.reuse, UR8 ;  /* 0x00000008e9047c36 */ /* 0x040fe20008000000 */
[----:B------:R-:W4:Y:S01]  /*4ca0*/  LDC R154, c[0x0][0x230] ;  /* 0x00008c00ff9a7b82 */ /* 0x000f220000000800 */
[----:B------:R-:W0:Y:S04]  /*4cb0*/  LDGDEPBAR ;  /* 0x00000000000079af */ /* 0x000e280000000000 */
[----:B------:R-:W-:Y:S01]  /*4cc0*/  LDGSTS.E [R4+0x30000], desc[UR16][R52.64], P4 ;  /* 0x3000000034047fae */ /* 0x000fe2000a121850 */
[----:B--2---:R-:W-:Y:S01]  /*4cd0*/  LOP3.LUT R152, R233, 0x60, RZ, 0x3c, !PT ;  /* 0x00000060e9987812 */ /* 0x004fe200078e3cff */
[----:B------:R-:W-:Y:S01]  /*4ce0*/  IMAD.MOV.U32 R233, RZ, RZ, R171 ;  /* 0x000000ffffe97224 */ /* 0x000fe200078e00ab */
[----:B------:R-:W2:Y:S01]  /*4cf0*/  LDC R153, c[0x0][0x230] ;  /* 0x00008c00ff997b82 */ /* 0x000ea20000000800 */
[----:B------:R-:W-:Y:S01]  /*4d00*/  LDGSTS.E [R4+0x30400], desc[UR16][R10.64], P4 ;  /* 0x304000000a047fae */ /* 0x000fe2000a121850 */
[----:B------:R-:W-:Y:S01]  /*4d10*/  IADD3 R240, R152, UR8, RZ ;  /* 0x0000000898f07c10 */ /* 0x000fe2000fffe0ff */
[----:B------:R-:W-:-:S02]  /*4d20*/  IMAD.WIDE R170, R184, 0x4, R88 ;  /* 0x00000004b8aa7825 */ /* 0x000fc400078e0258 */
[----:B------:R1:W-:Y:S01]  /*4d30*/  STL [R1+0x524], R6 ;  /* 0x0005240601007387 */ /* 0x0003e20000100800 */
[----:B---3--:R-:W-:Y:S02]  /*4d40*/  IADD3 R75, R155, -0x62, RZ ;  /* 0xffffff9e9b4b7810 */ /* 0x008fe40007ffe0ff */
[----:B------:R-:W3:Y:S01]  /*4d50*/  LDC R88, c[0x0][0x230] ;  /* 0x00008c00ff587b82 */ /* 0x000ee20000000800 */
[----:B------:R-:W-:Y:S04]  /*4d60*/  LDGSTS.E [R4+0x30800], desc[UR16][R56.64], P4 ;  /* 0x3080000038047fae */ /* 0x000fe8000a121850 */
[----:B------:R-:W-:Y:S01]  /*4d70*/  LDGSTS.E [R4+0x30c00], desc[UR16][R30.64], P4 ;  /* 0x30c000001e047fae */ /* 0x000fe2000a121850 */
[----:B-1----:R-:W-:Y:S02]  /*4d80*/  VIADD R6, R6, UR8 ;  /* 0x0000000806067c36 */ /* 0x002fe40008000000 */
[----:B------:R-:W1:Y:S01]  /*4d90*/  LDC R89, c[0x0][0x230] ;  /* 0x00008c00ff597b82 */ /* 0x000e620000000800 */
[----:B------:R-:W-:Y:S04]  /*4da0*/  LDGSTS.E [R4+0x31000], desc[UR16][R24.64], P4 ;  /* 0x3100000018047fae */ /* 0x000fe8000a121850 */
[----:B------:R-:W-:Y:S01]  /*4db0*/  LDGSTS.E [R4+0x31400], desc[UR16][R62.64], P4 ;  /* 0x314000003e047fae */ /* 0x000fe2000a121850 */
[----:B--2---:R-:W-:-:S03]  /*4dc0*/  VIADD R74, R153, 0xffffff9d ;  /* 0xffffff9d994a7836 */ /* 0x004fc60000000000 */
[----:B------:R-:W-:Y:S04]  /*4dd0*/  LDGSTS.E [R4+0x31800], desc[UR16][R46.64], P4 ;  /* 0x318000002e047fae */ /* 0x000fe8000a121850 */
[----:B------:R-:W-:Y:S04]  /*4de0*/  LDGSTS.E [R4+0x31c00], desc[UR16][R58.64], P4 ;  /* 0x31c000003a047fae */ /* 0x000fe8000a121850 */
[----:B------:R-:W-:Y:S04]  /*4df0*/  LDGSTS.E [R6+0x30100], desc[UR16][R14.64], P4 ;  /* 0x301000000e067fae */ /* 0x000fe8000a121850 */
[----:B------:R-:W-:Y:S04]  /*4e00*/  LDGSTS.E [R6+0x30500], desc[UR16][R54.64], P4 ;  /* 0x3050000036067fae */ /* 0x000fe8000a121850 */
[----:B------:R2:W-:Y:S04]  /*4e10*/  STL [R1+0x520], R7 ;  /* 0x0005200701007387 */ /* 0x0005e80000100800 */
[----:B------:R-:W-:Y:S04]  /*4e20*/  LDGSTS.E [R6+0x30900], desc[UR16][R50.64], P4 ;  /* 0x3090000032067fae */ /* 0x000fe8000a121850 */
[----:B------:R-:W-:Y:S01]  /*4e30*/  LDGSTS.E [R6+0x30d00], desc[UR16][R44.64], P4 ;  /* 0x30d000002c067fae */ /* 0x000fe2000a121850 */
[----:B--2---:R-:W-:-:S03]  /*4e40*/  VIADD R7, R7, UR8 ;  /* 0x0000000807077c36 */ /* 0x004fc60008000000 */
[----:B------:R-:W-:Y:S04]  /*4e50*/  LDGSTS.E [R6+0x31100], desc[UR16][R40.64], P4 ;  /* 0x3110000028067fae */ /* 0x000fe8000a121850 */
        /* <DEDUP_REMOVED lines=18> */
[----:B------:R-:W-:Y:S01]  /*4f80*/  LDGSTS.E [R240+0x31f00], desc[UR16][R42.64], P4 ;  /* 0x31f000002af07fae */ /* 0x000fe2000a121850 */
[----:B------:R-:W-:Y:S01]  /*4f90*/  ISETP.GE.U32.AND P4, PT, R249, 0x7fffff7b, PT ;  /* 0x7fffff7bf900780c */ /* 0x000fe20003f86070 */
[----:B------:R-:W-:-:S02]  /*4fa0*/  VIADD R249, R156, 0xffffff9f ;  /* 0xffffff9f9cf97836 */ /* 0x000fc40000000000 */
[----:B------:R-:W0:Y:S01]  /*4fb0*/  LDGDEPBAR ;  /* 0x00000000000079af */ /* 0x000e220000000000 */
[C---:B------:R-:W-:Y:S01]  /*4fc0*/  IMAD.WIDE R156, R184.reuse, 0x4, R232 ;  /* 0x00000004b89c7825 */ /* 0x040fe200078e02e8 */
[----:B------:R-:W-:Y:S06]  /*4fd0*/  BAR.SYNC.DEFER_BLOCKING 0x0 ;  /* 0x0000000000007b1d */ /* 0x000fec0000010000 */
[----:B------:R2:W-:Y:S04]  /*4fe0*/  STL [R1+0x51c], R152 ;  /* 0x00051c9801007387 */ /* 0x0005e80000100800 */
[----:B------:R4:W-:Y:S04]  /*4ff0*/  STL.64 [R1+0x200], R170 ;  /* 0x000200aa01007387 */ /* 0x0009e80000100a00 */
[----:B------:R3:W-:Y:S01]  /*5000*/  STL.64 [R1+0x208], R162 ;  /* 0x000208a201007387 */ /* 0x0007e20000100a00 */
[----:B--2---:R-:W2:Y:S03]  /*5010*/  LDC R152, c[0x0][0x230] ;  /* 0x00008c00ff987b82 */ /* 0x004ea60000000800 */
[----:B------:R1:W-:Y:S04]  /*5020*/  STL.64 [R1+0x118], R158 ;  /* 0x0001189e01007387 */ /* 0x0003e80000100a00 */
[----:B------:R-:W-:Y:S01]  /*5030*/  @!PT LDS RZ, [RZ] ;  /* 0x00000000fffff984 */ /* 0x000fe20000000800 */
[----:B------:R-:W-:Y:S01]  /*5040*/  @!PT LDS RZ, [RZ] ;  /* 0x00000000fffff984 */ /* 0x000fe20000000800 */
[----:B------:R-:W-:Y:S01]  /*5050*/  @!PT LDS RZ, [RZ] ;  /* 0x00000000fffff984 */ /* 0x000fe20000000800 */
[----:B------:R4:W-:Y:S04]  /*5060*/  LDGSTS.E [R243+0x10000], desc[UR16][R170.64], !P1 ;  /* 0x10000000aaf37fae */ /* 0x0009e8000c921850 */
[----:B------:R3:W-:Y:S01]  /*5070*/  LDGSTS.E [R243+0x14000], desc[UR16][R162.64], !P1 ;  /* 0x14000000a2f37fae */ /* 0x0007e2000c921850 */
[----:B------:R-:W-:Y:S01]  /*5080*/  IMAD.WIDE R186, R184, 0x4, R82 ;  /* 0x00000004b8ba7825 */ /* 0x000fe200078e0252 */
[----:B------:R-:W-:-:S02]  /*5090*/  ISETP.GE.U32.AND P1, PT, R252, 0x7fffff7a, PT ;  /* 0x7fffff7afc00780c */ /* 0x000fc40003f26070 */
[----:B------:R1:W-:Y:S01]  /*50a0*/  LDGSTS.E [R243+0x10004], desc[UR16][R158.64], !P2 ;  /* 0x100040009ef37fae */ /* 0x0003e2000d121850 */
[----:B------:R-:W2:Y:S01]  /*50b0*/  LDC R252, c[0x0][0x230] ;  /* 0x00008c00fffc7b82 */ /* 0x000ea20000000800 */
[C---:B----4-:R-:W-:Y:S02]  /*50c0*/  IMAD.WIDE R170, R184.reuse, 0x4, R250 ;  /* 0x00000004b8aa7825 */ /* 0x050fe400078e02fa */
[----:B------:R4:W-:Y:S01]  /*50d0*/  LDGSTS.E [R243+0x14004], desc[UR16][R156.64], !P2 ;  /* 0x140040009cf37fae */ /* 0x0009e2000d121850 */
[----:B------:R-:W-:Y:S01]  /*50e0*/  ISETP.GE.U32.AND P2, PT, R249, 0x7fffff60, PT ;  /* 0x7fffff60f900780c */ /* 0x000fe20003f46070 */
[C---:B---3--:R-:W-:Y:S02]  /*50f0*/  IMAD.WIDE R162, R184.reuse, 0x4, R234 ;  /* 0x00000004b8a27825 */ /* 0x048fe400078e02ea */
[----:B------:R4:W-:Y:S01]  /*5100*/  STL.64 [R1+0x140], R156 ;  /* 0x0001409c01007387 */ /* 0x0009e20000100a00 */
[----:B------:R-:W3:Y:S01]  /*5110*/  LDC R249, c[0x0][0x230] ;  /* 0x00008c00fff97b82 */ /* 0x000ee20000000800 */
[----:B-1----:R-:W-:-:S02]  /*5120*/  IMAD.WIDE R158, R184, 0x4, R236 ;  /* 0x00000004b89e7825 */ /* 0x002fc400078e02ec */
[----:B------:R-:W-:Y:S04]  /*5130*/  LDGSTS.E [R243+0x10008], desc[UR16][R170.64], !P3 ;  /* 0x10008000aaf37fae */ /* 0x000fe8000d921850 */
[----:B------:R1:W-:Y:S01]  /*5140*/  LDGSTS.E [R243+0x14008], desc[UR16][R162.64], !P3 ;  /* 0x14008000a2f37fae */ /* 0x0003e2000d921850 */
[----:B------:R-:W-:Y:S01]  /*5150*/  ISETP.GE.U32.AND P3, PT, R75, 0x7fffff5f, PT ;  /* 0x7fffff5f4b00780c */ /* 0x000fe20003f66070 */
[----:B--2---:R-:W-:Y:S02]  /*5160*/  VIADD R75, R152, 0xffffffb8 ;  /* 0xffffffb8984b7836 */ /* 0x004fe40000000000 */
[C---:B----4-:R-:W-:Y:S01]  /*5170*/  IMAD.WIDE R156, R184.reuse, 0x4, R238 ;  /* 0x00000004b89c7825 */ /* 0x050fe200078e02ee */
[----:B------:R-:W-:Y:S03]  /*5180*/  STL.64 [R1+0x168], R170 ;  /* 0x000168aa01007387 */ /* 0x000fe60000100a00 */
[C---:B------:R-:W-:Y:S01]  /*5190*/  IMAD.WIDE R152, R184.reuse, 0x4, R92 ;  /* 0x00000004b8987825 */ /* 0x040fe200078e025c */
[----:B------:R1:W-:Y:S04]  /*51a0*/  STL.64 [R1+0x180], R162 ;  /* 0x000180a201007387 */ /* 0x0003e80000100a00 */
[----:B------:R-:W-:Y:S04]  /*51b0*/  LDGSTS.E [R243+0x1000c], desc[UR16][R158.64], !P6 ;  /* 0x1000c0009ef37fae */ /* 0x000fe8000f121850 */
[----:B------:R2:W-:Y:S04]  /*51c0*/  STL.64 [R1+0x190], R158 ;  /* 0x0001909e01007387 */ /* 0x0005e80000100a00 */
[----:B------:R4:W-:Y:S01]  /*51d0*/  LDGSTS.E [R243+0x1400c], desc[UR16][R156.64], !P6 ;  /* 0x1400c0009cf37fae */ /* 0x0009e2000f121850 */
[----:B-1----:R-:W-:Y:S01]  /*51e0*/  IMAD.WIDE R162, R184, 0x4, R76 ;  /* 0x00000004b8a27825 */ /* 0x002fe200078e024c */
[----:B------:R-:W-:Y:S01]  /*51f0*/  ISETP.GE.U32.AND P6, PT, R74, 0x7fffff5e, PT ;  /* 0x7fffff5e4a00780c */ /* 0x000fe20003fc6070 */
[----:B------:R-:W1:Y:S01]  /*5200*/  LDC R76, c[0x0][0x230] ;  /* 0x00008c00ff4c7b82 */ /* 0x000e620000000800 */
[----:B------:R4:W-:Y:S01]  /*5210*/  STL.64 [R1+0x198], R156 ;  /* 0x0001989c01007387 */ /* 0x0009e20000100a00 */
[----:B------:R-:W-:-:S02]  /*5220*/  VIADD R74, R154, 0xffffff9c ;  /* 0xffffff9c9a4a7836 */ /* 0x000fc40000000000 */
[C---:B------:R-:W-:Y:S01]  /*5230*/  IMAD.WIDE R154, R184.reuse, 0x4, R78 ;  /* 0x00000004b89a7825 */ /* 0x040fe200078e024e */
[----:B--2---:R-:W2:Y:S03]  /*5240*/  LDL.LU.64 R158, [R1+0xc8] ;  /* 0x0000c800019e7983 */ /* 0x004ea60000300a00 */
[C---:B------:R-:W-:Y:S01]  /*5250*/  IMAD.WIDE R238, R184.reuse, 0x4, R86 ;  /* 0x00000004b8ee7825 */ /* 0x040fe200078e0256 */
[----:B------:R3:W-:Y:S01]  /*5260*/  STL.64 [R1+0x310], R152 ;  /* 0x0003109801007387 */ /* 0x0007e20000100a00 */
[----:B------:R-:W1:Y:S02]  /*5270*/  LDC R79, c[0x0][0x230] ;  /* 0x00008c00ff4f7b82 */ /* 0x000e640000000800 */
[----:B----4-:R-:W-:Y:S01]  /*5280*/  IMAD.WIDE R156, R184, 0x4, R80 ;  /* 0x00000004b89c7825 */ /* 0x010fe200078e0250 */
[----:B------:R-:W4:Y:S04]  /*5290*/  LDL.LU.64 R232, [R1+0xc0] ;  /* 0x0000c00001e87983 */ /* 0x000f280000300a00 */
[----:B------:R3:W-:Y:S01]  /*52a0*/  STL.64 [R1+0x350], R162 ;  /* 0x000350a201007387 */ /* 0x0007e20000100a00 */
[----:B------:R-:W1:Y:S03]  /*52b0*/  LDC R78, c[0x0][0x230] ;  /* 0x00008c00ff4e7b82 */ /* 0x000e660000000800 */
[----:B------:R-:W-:Y:S04]  /*52c0*/  LDGSTS.E [R243+0x18000], desc[UR16][R152.64], !P2 ;  /* 0x1800000098f37fae */ /* 0x000fe8000d121850 */
[----:B------:R-:W-:Y:S01]  /*52d0*/  LDGSTS.E [R243+0x1c000], desc[UR16][R162.64], !P2 ;  /* 0x1c000000a2f37fae */ /* 0x000fe2000d121850 */
[----:B------:R-:W1:Y:S03]  /*52e0*/  LDC R77, c[0x0][0x230] ;  /* 0x00008c00ff4d7b82 */ /* 0x000e660000000800 */
[----:B---3--:R-:W3:Y:S05]  /*52f0*/  LDL.LU.64 R152, [R1+0xb8] ;  /* 0x0000b80001987983 */ /* 0x008eea0000300a00 */
[----:B------:R-:W3:Y:S01]  /*5300*/  LDC R80, c[0x0][0x230] ;  /* 0x00008c00ff507b82 */ /* 0x000ee20000000800 */
[----:B------:R1:W-:Y:S04]  /*5310*/  STL.64 [R1+0x388], R156 ;  /* 0x0003889c01007387 */ /* 0x0003e80000100a00 */
[----:B------:R1:W-:Y:S03]  /*5320*/  STL.64 [R1+0x3b8], R154 ;  /* 0x0003b89a01007387 */ /* 0x0003e60000100a00 */
[----:B------:R-:W3:Y:S01]  /*5330*/  LDC R81, c[0x0][0x230] ;  /* 0x00008c00ff517b82 */ /* 0x000ee20000000800 */
[----:B------:R-:W3:Y:S01]  /*5340*/  LDL.LU.64 R170, [R1+0xb0] ;  /* 0x0000b00001aa7983 */ /* 0x000ee20000300a00 */
[----:B------:R-:W-:-:S03]  /*5350*/  ISETP.GE.U32.AND P2, PT, R74, 0x7fffff5d, PT ;  /* 0x7fffff5d4a00780c */ /* 0x000fc60003f46070 */
[----:B------:R-:W3:Y:S04]  /*5360*/  LDL.LU.64 R162, [R1+0xa8] ;  /* 0x0000a80001a27983 */ /* 0x000ee80000300a00 */
[----:B------:R-:W3:Y:S04]  /*5370*/  LDL.LU.64 R250, [R1+0xa0] ;  /* 0x0000a00001fa7983 */ /* 0x000ee80000300a00 */
[----:B------:R-:W3:Y:S04]  /*5380*/  LDL.LU.64 R234, [R1+0x98] ;  /* 0x0000980001ea7983 */ /* 0x000ee80000300a00 */
[----:B------:R-:W3:Y:S04]  /*5390*/  LDL.LU.64 R236, [R1+0x90] ;  /* 0x0000900001ec7983 */ /* 0x000ee80000300a00 */
[----:B------:R1:W-:Y:S04]  /*53a0*/  LDGSTS.E [R243+0x18004], desc[UR16][R156.64], !P3 ;  /* 0x180040009cf37fae */ /* 0x0003e8000d921850 */
[----:B------:R1:W-:Y:S01]  /*53b0*/  LDGSTS.E [R243+0x1c004], desc[UR16][R154.64], !P3 ;  /* 0x1c0040009af37fae */ /* 0x0003e2000d921850 */
[----:B------:R-:W-:-:S03]  /*53c0*/  ISETP.GE.U32.AND P3, PT, R75, 0x7fffff79, PT ;  /* 0x7fffff794b00780c */ /* 0x000fc60003f66070 */
[----:B------:R1:W-:Y:S02]  /*53d0*/  STL.64 [R1+0x3d8], R238 ;  /* 0x0003d8ee01007387 */ /* 0x0003e40000100a00 */
[C---:B-1----:R-:W-:Y:S02]  /*53e0*/  IMAD.WIDE R156, R184.reuse, 0x4, R72 ;  /* 0x00000004b89c7825 */ /* 0x042fe400078e0248 */
[----:B------:R-:W-:Y:S02]  /*53f0*/  STL.64 [R1+0x3f8], R186 ;  /* 0x0003f8ba01007387 */ /* 0x000fe40000100a00 */
[----:B------:R-:W-:Y:S02]  /*5400*/  IMAD.WIDE R154, R184, 0x4, R84 ;  /* 0x00000004b89a7825 */ /* 0x000fe400078e0254 */
[----:B------:R-:W-:Y:S04]  /*5410*/  LDGSTS.E [R243+0x18008], desc[UR16][R238.64], !P6 ;  /* 0x18008000eef37fae */ /* 0x000fe8000f121850 */
[----:B------:R-:W-:Y:S01]  /*5420*/  LDGSTS.E [R243+0x1c008], desc[UR16][R186.64], !P6 ;  /* 0x1c008000baf37fae */ /* 0x000fe2000f121850 */
[----:B------:R-:W-:-:S03]  /*5430*/  VIADD R73, R88, 0xffffffb5 ;  /* 0xffffffb558497836 */ /* 0x000fc60000000000 */
[----:B------:R4:W-:Y:S04]  /*5440*/  LDGSTS.E [R243+0x1800c], desc[UR16][R156.64], !P2 ;  /* 0x1800c0009cf37fae */ /* 0x0009e8000d121850 */
[----:B------:R-:W3:Y:S04]  /*5450*/  LDL.LU.64 R238, [R1+0x5b0] ;  /* 0x0005b00001ee7983 */ /* 0x000ee80000300a00 */
[----:B------:R4:W-:Y:S01]  /*5460*/  STL.64 [R1+0x408], R156 ;  /* 0x0004089c01007387 */ /* 0x0009e20000100a00 */
[----:B------:R-:W-:-:S03]  /*5470*/  VIADD R72, R249, 0xffffff9b ;  /* 0xffffff9bf9487836 */ /* 0x000fc60000000000 */
[----:B------:R3:W-:Y:S04]  /*5480*/  STL.64 [R1+0x410], R154 ;  /* 0x0004109a01007387 */ /* 0x0007e80000100a00 */
[----:B------:R3:W-:Y:S01]  /*5490*/  LDGSTS.E [R243+0x1c00c], desc[UR16][R154.64], !P2 ;  /* 0x1c00c0009af37fae */ /* 0x0007e2000d121850 */
[----:B--2---:R-:W-:-:S05]  /*54a0*/  IMAD.WIDE R158, R184, 0x4, R158 ;  /* 0x00000004b89e7825 */ /* 0x004fca00078e029e */
[----:B------:R1:W-:Y:S01]  /*54b0*/  STL.64 [R1+0xc8], R158 ;  /* 0x0000c89e01007387 */ /* 0x0003e20000100a00 */
[----:B----4-:R-:W-:-:S03]  /*54c0*/  IMAD.WIDE R156, R184, 0x4, R232 ;  /* 0x00000004b89c7825 */ /* 0x010fc600078e02e8 */
[----:B------:R1:W-:Y:S04]  /*54d0*/  LDGSTS.E [R244+0x10000], desc[UR16][R158.64], !P5 ;  /* 0x100000009ef47fae */ /* 0x0003e8000e921850 */
[----:B------:R2:W-:Y:S04]  /*54e0*/  STL.64 [R1+0xc0], R156 ;  /* 0x0000c09c01007387 */ /* 0x0005e80000100a00 */
[----:B------:R2:W-:Y:S01]  /*54f0*/  LDGSTS.E [R244+0x14000], desc[UR16][R156.64], !P5 ;  /* 0x140000009cf47fae */ /* 0x0005e2000e921850 */
[----:B------:R-:W-:Y:S02]  /*5500*/  ISETP.GE.U32.AND P5, PT, R73, 0x7fffff76, PT ;  /* 0x7fffff764900780c */ /* 0x000fe40003fa6070 */
[----:B------:R-:W-:Y:S01]  /*5510*/  IADD3 R73, R76, -0x66, RZ ;  /* 0xffffff9a4c497810 */ /* 0x000fe20007ffe0ff */
[----:B------:R-:W-:Y:S01]  /*5520*/  VIADD R74, R252, 0xffffffb6 ;  /* 0xffffffb6fc4a7836 */ /* 0x000fe20000000000 */
[----:B------:R-:W-:Y:S01]  /*5530*/  IADD3 R75, R89, -0x49, RZ ;  /* 0xffffffb7594b7810 */ /* 0x000fe20007ffe0ff */
[----:B------:R-:W4:Y:S01]  /*5540*/  LDC R76, c[0x0][0x230] ;  /* 0x00008c00ff4c7b82 */ /* 0x000f220000000800 */
[----:B---3--:R-:W-:-:S05]  /*5550*/  IMAD.WIDE R154, R184, 0x4, R152 ;  /* 0x00000004b89a7825 */ /* 0x008fca00078e0298 */
[----:B------:R3:W-:Y:S04]  /*5560*/  STL.64 [R1+0xe0], R154 ;  /* 0x0000e09a01007387 */ /* 0x0007e80000100a00 */
[----:B------:R3:W-:Y:S01]  /*5570*/  LDGSTS.E [R244+0x10004], desc[UR16][R154.64], !P4 ;  /* 0x100040009af47fae */ /* 0x0007e2000e121850 */
[----:B------:R-:W-:-:S04]  /*5580*/  IMAD.WIDE R152, R184, 0x4, R170 ;  /* 0x00000004b8987825 */ /* 0x000fc800078e02aa */
[C---:B-1----:R-:W-:Y:S01]  /*5590*/  IMAD.WIDE R158, R184.reuse, 0x4, R162 ;  /* 0x00000004b89e7825 */ /* 0x042fe200078e02a2 */
[----:B------:R1:W-:Y:S03]  /*55a0*/  STL.64 [R1+0x110], R152 ;  /* 0x0001109801007387 */ /* 0x0003e60000100a00 */
[----:B--2---:R-:W-:Y:S01]  /*55b0*/  IMAD.WIDE R156, R184, 0x4, R250 ;  /* 0x00000004b89c7825 */ /* 0x004fe200078e02fa */
[----:B------:R1:W-:Y:S01]  /*55c0*/  LDGSTS.E [R244+0x14004], desc[UR16][R152.64], !P4 ;  /* 0x1400400098f47fae */ /* 0x0003e2000e121850 */
[----:B------:R-:W-:Y:S02]  /*55d0*/  ISETP.GE.U32.AND P4, PT, R72, 0x7fffff5c, PT ;  /* 0x7fffff5c4800780c */ /* 0x000fe40003f86070 */
[C---:B---3--:R-:W-:Y:S01]  /*55e0*/  IMAD.WIDE R154, R184.reuse, 0x4, R234 ;  /* 0x00000004b89a7825 */ /* 0x048fe200078e02ea */
[----:B------:R-:W-:Y:S04]  /*55f0*/  STL.64 [R1+0x138], R158 ;  /* 0x0001389e01007387 */ /* 0x000fe80000100a00 */
[----:B------:R-:W-:Y:S01]  /*5600*/  LDGSTS.E [R244+0x10008], desc[UR16][R158.64], !P1 ;  /* 0x100080009ef47fae */ /* 0x000fe2000c921850 */
[----:B-1----:R-:W-:-:S03]  /*5610*/  IMAD.WIDE R152, R184, 0x4, R236 ;  /* 0x00000004b8987825 */ /* 0x002fc600078e02ec */
[----:B------:R1:W-:Y:S04]  /*5620*/  STL.64 [R1+0x160], R156 ;  /* 0x0001609c01007387 */ /* 0x0003e80000100a00 */
[----:B------:R1:W-:Y:S01]  /*5630*/  LDGSTS.E [R244+0x14008], desc[UR16][R156.64], !P1 ;  /* 0x140080009cf47fae */ /* 0x0003e2000c921850 */
[----:B------:R-:W-:Y:S01]  /*5640*/  ISETP.GE.U32.AND P1, PT, R73, 0x7fffff5b, PT ;  /* 0x7fffff5b4900780c */ /* 0x000fe20003f26070 */
[C---:B------:R-:W-:Y:S02]  /*5650*/  IMAD.WIDE R170, R184.reuse, 0x4, R106 ;  /* 0x00000004b8aa7825 */ /* 0x040fe400078e026a */
[----:B------:R2:W-:Y:S04]  /*5660*/  STL.64 [R1+0x178], R154 ;  /* 0x0001789a01007387 */ /* 0x0005e80000100a00 */
[----:B------:R-:W-:Y:S01]  /*5670*/  LDGSTS.E [R244+0x1000c], desc[UR16][R154.64], !P3 ;  /* 0x1000c0009af47fae */ /* 0x000fe2000d921850 */
[----:B------:R-:W-:-:S03]  /*5680*/  IMAD.WIDE R162, R184, 0x4, R96 ;  /* 0x00000004b8a27825 */ /* 0x000fc600078e0260 */
[----:B------:R3:W-:Y:S04]  /*5690*/  STL.64 [R1+0x188], R152 ;  /* 0x0001889801007387 */ /* 0x0007e80000100a00 */
[----:B------:R3:W-:Y:S01]  /*56a0*/  LDGSTS.E [R244+0x1400c], desc[UR16][R152.64], !P3 ;  /* 0x1400c00098f47fae */ /* 0x0007e2000d921850 */
[----:B-1----:R-:W-:-:S03]  /*56b0*/  IMAD.WIDE R156, R184, 0x4, R94 ;  /* 0x00000004b89c7825 */ /* 0x002fc600078e025e */
[----:B--2---:R-:W2:Y:S04]  /*56c0*/  LDL.LU.64 R154, [R1+0x88] ;  /* 0x00008800019a7983 */ /* 0x004ea80000300a00 */
[----:B------:R-:W2:Y:S01]  /*56d0*/  LDL.LU.64 R158, [R1+0x80] ;  /* 0x00008000019e7983 */ /* 0x000ea20000300a00 */
[----:B---3--:R-:W-:-:S03]  /*56e0*/  IMAD.WIDE R152, R184, 0x4, R90 ;  /* 0x00000004b8987825 */ /* 0x008fc600078e025a */
[----:B------:R-:W-:Y:S04]  /*56f0*/  STL.64 [R1+0x2d8], R170 ;  /* 0x0002d8aa01007387 */ /* 0x000fe80000100a00 */
[----:B------:R1:W-:Y:S04]  /*5700*/  STL.64 [R1+0x308], R152 ;  /* 0x0003089801007387 */ /* 0x0003e80000100a00 */
[----:B------:R-:W3:Y:S04]  /*5710*/  LDL.LU.64 R232, [R1+0x78] ;  /* 0x0000780001e87983 */ /* 0x000ee80000300a00 */
[----:B------:R-:W-:Y:S04]  /*5720*/  LDGSTS.E [R244+0x18000], desc[UR16][R170.64], !P4 ;  /* 0x18000000aaf47fae */ /* 0x000fe8000e121850 */
[----:B------:R4:W-:Y:S04]  /*5730*/  STL.64 [R1+0x340], R162 ;  /* 0x000340a201007387 */ /* 0x0009e80000100a00 */
[----:B------:R-:W-:Y:S04]  /*5740*/  LDGSTS.E [R244+0x1c000], desc[UR16][R152.64], !P4 ;  /* 0x1c00000098f47fae */ /* 0x000fe8000e121850 */
[----:B------:R4:W-:Y:S04]  /*5750*/  STL.64 [R1+0x380], R156 ;  /* 0x0003809c01007387 */ /* 0x0009e80000100a00 */
[----:B------:R-:W-:Y:S04]  /*5760*/  LDGSTS.E [R244+0x18004], desc[UR16][R162.64], !P1 ;  /* 0x18004000a2f47fae */ /* 0x000fe8000c921850 */
[----:B-1----:R-:W3:Y:S01]  /*5770*/  LDL.LU.64 R152, [R1+0x70] ;  /* 0x0000700001987983 */ /* 0x002ee20000300a00 */
[----:B------:R-:W-:-:S02]  /*5780*/  VIADD R72, R79, 0xffffff99 ;  /* 0xffffff994f487836 */ /* 0x000fc40000000000 */
[----:B------:R-:W-:Y:S01]  /*5790*/  IMAD.WIDE R236, R184, 0x4, R98 ;  /* 0x00000004b8ec7825 */ /* 0x000fe200078e0262 */
[----:B------:R1:W-:Y:S01]  /*57a0*/  LDGSTS.E [R244+0x1c004], desc[UR16][R156.64], !P1 ;  /* 0x1c0040009cf47fae */ /* 0x0003e2000c921850 */
[----:B------:R-:W-:Y:S01]  /*57b0*/  ISETP.GE.U32.AND P2, PT, R74, 0x7fffff77, PT ;  /* 0x7fffff774a00780c */ /* 0x000fe20003f46070 */
[----:B------:R-:W3:Y:S02]  /*57c0*/  LDC R79, c[0x0][0x230] ;  /* 0x00008c00ff4f7b82 */ /* 0x000ee40000000800 */
[----:B----4-:R-:W4:Y:S04]  /*57d0*/  LDL.LU.64 R162, [R1+0x68] ;  /* 0x0000680001a27983 */ /* 0x010f280000300a00 */
[----:B------:R-:W4:Y:S01]  /*57e0*/  LDL.LU.64 R170, [R1+0x60] ;  /* 0x0000600001aa7983 */ /* 0x000f220000300a00 */
[----:B------:R-:W-:Y:S01]  /*57f0*/  ISETP.GE.U32.AND P3, PT, R72, 0x7fffff5a, PT ;  /* 0x7fffff5a4800780c */ /* 0x000fe20003f66070 */
[----:B------:R-:W1:Y:S02]  /*5800*/  LDC R74, c[0x0][0x230] ;  /* 0x00008c00ff4a7b82 */ /* 0x000e640000000800 */
[----:B------:R-:W4:Y:S04]  /*5810*/  LDL.LU.64 R250, [R1+0x58] ;  /* 0x0000580001fa7983 */ /* 0x000f280000300a00 */
[----:B------:R-:W4:Y:S01]  /*5820*/  LDL.LU.64 R234, [R1+0x50] ;  /* 0x0000500001ea7983 */ /* 0x000f220000300a00 */
[----:B-1----:R-:W-:-:S05]  /*5830*/  IMAD.WIDE R156, R184, 0x4, R102 ;  /* 0x00000004b89c7825 */ /* 0x002fca00078e0266 */
[----:B------:R1:W-:Y:S04]  /*5840*/  STL.64 [R1+0x3b0], R156 ;  /* 0x0003b09c01007387 */ /* 0x0003e80000100a00 */
[----:B------:R1:W-:Y:S04]  /*5850*/  STL.64 [R1+0x3d0], R236 ;  /* 0x0003d0ec01007387 */ /* 0x0003e80000100a00 */
[----:B------:R-:W-:Y:S04]  /*5860*/  LDGSTS.E [R244+0x18008], desc[UR16][R156.64], !P3 ;  /* 0x180080009cf47fae */ /* 0x000fe8000d921850 */
[----:B------:R-:W-:Y:S04]  /*5870*/  LDGSTS.E [R244+0x1c008], desc[UR16][R236.64], !P3 ;  /* 0x1c008000ecf47fae */ /* 0x000fe8000d921850 */
[----:B-1----:R-:W4:Y:S04]  /*5880*/  LDL.LU.64 R156, [R1+0x5a8] ;  /* 0x0005a800019c7983 */ /* 0x002f280000300a00 */
[----:B------:R-:W4:Y:S01]  /*5890*/  LDL.LU.64 R236, [R1+0x5a0] ;  /* 0x0005a00001ec7983 */ /* 0x000f220000300a00 */
[----:B------:R-:W-:Y:S01]  /*58a0*/  ISETP.GE.U32.AND P6, PT, R75, 0x7fffff78, PT ;  /* 0x7fffff784b00780c */ /* 0x000fe20003fc6070 */
[----:B------:R-:W-:Y:S01]  /*58b0*/  VIADD R72, R78, 0xffffff98 ;  /* 0xffffff984e487836 */ /* 0x000fe20000000000 */
[----:B------:R-:W1:Y:S01]  /*58c0*/  LDC R75, c[0x0][0x230] ;  /* 0x00008c00ff4b7b82 */ /* 0x000e620000000800 */
[----:B------:R-:W-:-:S03]  /*58d0*/  VIADD R73, R77, 0xffffffb4 ;  /* 0xffffffb44d497836 */ /* 0x000fc60000000000 */
[----:B------:R-:W-:-:S04]  /*58e0*/  ISETP.GE.U32.AND P4, PT, R72, 0x7fffff59, PT ;  /* 0x7fffff594800780c */ /* 0x000fc80003f86070 */
[----:B------:R-:W3:Y:S01]  /*58f0*/  LDC R77, c[0x0][0x230] ;  /* 0x00008c00ff4d7b82 */ /* 0x000ee20000000800 */
[----:B------:R-:W-:Y:S01]  /*5900*/  IMAD.WIDE R238, R184, 0x4, R238 ;  /* 0x00000004b8ee7825 */ /* 0x000fe200078e02ee */
[----:B------:R-:W-:-:S03]  /*5910*/  ISETP.GE.U32.AND P1, PT, R73, 0x7fffff75, PT ;  /* 0x7fffff754900780c */ /* 0x000fc60003f26070 */
[----:B------:R-:W-:-:S03]  /*5920*/  IMAD.WIDE R186, R184, 0x4, R100 ;  /* 0x00000004b8ba7825 */ /* 0x000fc600078e0264 */
[----:B------:R-:W4:Y:S01]  /*5930*/  LDC R78, c[0x0][0x230] ;  /* 0x00008c00ff4e7b82 */ /* 0x000f220000000800 */
[----:B------:R-:W-:Y:S01]  /*5940*/  IADD3 R73, R74, -0x4d, RZ ;  /* 0xffffffb34a497810 */ /* 0x000fe20007ffe0ff */
[----:B------:R-:W-:Y:S01]  /*5950*/  VIADD R72, R80, 0xffffffb2 ;  /* 0xffffffb250487836 */ /* 0x000fe20000000000 */
[----:B------:R-:W-:Y:S04]  /*5960*/  STL.64 [R1+0x3f0], R238 ;  /* 0x0003f0ee01007387 */ /* 0x000fe80000100a00 */
[----:B------:R-:W-:Y:S01]  /*5970*/  LDGSTS.E [R244+0x1800c], desc[UR16][R238.64], !P4 ;  /* 0x1800c000eef47fae */ /* 0x000fe2000e121850 */
[----:B------:R-:W-:Y:S01]  /*5980*/  ISETP.GE.U32.AND P3, PT, R73, 0x7fffff74, PT ;  /* 0x7fffff744900780c */ /* 0x000fe20003f66070 */
[----:B------:R-:W4:Y:S02]  /*5990*/  LDC R74, c[0x0][0x230] ;  /* 0x00008c00ff4a7b82 */ /* 0x000f240000000800 */
[----:B------:R2:W-:Y:S04]  /*59a0*/  STL.64 [R1+0x400], R186 ;  /* 0x000400ba01007387 */ /* 0x0005e80000100a00 */
[----:B------:R2:W-:Y:S01]  /*59b0*/  LDGSTS.E [R244+0x1c00c], desc[UR16][R186.64], !P4 ;  /* 0x1c00c000baf47fae */ /* 0x0005e2000e121850 */
[----:B------:R-:W-:Y:S01]  /*59c0*/  ISETP.GE.U32.AND P4, PT, R72, 0x7fffff73, PT ;  /* 0x7fffff734800780c */ /* 0x000fe20003f86070 */
[----:B-1----:R-:W-:Y:S01]  /*59d0*/  VIADD R73, R75, 0xffffffb1 ;  /* 0xffffffb14b497836 */ /* 0x002fe20000000000 */
[----:B------:R-:W1:Y:S01]  /*59e0*/  LDC R80, c[0x0][0x230] ;  /* 0x00008c00ff507b82 */ /* 0x000e620000000800 */
[----:B------:R-:W-:-:S07]  /*59f0*/  VIADD R72, R76, 0xffffff97 ;  /* 0xffffff974c487836 */ /* 0x000fce0000000000 */
[----:B------:R-:W1:Y:S08]  /*5a00*/  LDC R76, c[0x0][0x230] ;  /* 0x00008c00ff4c7b82 */ /* 0x000e700000000800 */
[----:B------:R-:W1:Y:S01]  /*5a10*/  LDC R75, c[0x0][0x230] ;  /* 0x00008c00ff4b7b82 */ /* 0x000e620000000800 */
[----:B--2---:R-:W-:-:S04]  /*5a20*/  IMAD.WIDE R186, R184, 0x4, R154 ;  /* 0x00000004b8ba7825 */ /* 0x004fc800078e029a */
[C---:B------:R-:W-:Y:S01]  /*5a30*/  IMAD.WIDE R158, R184.reuse, 0x4, R158 ;  /* 0x00000004b89e7825 */ /* 0x040fe200078e029e */
[----:B------:R2:W-:Y:S04]  /*5a40*/  STL.64 [R1+0x88], R186 ;  /* 0x000088ba01007387 */ /* 0x0005e80000100a00 */
[----:B------:R2:W-:Y:S04]  /*5a50*/  LDGSTS.E [R245+0x10000], desc[UR16][R186.64], !P6 ;  /* 0x10000000baf57fae */ /* 0x0005e8000f121850 */
[----:B------:R1:W-:Y:S01]  /*5a60*/  STL.64 [R1+0x80], R158 ;  /* 0x0000809e01007387 */ /* 0x0003e20000100a00 */
[----:B---3--:R-:W-:-:S03]  /*5a70*/  IMAD.WIDE R154, R184, 0x4, R232 ;  /* 0x00000004b89a7825 */ /* 0x008fc600078e02e8 */
[----:B------:R1:W-:Y:S01]  /*5a80*/  LDGSTS.E [R245+0x14000], desc[UR16][R158.64], !P6 ;  /* 0x140000009ef57fae */ /* 0x0003e2000f121850 */
[----:B------:R-:W-:-:S03]  /*5a90*/  ISETP.GE.U32.AND P6, PT, R73, 0x7fffff72, PT ;  /* 0x7fffff724900780c */ /* 0x000fc60003fc6070 */
[----:B------:R3:W-:Y:S01]  /*5aa0*/  LDGSTS.E [R245+0x10004], desc[UR16][R154.64], !P2 ;  /* 0x100040009af57fae */ /* 0x0007e2000d121850 */
[----:B------:R-:W-:Y:S01]  /*5ab0*/  IADD3 R73, R77, -0x6a, RZ ;  /* 0xffffff964d497810 */ /* 0x000fe20007ffe0ff */
[C---:B--2---:R-:W-:Y:S01]  /*5ac0*/  IMAD.WIDE R186, R184.reuse, 0x4, R120 ;  /* 0x00000004b8ba7825 */ /* 0x044fe200078e0278 */
[----:B------:R-:W2:Y:S01]  /*5ad0*/  LDC R77, c[0x0][0x230] ;  /* 0x00008c00ff4d7b82 */ /* 0x000ea20000000800 */
[----:B------:R3:W-:Y:S02]  /*5ae0*/  STL.64 [R1+0xa0], R154 ;  /* 0x0000a09a01007387 */ /* 0x0007e40000100a00 */
[----:B------:R-:W-:-:S05]  /*5af0*/  IMAD.WIDE R152, R184, 0x4, R152 ;  /* 0x00000004b8987825 */ /* 0x000fca00078e0298 */
[----:B------:R3:W-:Y:S01]  /*5b00*/  LDGSTS.E [R245+0x14004], desc[UR16][R152.64], !P2 ;  /* 0x1400400098f57fae */ /* 0x0007e2000d121850 */
[----:B----4-:R-:W-:Y:S01]  /*5b10*/  IMAD.WIDE R162, R184, 0x4, R162 ;  /* 0x00000004b8a27825 */ /* 0x010fe200078e02a2 */
[----:B------:R-:W-:-:S03]  /*5b20*/  ISETP.GE.U32.AND P2, PT, R72, 0x7fffff58, PT ;  /* 0x7fffff584800780c */ /* 0x000fc60003f46070 */
[C---:B-1----:R-:W-:Y:S01]  /*5b30*/  IMAD.WIDE R158, R184.reuse, 0x4, R170 ;  /* 0x00000004b89e7825 */ /* 0x042fe200078e02aa */
[----:B------:R1:W-:Y:S03]  /*5b40*/  STL.64 [R1+0xd8], R152 ;  /* 0x0000d89801007387 */ /* 0x0003e60000100a00 */
[C---:B---3--:R-:W-:Y:S01]  /*5b50*/  IMAD.WIDE R154, R184.reuse, 0x4, R250 ;  /* 0x00000004b89a7825 */ /* 0x048fe200078e02fa */
[----:B------:R3:W-:Y:S03]  /*5b60*/  LDGSTS.E [R245+0x10008], desc[UR16][R162.64], !P5 ;  /* 0x10008000a2f57fae */ /* 0x0007e6000e921850 */
[----:B------:R-:W-:Y:S01]  /*5b70*/  VIADD R72, R79, 0xffffff95 ;  /* 0xffffff954f487836 */ /* 0x000fe20000000000 */
[----:B------:R4:W-:Y:S01]  /*5b80*/  LDGSTS.E [R245+0x14008], desc[UR16][R158.64], !P5 ;  /* 0x140080009ef57fae */ /* 0x0009e2000e921850 */
[----:B------:R-:W-:Y:S01]  /*5b90*/  ISETP.GE.U32.AND P5, PT, R73, 0x7fffff57, PT ;  /* 0x7fffff574900780c */ /* 0x000fe20003fa6070 */
[C---:B------:R-:W-:Y:S01]  /*5ba0*/  IMAD.WIDE R232, R184.reuse, 0x4, R114 ;  /* 0x00000004b8e87825 */ /* 0x040fe200078e0272 */
[----:B------:R-:W2:Y:S01]  /*5bb0*/  LDC R79, c[0x0][0x230] ;  /* 0x00008c00ff4f7b82 */ /* 0x000ea20000000800 */
[----:B------:R4:W-:Y:S02]  /*5bc0*/  LDGSTS.E [R245+0x1000c], desc[UR16][R154.64], !P1 ;  /* 0x1000c0009af57fae */ /* 0x0009e4000c921850 */
[----:B-1----:R-:W-:-:S02]  /*5bd0*/  IMAD.WIDE R152, R184, 0x4, R234 ;  /* 0x00000004b8987825 */ /* 0x002fc400078e02ea */
[----:B------:R3:W-:Y:S04]  /*5be0*/  STL.64 [R1+0x108], R162 ;  /* 0x000108a201007387 */ /* 0x0007e80000100a00 */
[----:B------:R-:W-:Y:S01]  /*5bf0*/  LDGSTS.E [R245+0x1400c], desc[UR16][R152.64], !P1 ;  /* 0x1400c00098f57fae */ /* 0x000fe2000c921850 */
[----:B------:R-:W-:Y:S01]  /*5c00*/  ISETP.GE.U32.AND P1, PT, R72, 0x7fffff56, PT ;  /* 0x7fffff564800780c */ /* 0x000fe20003f26070 */
[----:B------:R-:W-:Y:S02]  /*5c10*/  VIADD R72, R78, 0xffffff94 ;  /* 0xffffff944e487836 */ /* 0x000fe40000000000 */
[----:B------:R4:W-:Y:S01]  /*5c20*/  STL.64 [R1+0x130], R158 ;  /* 0x0001309e01007387 */ /* 0x0009e20000100a00 */
[----:B------:R-:W-:Y:S01]  /*5c30*/  VIADD R73, R74, 0xffffffb0 ;  /* 0xffffffb04a497836 */ /* 0x000fe20000000000 */
[----:B------:R-:W1:Y:S01]  /*5c40*/  LDC R78, c[0x0][0x230] ;  /* 0x00008c00ff4e7b82 */ /* 0x000e620000000800 */
[C---:B---3--:R-:W-:Y:S01]  /*5c50*/  IMAD.WIDE R162, R184.reuse, 0x4, R104 ;  /* 0x00000004b8a27825 */ /* 0x048fe200078e0268 */
[----:B------:R3:W-:Y:S04]  /*5c60*/  STL.64 [R1+0x158], R154 ;  /* 0x0001589a01007387 */ /* 0x0007e80000100a00 */
[----:B------:R3:W-:Y:S02]  /*5c70*/  STL.64 [R1+0x170], R152 ;  /* 0x0001709801007387 */ /* 0x0007e40000100a00 */
[----:B------:R-:W1:Y:S01]  /*5c80*/  LDC R74, c[0x0][0x230] ;  /* 0x00008c00ff4a7b82 */ /* 0x000e620000000800 */
[C---:B----4-:R-:W-:Y:S01]  /*5c90*/  IMAD.WIDE R158, R184.reuse, 0x4, R110 ;  /* 0x00000004b89e7825 */ /* 0x050fe200078e026e */
[----:B------:R4:W-:Y:S03]  /*5ca0*/  LDGSTS.E [R245+0x18000], desc[UR16][R186.64], !P2 ;  /* 0x18000000baf57fae */ /* 0x0009e6000d121850 */
[----:B---3--:R-:W-:Y:S01]  /*5cb0*/  IMAD.WIDE R154, R184, 0x4, R108 ;  /* 0x00000004b89a7825 */ /* 0x008fe200078e026c */
[----:B------:R-:W-:Y:S01]  /*5cc0*/  LDGSTS.E [R245+0x1c000], desc[UR16][R162.64], !P2 ;  /* 0x1c000000a2f57fae */ /* 0x000fe2000d121850 */
[----:B------:R-:W-:-:S03]  /*5cd0*/  ISETP.GE.U32.AND P2, PT, R72, 0x7fffff55, PT ;  /* 0x7fffff554800780c */ /* 0x000fc60003f46070 */
[----:B------:R-:W3:Y:S04]  /*5ce0*/  LDL.LU.64 R152, [R1+0x48] ;  /* 0x0000480001987983 */ /* 0x000ee80000300a00 */
[----:B------:R-:W3:Y:S04]  /*5cf0*/  LDL.LU.64 R170, [R1+0x40] ;  /* 0x0000400001aa7983 */ /* 0x000ee80000300a00 */
[----:B------:R4:W-:Y:S04]  /*5d00*/  STL.64 [R1+0x2a0], R186 ;  /* 0x0002a0ba01007387 */ /* 0x0009e80000100a00 */
[----:B------:R2:W-:Y:S04]  /*5d10*/  STL.64 [R1+0x2d0], R162 ;  /* 0x0002d0a201007387 */ /* 0x0005e80000100a00 */
[----:B------:R2:W-:Y:S04]  /*5d20*/  STL.64 [R1+0x300], R158 ;  /* 0x0003009e01007387 */ /* 0x0005e80000100a00 */
[----:B------:R1:W-:Y:S01]  /*5d30*/  STL.64 [R1+0x338], R154 ;  /* 0x0003389a01007387 */ /* 0x0003e20000100a00 */
[----:B----4-:R-:W-:-:S03]  /*5d40*/  IMAD.WIDE R186, R184, 0x4, R116 ;  /* 0x00000004b8ba7825 */ /* 0x010fc600078e0274 */
[----:B------:R4:W-:Y:S04]  /*5d50*/  LDGSTS.E [R245+0x18004], desc[UR16][R158.64], !P5 ;  /* 0x180040009ef57fae */ /* 0x0009e8000e921850 */
[----:B------:R1:W-:Y:S04]  /*5d60*/  LDGSTS.E [R245+0x1c004], desc[UR16][R154.64], !P5 ;  /* 0x1c0040009af57fae */ /* 0x0003e8000e921850 */
[----:B------:R-:W3:Y:S04]  /*5d70*/  LDL.LU.64 R238, [R1+0x28] ;  /* 0x0000280001ee7983 */ /* 0x000ee80000300a00 */
[----:B--2---:R-:W2:Y:S01]  /*5d80*/  LDL.LU.64 R162, [R1+0x20] ;  /* 0x0000200001a27983 */ /* 0x004ea20000300a00 */
[----:B----4-:R-:W-:-:S03]  /*5d90*/  IMAD.WIDE R158, R184, 0x4, R236 ;  /* 0x00000004b89e7825 */ /* 0x010fc600078e02ec */
[----:B------:R-:W4:Y:S01]  /*5da0*/  LDL.LU.64 R234, [R1+0x18] ;  /* 0x0000180001ea7983 */ /* 0x000f220000300a00 */
[----:B-1----:R-:W-:-:S03]  /*5db0*/  IMAD.WIDE R154, R184, 0x4, R112 ;  /* 0x00000004b89a7825 */ /* 0x002fc600078e0270 */
[----:B------:R-:W2:Y:S04]  /*5dc0*/  LDL.LU.64 R250, [R1+0x10] ;  /* 0x0000100001fa7983 */ /* 0x000ea80000300a00 */
[----:B------:R1:W-:Y:S04]  /*5dd0*/  STL.64 [R1+0x378], R186 ;  /* 0x000378ba01007387 */ /* 0x0003e80000100a00 */
[----:B------:R-:W2:Y:S04]  /*5de0*/  LDL.LU.64 R236, [R1+0x30] ;  /* 0x0000300001ec7983 */ /* 0x000ea80000300a00 */
[----:B------:R1:W-:Y:S04]  /*5df0*/  STL.64 [R1+0x3a8], R154 ;  /* 0x0003a89a01007387 */ /* 0x0003e80000100a00 */
[----:B------:R-:W-:Y:S04]  /*5e00*/  LDGSTS.E [R245+0x18008], desc[UR16][R186.64], !P1 ;  /* 0x18008000baf57fae */ /* 0x000fe8000c921850 */
[----:B------:R-:W-:Y:S04]  /*5e10*/  LDGSTS.E [R245+0x1c008], desc[UR16][R154.64], !P1 ;  /* 0x1c0080009af57fae */ /* 0x000fe8000c921850 */
[----:B------:R-:W-:Y:S04]  /*5e20*/  LDGSTS.E [R245+0x1800c], desc[UR16][R158.64], !P2 ;  /* 0x1800c0009ef57fae */ /* 0x000fe8000d121850 */
[----:B-1----:R-:W2:Y:S04]  /*5e30*/  LDL.LU.64 R186, [R1+0x598] ;  /* 0x0005980001ba7983 */ /* 0x002ea80000300a00 */
[----:B------:R1:W-:Y:S04]  /*5e40*/  STL.64 [R1+0x3c8], R158 ;  /* 0x0003c89e01007387 */ /* 0x0003e80000100a00 */
[----:B------:R-:W2:Y:S04]  /*5e50*/  LDL.LU.64 R154, [R1+0x590] ;  /* 0x00059000019a7983 */ /* 0x000ea80000300a00 */
[----:B------:R1:W-:Y:S04]  /*5e60*/  STL.64 [R1+0x3e8], R232 ;  /* 0x0003e8e801007387 */ /* 0x0003e80000100a00 */
[----:B-1----:R-:W2:Y:S04]  /*5e70*/  LDL.LU.64 R158, [R1+0x588] ;  /* 0x00058800019e7983 */ /* 0x002ea80000300a00 */
[----:B------:R1:W-:Y:S04]  /*5e80*/  LDGSTS.E [R245+0x1c00c], desc[UR16][R232.64], !P2 ;  /* 0x1c00c000e8f57fae */ /* 0x0003e8000d121850 */
[----:B------:R-:W2:Y:S04]  /*5e90*/  LDL.LU.64 R232, [R1+0x580] ;  /* 0x0005800001e87983 */ /* 0x000ea80000300a00 */
[----:B------:R-:W1:Y:S01]  /*5ea0*/  LDL.LU.64 R244, [R1+0x38] ;  /* 0x0000380001f47983 */ /* 0x000e620000300a00 */
[----:B------:R-:W-:-:S02]  /*5eb0*/  ISETP.GE.U32.AND P5, PT, R73, 0x7fffff71, PT ;  /* 0x7fffff714900780c */ /* 0x000fc40003fa6070 */
[----:B------:R-:W-:Y:S01]  /*5ec0*/  IADD3 R73, R76, -0x51, RZ ;  /* 0xffffffaf4c497810 */ /* 0x000fe20007ffe0ff */
[----:B------:R-:W-:Y:S01]  /*5ed0*/  VIADD R72, R81, 0xffffffae ;  /* 0xffffffae51487836 */ /* 0x000fe20000000000 */
[----:B------:R-:W1:Y:S02]  /*5ee0*/  LDC R76, c[0x0][0x230] ;  /* 0x00008c00ff4c7b82 */ /* 0x000e640000000800 */
[----:B------:R-:W-:Y:S01]  /*5ef0*/  ISETP.GE.U32.AND P1, PT, R73, 0x7fffff70, PT ;  /* 0x7fffff704900780c */ /* 0x000fe20003f26070 */
[----:B------:R-:W-:Y:S01]  /*5f00*/  VIADD R73, R77, 0xffffffad ;  /* 0xffffffad4d497836 */ /* 0x000fe20000000000 */
[----:B------:R-:W-:Y:S01]  /*5f10*/  ISETP.GE.U32.AND P2, PT, R72, 0x7fffff6f, PT ;  /* 0x7fffff6f4800780c */ /* 0x000fe20003f46070 */
[----:B------:R-:W-:-:S03]  /*5f20*/  VIADD R72, R80, 0xffffff93 ;  /* 0xffffff9350487836 */ /* 0x000fc60000000000 */
[----:B------:R-:W1:Y:S08]  /*5f30*/  LDC R81, c[0x0][0x230] ;  /* 0x00008c00ff517b82 */ /* 0x000e700000000800 */
[----:B------:R-:W1:Y:S08]  /*5f40*/  LDC R77, c[0x0][0x230] ;  /* 0x00008c00ff4d7b82 */ /* 0x000e700000000800 */
[----:B------:R-:W1:Y:S01]  /*5f50*/  LDC R80, c[0x0][0x230] ;  /* 0x00008c00ff507b82 */ /* 0x000e620000000800 */
[----:B---3--:R-:W-:-:S04]  /*5f60*/  IMAD.WIDE R152, R184, 0x4, R152 ;  /* 0x00000004b8987825 */ /* 0x008fc800078e0298 */
[----:B------:R-:W-:Y:S01]  /*5f70*/  IMAD.WIDE R170, R184, 0x4, R170 ;  /* 0x00000004b8aa7825 */ /* 0x000fe200078e02aa */
[----:B------:R3:W-:Y:S04]  /*5f80*/  STL.64 [R1+0x48], R152 ;  /* 0x0000489801007387 */ /* 0x0007e80000100a00 */
[----:B------:R3:W-:Y:S04]  /*5f90*/  STL.64 [R1+0x50], R170 ;  /* 0x000050aa01007387 */ /* 0x0007e80000100a00 */
[----:B------:R-:W-:Y:S04]  /*5fa0*/  LDGSTS.E [R246+0x10000], desc[UR16][R152.64], !P3 ;  /* 0x1000000098f67fae */ /* 0x000fe8000d921850 */
[----:B------:R-:W-:Y:S01]  /*5fb0*/  LDGSTS.E [R246+0x14000], desc[UR16][R170.64], !P3 ;  /* 0x14000000aaf67fae */ /* 0x000fe2000d921850 */
[----:B------:R-:W-:-:S03]  /*5fc0*/  ISETP.GE.U32.AND P3, PT, R73, 0x7fffff6e, PT ;  /* 0x7fffff6e4900780c */ /* 0x000fc60003f66070 */
[----:B---3--:R-:W3:Y:S04]  /*5fd0*/  LDL.LU.64 R152, [R1+0x578] ;  /* 0x0005780001987983 */ /* 0x008ee80000300a00 */
[----:B------:R-:W3:Y:S01]  /*5fe0*/  LDL.LU.64 R170, [R1+0x570] ;  /* 0x0005700001aa7983 */ /* 0x000ee20000300a00 */
[C---:B------:R-:W-:Y:S01]  /*5ff0*/  IMAD.WIDE R238, R184.reuse, 0x4, R238 ;  /* 0x00000004b8ee7825 */ /* 0x040fe200078e02ee */
[----:B------:R-:W-:Y:S02]  /*6000*/  IADD3 R73, R75, -0x6e, RZ ;  /* 0xffffff924b497810 */ /* 0x000fe40007ffe0ff */
[----:B------:R-:W3:Y:S01]  /*6010*/  LDC R75, c[0x0][0x230] ;  /* 0x00008c00ff4b7b82 */ /* 0x000ee20000000800 */
[----:B----4-:R-:W-:-:S04]  /*6020*/  IMAD.WIDE R234, R184, 0x4, R234 ;  /* 0x00000004b8ea7825 */ /* 0x010fc800078e02ea */
[----:B--2---:R-:W-:-:S04]  /*6030*/  IMAD.WIDE R236, R184, 0x4, R236 ;  /* 0x00000004b8ec7825 */ /* 0x004fc800078e02ec */
[----:B-1----:R-:W-:-:S05]  /*6040*/  IMAD.WIDE R244, R184, 0x4, R244 ;  /* 0x00000004b8f47825 */ /* 0x002fca00078e02f4 */
[----:B------:R-:W-:Y:S04]  /*6050*/  STL.64 [R1+0x68], R244 ;  /* 0x000068f401007387 */ /* 0x000fe80000100a00 */
[----:B------:R-:W-:Y:S04]  /*6060*/  LDGSTS.E [R246+0x10004], desc[UR16][R244.64], !P4 ;  /* 0x10004000f4f67fae */ /* 0x000fe8000e121850 */
[----:B------:R1:W-:Y:S04]  /*6070*/  STL.64 [R1+0x98], R236 ;  /* 0x000098ec01007387 */ /* 0x0003e80000100a00 */
[----:B------:R1:W-:Y:S01]  /*6080*/  LDGSTS.E [R246+0x14004], desc[UR16][R236.64], !P4 ;  /* 0x14004000ecf67fae */ /* 0x0003e2000e121850 */
[----:B------:R-:W-:-:S03]  /*6090*/  ISETP.GE.U32.AND P4, PT, R72, 0x7fffff54, PT ;  /* 0x7fffff544800780c */ /* 0x000fc60003f86070 */
[----:B------:R-:W-:Y:S01]  /*60a0*/  LDGSTS.E [R246+0x10008], desc[UR16][R238.64], !P6 ;  /* 0x10008000eef67fae */ /* 0x000fe2000f121850 */
[----:B-1----:R-:W-:-:S03]  /*60b0*/  IMAD.WIDE R236, R184, 0x4, R162 ;  /* 0x00000004b8ec7825 */ /* 0x002fc600078e02a2 */
[----:B------:R-:W-:Y:S04]  /*60c0*/  STL.64 [R1+0xd0], R238 ;  /* 0x0000d0ee01007387 */ /* 0x000fe80000100a00 */
[----:B------:R-:W-:Y:S01]  /*60d0*/  LDGSTS.E [R246+0x14008], desc[UR16][R236.64], !P6 ;  /* 0x14008000ecf67fae */ /* 0x000fe2000f121850 */
[----:B------:R-:W-:Y:S01]  /*60e0*/  ISETP.GE.U32.AND P6, PT, R73, 0x7fffff53, PT ;  /* 0x7fffff534900780c */ /* 0x000fe20003fc6070 */
[----:B------:R-:W-:Y:S02]  /*60f0*/  IMAD.WIDE R162, R184, 0x4, R250 ;  /* 0x00000004b8a27825 */ /* 0x000fe400078e02fa */
[----:B------:R-:W-:Y:S02]  /*6100*/  STL.64 [R1+0x100], R236 ;  /* 0x000100ec01007387 */ /* 0x000fe40000100a00 */
[----:B------:R-:W-:-:S02]  /*6110*/  VIADD R72, R79, 0xffffff91 ;  /* 0xffffff914f487836 */ /* 0x000fc40000000000 */
[----:B------:R1:W-:Y:S01]  /*6120*/  STL.64 [R1+0x128], R234 ;  /* 0x000128ea01007387 */ /* 0x0003e20000100a00 */
[C---:B------:R-:W-:Y:S01]  /*6130*/  IMAD.WIDE R250, R184.reuse, 0x4, R118 ;  /* 0x00000004b8fa7825 */ /* 0x040fe200078e0276 */
[----:B------:R-:W2:Y:S02]  /*6140*/  LDC R79, c[0x0][0x230] ;  /* 0x00008c00ff4f7b82 */ /* 0x000ea40000000800 */
[----:B------:R1:W-:Y:S01]  /*6150*/  LDGSTS.E [R246+0x1000c], desc[UR16][R234.64], !P5 ;  /* 0x1000c000eaf67fae */ /* 0x0003e2000e921850 */
[----:B------:R-:W-:-:S03]  /*6160*/  IMAD.WIDE R244, R184, 0x4, R124 ;  /* 0x00000004b8f47825 */ /* 0x000fc600078e027c */
[----:B------:R4:W-:Y:S04]  /*6170*/  STL.64 [R1+0x150], R162 ;  /* 0x000150a201007387 */ /* 0x0009e80000100a00 */
[----:B------:R4:W-:Y:S01]  /*6180*/  LDGSTS.E [R246+0x1400c], desc[UR16][R162.64], !P5 ;  /* 0x1400c000a2f67fae */ /* 0x0009e2000e921850 */
[----:B------:R-:W-:Y:S01]  /*6190*/  ISETP.GE.U32.AND P5, PT, R72, 0x7fffff52, PT ;  /* 0x7fffff524800780c */ /* 0x000fe20003fa6070 */
[C---:B-1----:R-:W-:Y:S02]  /*61a0*/  IMAD.WIDE R234, R184.reuse, 0x4, R142 ;  /* 0x00000004b8ea7825 */ /* 0x042fe400078e028e */
[----:B------:R-:W2:Y:S04]  /*61b0*/  LDL.LU.64 R236, [R1+0x8] ;  /* 0x0000080001ec7983 */ /* 0x000ea80000300a00 */
[----:B------:R-:W2:Y:S01]  /*61c0*/  LDL.LU.64 R238, [R1] ;  /* 0x0000000001ee7983 */ /* 0x000ea20000300a00 */
[----:B----4-:R-:W-:-:S03]  /*61d0*/  IMAD.WIDE R162, R184, 0x4, R122 ;  /* 0x00000004b8a27825 */ /* 0x010fc600078e027a */
[----:B------:R1:W-:Y:S04]  /*61e0*/  STL.64 [R1+0x278], R234 ;  /* 0x000278ea01007387 */ /* 0x0003e80000100a00 */
[----:B------:R4:W-:Y:S04]  /*61f0*/  STL.64 [R1+0x298], R250 ;  /* 0x000298fa01007387 */ /* 0x0009e80000100a00 */
[----:B------:R-:W-:Y:S04]  /*6200*/  LDGSTS.E [R246+0x18000], desc[UR16][R234.64], !P4 ;  /* 0x18000000eaf67fae */ /* 0x000fe8000e121850 */
[----:B------:R4:W-:Y:S04]  /*6210*/  LDGSTS.E [R246+0x1c000], desc[UR16][R250.64], !P4 ;  /* 0x1c000000faf67fae */ /* 0x0009e8000e121850 */
[----:B------:R-:W-:Y:S04]  /*6220*/  LDGSTS.E [R246+0x18004], desc[UR16][R244.64], !P6 ;  /* 0x18004000f4f67fae */ /* 0x000fe8000f121850 */
[----:B-1----:R-:W2:Y:S04]  /*6230*/  LDL.LU.64 R234, [R1+0x568] ;  /* 0x0005680001ea7983 */ /* 0x002ea80000300a00 */
[----:B------:R-:W-:Y:S01]  /*6240*/  STL.64 [R1+0x2c8], R244 ;  /* 0x0002c8f401007387 */ /* 0x000fe20000100a00 */
[----:B----4-:R-:W-:-:S03]  /*6250*/  IMAD.WIDE R250, R184, 0x4, R126 ;  /* 0x00000004b8fa7825 */ /* 0x010fc600078e027e */
[----:B------:R1:W-:Y:S04]  /*6260*/  STL.64 [R1+0x2f8], R162 ;  /* 0x0002f8a201007387 */ /* 0x0003e80000100a00 */
[----:B------:R1:W-:Y:S02]  /*6270*/  LDGSTS.E [R246+0x1c004], desc[UR16][R162.64], !P6 ;  /* 0x1c004000a2f67fae */ /* 0x0003e4000f121850 */
[----:B-1----:R-:W-:-:S05]  /*6280*/  IMAD.WIDE R162, R184, 0x4, R130 ;  /* 0x00000004b8a27825 */ /* 0x002fca00078e0282 */
[----:B------:R1:W-:Y:S04]  /*6290*/  STL.64 [R1+0x330], R162 ;  /* 0x000330a201007387 */ /* 0x0003e80000100a00 */
[----:B------:R4:W-:Y:S04]  /*62a0*/  STL.64 [R1+0x370], R250 ;  /* 0x000370fa01007387 */ /* 0x0009e80000100a00 */
[----:B------:R-:W-:Y:S04]  /*62b0*/  LDGSTS.E [R246+0x18008], desc[UR16][R162.64], !P5 ;  /* 0x18008000a2f67fae */ /* 0x000fe8000e921850 */
[----:B------:R-:W-:Y:S04]  /*62c0*/  LDGSTS.E [R246+0x1c008], desc[UR16][R250.64], !P5 ;  /* 0x1c008000faf67fae */ /* 0x000fe8000e921850 */
[----:B-1----:R-:W2:Y:S04]  /*62d0*/  LDL.LU.64 R162, [R1+0x560] ;  /* 0x0005600001a27983 */ /* 0x002ea80000300a00 */
[----:B----4-:R-:W4:Y:S01]  /*62e0*/  LDL.LU.64 R250, [R1+0x558] ;  /* 0x0005580001fa7983 */ /* 0x010f220000300a00 */
[----:B------:R-:W-:-:S02]  /*62f0*/  VIADD R72, R76, 0xffffff90 ;  /* 0xffffff904c487836 */ /* 0x000fc40000000000 */
[----:B------:R-:W1:Y:S03]  /*6300*/  LDC R76, c[0x0][0x230] ;  /* 0x00008c00ff4c7b82 */ /* 0x000e660000000800 */
[----:B------:R-:W-:Y:S01]  /*6310*/  ISETP.GE.U32.AND P4, PT, R72, 0x7fffff51, PT ;  /* 0x7fffff514800780c */ /* 0x000fe20003f86070 */
[----:B------:R-:W-:Y:S02]  /*6320*/  VIADD R73, R74, 0xffffffac ;  /* 0xffffffac4a497836 */ /* 0x000fe40000000000 */
[----:B------:R-:W-:Y:S02]  /*6330*/  IMAD.WIDE R244, R184, 0x4, R128 ;  /* 0x00000004b8f47825 */ /* 0x000fe400078e0280 */
[----:B------:R-:W4:Y:S01]  /*6340*/  LDC R74, c[0x0][0x230] ;  /* 0x00008c00ff4a7b82 */ /* 0x000f220000000800 */
[----:B------:R-:W-:Y:S02]  /*6350*/  ISETP.GE.U32.AND P6, PT, R73, 0x7fffff6d, PT ;  /* 0x7fffff6d4900780c */ /* 0x000fe40003fc6070 */
[----:B------:R-:W-:Y:S01]  /*6360*/  IADD3 R73, R78, -0x55, RZ ;  /* 0xffffffab4e497810 */ /* 0x000fe20007ffe0ff */
[----:B------:R-:W-:-:S04]  /*6370*/  VIADD R72, R81, 0xffffffaa ;  /* 0xffffffaa51487836 */ /* 0x000fc80000000000 */
[----:B------:R-:W4:Y:S01]  /*6380*/  LDC R78, c[0x0][0x230] ;  /* 0x00008c00ff4e7b82 */ /* 0x000f220000000800 */
[----:B------:R-:W-:Y:S01]  /*6390*/  ISETP.GE.U32.AND P5, PT, R73, 0x7fffff6c, PT ;  /* 0x7fffff6c4900780c */ /* 0x000fe20003fa6070 */
[----:B------:R-:W-:-:S06]  /*63a0*/  VIADD R73, R77, 0xffffffa9 ;  /* 0xffffffa94d497836 */ /* 0x000fcc0000000000 */
[----:B------:R-:W4:Y:S08]  /*63b0*/  LDC R81, c[0x0][0x230] ;  /* 0x00008c00ff517b82 */ /* 0x000f300000000800 */
[----:B------:R-:W4:Y:S01]  /*63c0*/  LDC R77, c[0x0][0x230] ;  /* 0x00008c00ff4d7b82 */ /* 0x000f220000000800 */
[----:B---3--:R-:W-:-:S04]  /*63d0*/  IMAD.WIDE R170, R184, 0x4, R170 ;  /* 0x00000004b8aa7825 */ /* 0x008fc800078e02aa */
[----:B------:R-:W-:-:S04]  /*63e0*/  IMAD.WIDE R152, R184, 0x4, R152 ;  /* 0x00000004b8987825 */ /* 0x000fc800078e0298 */
[----:B--2---:R-:W-:-:S04]  /*63f0*/  IMAD.WIDE R236, R184, 0x4, R236 ;  /* 0x00000004b8ec7825 */ /* 0x004fc800078e02ec */
[----:B------:R-:W-:-:S05]  /*6400*/  IMAD.WIDE R234, R184, 0x4, R234 ;  /* 0x00000004b8ea7825 */ /* 0x000fca00078e02ea */
[----:B------:R2:W-:Y:S04]  /*6410*/  STL.64 [R1+0x3a0], R234 ;  /* 0x0003a0ea01007387 */ /* 0x0005e80000100a00 */
[----:B------:R2:W-:Y:S04]  /*6420*/  LDGSTS.E [R246+0x1800c], desc[UR16][R234.64], !P4 ;  /* 0x1800c000eaf67fae */ /* 0x0005e8000e121850 */
[----:B------:R3:W-:Y:S04]  /*6430*/  STL.64 [R1+0x3c0], R244 ;  /* 0x0003c0f401007387 */ /* 0x0007e80000100a00 */
[----:B------:R3:W-:Y:S01]  /*6440*/  LDGSTS.E [R246+0x1c00c], desc[UR16][R244.64], !P4 ;  /* 0x1c00c000f4f67fae */ /* 0x0007e2000e121850 */
[----:B------:R-:W-:Y:S01]  /*6450*/  ISETP.GE.U32.AND P4, PT, R72, 0x7fffff6b, PT ;  /* 0x7fffff6b4800780c */ /* 0x000fe20003f86070 */
[----:B------:R-:W-:-:S02]  /*6460*/  VIADD R72, R79, 0xffffff8f ;  /* 0xffffff8f4f487836 */ /* 0x000fc40000000000 */
[----:B------:R-:W-:Y:S01]  /*6470*/  LDGSTS.E [R242+0x10000], desc[UR16][R236.64], !P1 ;  /* 0x10000000ecf27fae */ /* 0x000fe2000c921850 */
[C---:B--2---:R-:W-:Y:S01]  /*6480*/  IMAD.WIDE R234, R184.reuse, 0x4, R132 ;  /* 0x00000004b8ea7825 */ /* 0x044fe200078e0284 */
[----:B------:R-:W2:Y:S03]  /*6490*/  LDC R79, c[0x0][0x230] ;  /* 0x00008c00ff4f7b82 */ /* 0x000ea60000000800 */
[----:B---3--:R-:W-:-:S05]  /*64a0*/  IMAD.WIDE R244, R184, 0x4, R238 ;  /* 0x00000004b8f47825 */ /* 0x008fca00078e02ee */
[----:B------:R3:W-:Y:S04]  /*64b0*/  STL.64 [R1+0x10], R244 ;  /* 0x000010f401007387 */ /* 0x0007e80000100a00 */
[----:B------:R3:W-:Y:S01]  /*64c0*/  LDGSTS.E [R242+0x14000], desc[UR16][R244.64], !P1 ;  /* 0x14000000f4f27fae */ /* 0x0007e2000c921850 */
[----:B------:R-:W-:Y:S02]  /*64d0*/  ISETP.GE.U32.AND P1, PT, R73, 0x7fffff6a, PT ;  /* 0x7fffff6a4900780c */ /* 0x000fe40003f26070 */
[----:B-1----:R-:W-:Y:S02]  /*64e0*/  IADD3 R73, R76, -0x72, RZ ;  /* 0xffffff8e4c497810 */ /* 0x002fe40007ffe0ff */
[----:B------:R-:W1:Y:S01]  /*64f0*/  LDC R76, c[0x0][0x230] ;  /* 0x00008c00ff4c7b82 */ /* 0x000e620000000800 */
[----:B----4-:R-:W-:-:S04]  /*6500*/  IMAD.WIDE R238, R184, 0x4, R250 ;  /* 0x00000004b8ee7825 */ /* 0x010fc800078e02fa */
[----:B---3--:R-:W-:Y:S01]  /*6510*/  IMAD.WIDE R244, R184, 0x4, R138 ;  /* 0x00000004b8f47825 */ /* 0x008fe200078e028a */
[----:B------:R3:W-:Y:S04]  /*6520*/  STL.64 [R1+0x40], R238 ;  /* 0x000040ee01007387 */ /* 0x0007e80000100a00 */
[----:B------:R3:W-:Y:S04]  /*6530*/  LDGSTS.E [R242+0x10004], desc[UR16][R238.64], !P2 ;  /* 0x10004000eef27fae */ /* 0x0007e8000d121850 */
[----:B------:R4:W-:Y:S01]  /*6540*/  LDGSTS.E [R242+0x14004], desc[UR16][R234.64], !P2 ;  /* 0x14004000eaf27fae */ /* 0x0009e2000d121850 */
[----:B------:R-:W-:-:S03]  /*6550*/  ISETP.GE.U32.AND P2, PT, R72, 0x7fffff50, PT ;  /* 0x7fffff504800780c */ /* 0x000fc60003f46070 */
[----:B------:R-:W-:Y:S01]  /*6560*/  LDGSTS.E [R242+0x10008], desc[UR16][R244.64], !P3 ;  /* 0x10008000f4f27fae */ /* 0x000fe2000d921850 */
[----:B---3--:R-:W-:-:S03]  /*6570*/  IMAD.WIDE R238, R184, 0x4, R134 ;  /* 0x00000004b8ee7825 */ /* 0x008fc600078e0286 */
[----:B------:R4:W-:Y:S04]  /*6580*/  STL.64 [R1+0x60], R234 ;  /* 0x000060ea01007387 */ /* 0x0009e80000100a00 */
[----:B------:R3:W-:Y:S01]  /*6590*/  LDGSTS.E [R242+0x14008], desc[UR16][R238.64], !P3 ;  /* 0x14008000eef27fae */ /* 0x0007e2000d921850 */
[----:B------:R-:W-:Y:S01]  /*65a0*/  ISETP.GE.U32.AND P3, PT, R73, 0x7fffff4f, PT ;  /* 0x7fffff4f4900780c */ /* 0x000fe20003f66070 */
[----:B------:R-:W-:Y:S02]  /*65b0*/  IMAD.WIDE R162, R184, 0x4, R162 ;  /* 0x00000004b8a27825 */ /* 0x000fe400078e02a2 */
[----:B------:R-:W-:Y:S02]  /*65c0*/  STL.64 [R1+0x90], R244 ;  /* 0x000090f401007387 */ /* 0x000fe40000100a00 */
[----:B------:R-:W-:-:S02]  /*65d0*/  VIADD R72, R80, 0xffffff8d ;  /* 0xffffff8d50487836 */ /* 0x000fc40000000000 */
[----:B----4-:R-:W-:Y:S01]  /*65e0*/  IMAD.WIDE R234, R184, 0x4, R136 ;  /* 0x00000004b8ea7825 */ /* 0x010fe200078e0288 */
[----:B------:R3:W-:Y:S01]  /*65f0*/  STL.64 [R1+0xb8], R238 ;  /* 0x0000b8ee01007387 */ /* 0x0007e20000100a00 */
[----:B------:R-:W4:Y:S03]  /*6600*/  LDC R80, c[0x0][0x230] ;  /* 0x00008c00ff507b82 */ /* 0x000f260000000800 */
[----:B------:R2:W-:Y:S04]  /*6610*/  STL.64 [R1+0xf8], R162 ;  /* 0x0000f8a201007387 */ /* 0x0005e80000100a00 */
[----:B------:R2:W-:Y:S01]  /*6620*/  LDGSTS.E [R242+0x1000c], desc[UR16][R162.64], !P6 ;  /* 0x1000c000a2f27fae */ /* 0x0005e2000f121850 */
[----:B------:R-:W-:-:S02]  /*6630*/  VIADD R73, R75, 0xffffffa8 ;  /* 0xffffffa84b497836 */ /* 0x000fc40000000000 */
[----:B------:R-:W1:Y:S01]  /*6640*/  LDC R75, c[0x0][0x230] ;  /* 0x00008c00ff4b7b82 */ /* 0x000e620000000800 */
[----:B------:R2:W-:Y:S01]  /*6650*/  STL.64 [R1+0x120], R234 ;  /* 0x000120ea01007387 */ /* 0x0005e20000100a00 */
[----:B---3--:R-:W-:-:S03]  /*6660*/  IMAD.WIDE R238, R184, 0x4, R140 ;  /* 0x00000004b8ee7825 */ /* 0x008fc600078e028c */
[----:B------:R3:W-:Y:S01]  /*6670*/  LDGSTS.E [R242+0x1400c], desc[UR16][R234.64], !P6 ;  /* 0x1400c000eaf27fae */ /* 0x0007e2000f121850 */
[----:B------:R-:W-:Y:S01]  /*6680*/  ISETP.GE.U32.AND P6, PT, R72, 0x7fffff4e, PT ;  /* 0x7fffff4e4800780c */ /* 0x000fe20003fc6070 */
[----:B------:R-:W-:Y:S02]  /*6690*/  VIADD R72, R78, 0xffffff8c ;  /* 0xffffff8c4e487836 */ /* 0x000fe40000000000 */
[C---:B--2---:R-:W-:Y:S01]  /*66a0*/  IMAD.WIDE R162, R184.reuse, 0x4, R144 ;  /* 0x00000004b8a27825 */ /* 0x044fe200078e0290 */
[----:B------:R2:W-:Y:S01]  /*66b0*/  LDGSTS.E [R242+0x18000], desc[UR16][R170.64], !P2 ;  /* 0x18000000aaf27fae */ /* 0x0005e2000d121850 */
[----:B------:R-:W4:Y:S03]  /*66c0*/  LDC R78, c[0x0][0x230] ;  /* 0x00008c00ff4e7b82 */ /* 0x000f260000000800 */
[----:B------:R-:W-:Y:S01]  /*66d0*/  LDGSTS.E [R242+0x1c000], desc[UR16][R238.64], !P2 ;  /* 0x1c000000eef27fae */ /* 0x000fe2000d121850 */
[----:B---3--:R-:W-:Y:S01]  /*66e0*/  IMAD.WIDE R234, R184, 0x4, R146 ;  /* 0x00000004b8ea7825 */ /* 0x008fe200078e0292 */
[----:B------:R-:W-:-:S04]  /*66f0*/  ISETP.GE.U32.AND P2, PT, R72, 0x7fffff4d, PT ;  /* 0x7fffff4d4800780c */ /* 0x000fc80003f46070 */
[----:B------:R3:W-:Y:S04]  /*6700*/  LDGSTS.E [R242+0x18004], desc[UR16][R234.64], !P3 ;  /* 0x18004000eaf27fae */ /* 0x0007e8000d921850 */
[----:B------:R3:W-:Y:S01]  /*6710*/  LDGSTS.E [R242+0x1c004], desc[UR16][R162.64], !P3 ;  /* 0x1c004000a2f27fae */ /* 0x0007e2000d921850 */
[----:B------:R-:W-:Y:S02]  /*6720*/  ISETP.GE.U32.AND P3, PT, R73, 0x7fffff69, PT ;  /* 0x7fffff694900780c */ /* 0x000fe40003f66070 */
[----:B------:R-:W-:Y:S01]  /*6730*/  IADD3 R73, R74, -0x59, RZ ;  /* 0xffffffa74a497810 */ /* 0x000fe20007ffe0ff */
[----:B------:R2:W-:Y:S01]  /*6740*/  STL.64 [R1+0x258], R170 ;  /* 0x000258aa01007387 */ /* 0x0005e20000100a00 */
[----:B------:R-:W4:Y:S03]  /*6750*/  LDC R74, c[0x0][0x230] ;  /* 0x00008c00ff4a7b82 */ /* 0x000f260000000800 */
[----:B------:R-:W-:Y:S04]  /*6760*/  STL.64 [R1+0x270], R238 ;  /* 0x000270ee01007387 */ /* 0x000fe80000100a00 */
[----:B------:R3:W-:Y:S01]  /*6770*/  STL.64 [R1+0x290], R234 ;  /* 0x000290ea01007387 */ /* 0x0007e20000100a00 */
[----:B------:R-:W-:-:S02]  /*6780*/  VIADD R72, R79, 0xffffffa6 ;  /* 0xffffffa64f487836 */ /* 0x000fc40000000000 */
[----:B------:R-:W4:Y:S01]  /*6790*/  LDC R79, c[0x0][0x230] ;  /* 0x00008c00ff4f7b82 */ /* 0x000f220000000800 */
[----:B------:R1:W-:Y:S01]  /*67a0*/  STL.64 [R1+0x2c0], R162 ;  /* 0x0002c0a201007387 */ /* 0x0003e20000100a00 */
[----:B--2---:R-:W-:-:S03]  /*67b0*/  IMAD.WIDE R170, R184, 0x4, R232 ;  /* 0x00000004b8aa7825 */ /* 0x004fc600078e02e8 */
[----:B------:R2:W-:Y:S01]  /*67c0*/  STL.64 [R1+0x2f0], R152 ;  /* 0x0002f09801007387 */ /* 0x0005e20000100a00 */
[----:B---3--:R-:W-:-:S03]  /*67d0*/  IMAD.WIDE R234, R184, 0x4, R148 ;  /* 0x00000004b8ea7825 */ /* 0x008fc600078e0294 */
[----:B------:R2:W-:Y:S01]  /*67e0*/  LDGSTS.E [R242+0x18008], desc[UR16][R152.64], !P6 ;  /* 0x1800800098f27fae */ /* 0x0005e2000f121850 */
[----:B-1----:R-:W-:-:S03]  /*67f0*/  IMAD.WIDE R162, R184, 0x4, R150 ;  /* 0x00000004b8a27825 */ /* 0x002fc600078e0296 */
[----:B------:R1:W-:Y:S01]  /*6800*/  STL.64 [R1+0x328], R234 ;  /* 0x000328ea01007387 */ /* 0x0003e20000100a00 */
[----:B------:R-:W-:-:S03]  /*6810*/  IMAD.WIDE R232, R184, 0x4, R158 ;  /* 0x00000004b8e87825 */ /* 0x000fc600078e029e */
[----:B------:R1:W-:Y:S01]  /*6820*/  LDGSTS.E [R242+0x1c008], desc[UR16][R234.64], !P6 ;  /* 0x1c008000eaf27fae */ /* 0x0003e2000f121850 */
[----:B------:R-:W-:-:S03]  /*6830*/  IMAD.WIDE R238, R184, 0x4, R186 ;  /* 0x00000004b8ee7825 */ /* 0x000fc600078e02ba */
[----:B------:R-:W-:Y:S01]  /*6840*/  LDGSTS.E [R242+0x1800c], desc[UR16][R170.64], !P2 ;  /* 0x1800c000aaf27fae */ /* 0x000fe2000d121850 */
[----:B--2---:R-:W-:-:S03]  /*6850*/  IMAD.WIDE R152, R184, 0x4, R156 ;  /* 0x00000004b8987825 */ /* 0x004fc600078e029c */
[----:B------:R-:W-:Y:S01]  /*6860*/  LDGSTS.E [R242+0x1c00c], desc[UR16][R162.64], !P2 ;  /* 0x1c00c000a2f27fae */ /* 0x000fe2000d121850 */
[----:B------:R-:W-:Y:S01]  /*6870*/  ISETP.GE.U32.AND P2, PT, R72, 0x7fffff67, PT ;  /* 0x7fffff674800780c */ /* 0x000fe20003f46070 */
[C---:B-1----:R-:W-:Y:S02]  /*6880*/  IMAD.WIDE R234, R184.reuse, 0x4, R154 ;  /* 0x00000004b8ea7825 */ /* 0x042fe400078e029a */
[----:B------:R-:W-:Y:S02]  /*6890*/  LDGSTS.E [R247+0x10000], desc[UR16][R232.64], !P5 ;  /* 0x10000000e8f77fae */ /* 0x000fe4000e921850 */
[----:B------:R-:W-:Y:S02]  /*68a0*/  VIADD R72, R81, 0xffffff8b ;  /* 0xffffff8b51487836 */ /* 0x000fe40000000000 */
[----:B------:R-:W-:Y:S01]  /*68b0*/  LDGSTS.E [R247+0x14000], desc[UR16][R234.64], !P5 ;  /* 0x14000000eaf77fae */ /* 0x000fe2000e921850 */
[----:B------:R-:W-:-:S03]  /*68c0*/  IMAD.WIDE R158, R184, 0x4, R218 ;  /* 0x00000004b89e7825 */ /* 0x000fc600078e02da */
[----:B------:R-:W-:Y:S01]  /*68d0*/  STL.64 [R1+0x368], R170 ;  /* 0x000368aa01007387 */ /* 0x000fe20000100a00 */
[----:B------:R-:W-:Y:S01]  /*68e0*/  IMAD.WIDE R156, R184, 0x4, R160 ;  /* 0x00000004b89c7825 */ /* 0x000fe200078e02a0 */
[----:B------:R-:W-:Y:S01]  /*68f0*/  ISETP.GE.U32.AND P6, PT, R73, 0x7fffff68, PT ;  /* 0x7fffff684900780c */ /* 0x000fe20003fc6070 */
[----:B------:R-:W1:Y:S01]  /*6900*/  LDC R81, c[0x0][0x230] ;  /* 0x00008c00ff517b82 */ /* 0x000e620000000800 */
[----:B------:R-:W-:Y:S04]  /*6910*/  LDGSTS.E [R247+0x10004], desc[UR16][R238.64], !P4 ;  /* 0x10004000eef77fae */ /* 0x000fe8000e121850 */
[----:B------:R2:W-:Y:S01]  /*6920*/  LDGSTS.E [R247+0x14004], desc[UR16][R152.64], !P4 ;  /* 0x1400400098f77fae */ /* 0x0005e2000e121850 */
[----:B------:R-:W-:Y:S02]  /*6930*/  ISETP.GE.U32.AND P4, PT, R72, 0x7fffff4c, PT ;  /* 0x7fffff4c4800780c */ /* 0x000fe40003f86070 */
[----:B------:R-:W-:Y:S01]  /*6940*/  IADD3 R72, R75, -0x76, RZ ;  /* 0xffffff8a4b487810 */ /* 0x000fe20007ffe0ff */
[----:B------:R-:W-:Y:S01]  /*6950*/  STL.64 [R1+0x398], R162 ;  /* 0x000398a201007387 */ /* 0x000fe20000100a00 */
[----:B------:R-:W-:Y:S01]  /*6960*/  IMAD.WIDE R154, R184, 0x4, R166 ;  /* 0x00000004b89a7825 */ /* 0x000fe200078e02a6 */
[----:B------:R-:W3:Y:S02]  /*6970*/  LDC R75, c[0x0][0x230] ;  /* 0x00008c00ff4b7b82 */ /* 0x000ee40000000800 */
[----:B------:R2:W-:Y:S04]  /*6980*/  LDGSTS.E [R247+0x10008], desc[UR16][R158.64], !P1 ;  /* 0x100080009ef77fae */ /* 0x0005e8000c921850 */
[----:B------:R2:W-:Y:S04]  /*6990*/  STL.64 [R1+0x38], R152 ;  /* 0x0000389801007387 */ /* 0x0005e80000100a00 */
[----:B------:R1:W-:Y:S01]  /*69a0*/  LDGSTS.E [R247+0x14008], desc[UR16][R156.64], !P1 ;  /* 0x140080009cf77fae */ /* 0x0003e2000c921850 */
[----:B------:R-:W-:Y:S01]  /*69b0*/  ISETP.GE.U32.AND P1, PT, R72, 0x7fffff4b, PT ;  /* 0x7fffff4b4800780c */ /* 0x000fe20003f26070 */
[----:B----4-:R-:W-:-:S02]  /*69c0*/  VIADD R72, R74, 0xffffff89 ;  /* 0xffffff894a487836 */ /* 0x010fc40000000000 */
[----:B------:R4:W-:Y:S01]  /*69d0*/  STL.64 [R1+0x58], R158 ;  /* 0x0000589e01007387 */ /* 0x0009e20000100a00 */
[----:B------:R-:W3:Y:S01]  /*69e0*/  LDC R74, c[0x0][0x230] ;  /* 0x00008c00ff4a7b82 */ /* 0x000ee20000000800 */
[C---:B--2---:R-:W-:Y:S02]  /*69f0*/  IMAD.WIDE R152, R184.reuse, 0x4, R164 ;  /* 0x00000004b8987825 */ /* 0x044fe400078e02a4 */
[----:B------:R2:W-:Y:S04]  /*6a00*/  LDGSTS.E [R247+0x1000c], desc[UR16][R154.64], !P3 ;  /* 0x1000c0009af77fae */ /* 0x0005e8000d921850 */
[----:B------:R1:W-:Y:S01]  /*6a10*/  STL.64 [R1+0x78], R156 ;  /* 0x0000789c01007387 */ /* 0x0003e20000100a00 */
[----:B----4-:R-:W-:-:S03]  /*6a20*/  IMAD.WIDE R158, R184, 0x4, R230 ;  /* 0x00000004b89e7825 */ /* 0x010fc600078e02e6 */
[----:B------:R4:W-:Y:S01]  /*6a30*/  LDGSTS.E [R247+0x1400c], desc[UR16][R152.64], !P3 ;  /* 0x1400c00098f77fae */ /* 0x0009e2000d921850 */
[----:B------:R-:W-:Y:S01]  /*6a40*/  ISETP.GE.U32.AND P3, PT, R72, 0x7fffff4a, PT ;  /* 0x7fffff4a4800780c */ /* 0x000fe20003f66070 */
[----:B------:R-:W-:Y:S02]  /*6a50*/  VIADD R72, R80, 0xffffff88 ;  /* 0xffffff8850487836 */ /* 0x000fe40000000000 */
[----:B------:R4:W-:Y:S01]  /*6a60*/  LDGSTS.E [R247+0x18000], desc[UR16][R158.64], !P4 ;  /* 0x180000009ef77fae */ /* 0x0009e2000e121850 */
[----:B------:R-:W-:Y:S01]  /*6a70*/  VIADD R73, R77, 0xffffffa5 ;  /* 0xffffffa54d497836 */ /* 0x000fe20000000000 */
[----:B------:R-:W3:Y:S01]  /*6a80*/  LDC R80, c[0x0][0x230] ;  /* 0x00008c00ff507b82 */ /* 0x000ee20000000800 */
[----:B-1----:R-:W-:Y:S01]  /*6a90*/  IMAD.WIDE R156, R184, 0x4, R168 ;  /* 0x00000004b89c7825 */ /* 0x002fe200078e02a8 */
[----:B------:R2:W-:Y:S04]  /*6aa0*/  STL.64 [R1+0xb0], R154 ;  /* 0x0000b09a01007387 */ /* 0x0005e80000100a00 */
[----:B------:R1:W-:Y:S01]  /*6ab0*/  LDGSTS.E [R247+0x1c000], desc[UR16][R156.64], !P4 ;  /* 0x1c0000009cf77fae */ /* 0x0003e2000e121850 */
[----:B------:R-:W-:Y:S01]  /*6ac0*/  ISETP.GE.U32.AND P4, PT, R72, 0x7fffff49, PT ;  /* 0x7fffff494800780c */ /* 0x000fe20003f86070 */
[C---:B------:R-:W-:Y:S01]  /*6ad0*/  IMAD.WIDE R242, R184.reuse, 0x4, R192 ;  /* 0x00000004b8f27825 */ /* 0x040fe200078e02c0 */
[----:B------:R-:W3:Y:S01]  /*6ae0*/  LDC R77, c[0x0][0x230] ;  /* 0x00008c00ff4d7b82 */ /* 0x000ee20000000800 */
[----:B------:R4:W-:Y:S01]  /*6af0*/  STL.64 [R1+0xf0], R152 ;  /* 0x0000f09801007387 */ /* 0x0009e20000100a00 */
[----:B------:R-:W-:Y:S01]  /*6b00*/  ISETP.GE.U32.AND P5, PT, R73, 0x7fffff66, PT ;  /* 0x7fffff664900780c */ /* 0x000fe20003fa6070 */
[----:B--2---:R-:W-:-:S02]  /*6b10*/  IMAD.WIDE R154, R184, 0x4, R174 ;  /* 0x00000004b89a7825 */ /* 0x004fc400078e02ae */
[----:B------:R2:W-:Y:S02]  /*6b20*/  STL.64 [R1+0x238], R158 ;  /* 0x0002389e01007387 */ /* 0x0005e40000100a00 */
[----:B------:R-:W-:Y:S02]  /*6b30*/  VIADD R73, R76, 0xffffffa4 ;  /* 0xffffffa44c497836 */ /* 0x000fe40000000000 */
[----:B------:R1:W-:Y:S01]  /*6b40*/  STL.64 [R1+0x250], R156 ;  /* 0x0002509c01007387 */ /* 0x0003e20000100a00 */
[----:B----4-:R-:W-:-:S03]  /*6b50*/  IMAD.WIDE R152, R184, 0x4, R172 ;  /* 0x00000004b8987825 */ /* 0x010fc600078e02ac */
[----:B------:R4:W-:Y:S01]  /*6b60*/  STL.64 [R1+0x268], R154 ;  /* 0x0002689a01007387 */ /* 0x0009e20000100a00 */
[----:B------:R-:W3:Y:S01]  /*6b70*/  LDC R76, c[0x0][0x230] ;  /* 0x00008c00ff4c7b82 */ /* 0x000ee20000000800 */
[C---:B--2---:R-:W-:Y:S02]  /*6b80*/  IMAD.WIDE R158, R184.reuse, 0x4, R222 ;  /* 0x00000004b89e7825 */ /* 0x044fe400078e02de */
[----:B------:R4:W-:Y:S02]  /*6b90*/  LDGSTS.E [R247+0x18004], desc[UR16][R154.64], !P1 ;  /* 0x180040009af77fae */ /* 0x0009e4000c921850 */
[C---:B-1----:R-:W-:Y:S02]  /*6ba0*/  IMAD.WIDE R156, R184.reuse, 0x4, R176 ;  /* 0x00000004b89c7825 */ /* 0x042fe400078e02b0 */
[----:B------:R1:W-:Y:S04]  /*6bb0*/  STL.64 [R1+0x288], R152 ;  /* 0x0002889801007387 */ /* 0x0003e80000100a00 */
[----:B------:R1:W-:Y:S01]  /*6bc0*/  LDGSTS.E [R247+0x1c004], desc[UR16][R152.64], !P1 ;  /* 0x1c00400098f77fae */ /* 0x0003e2000c921850 */
[----:B------:R-:W-:Y:S01]  /*6bd0*/  ISETP.GE.U32.AND P1, PT, R73, 0x7fffff65, PT ;  /* 0x7fffff654900780c */ /* 0x000fe20003f26070 */
[----:B----4-:R-:W-:Y:S01]  /*6be0*/  IMAD.WIDE R154, R184, 0x4, R178 ;  /* 0x00000004b89a7825 */ /* 0x010fe200078e02b2 */
[----:B------:R-:W-:Y:S01]  /*6bf0*/  IADD3 R73, R78, -0x79, RZ ;  /* 0xffffff874e497810 */ /* 0x000fe20007ffe0ff */
[----:B------:R-:W-:Y:S01]  /*6c00*/  LDGSTS.E [R247+0x18008], desc[UR16][R158.64], !P3 ;  /* 0x180080009ef77fae */ /* 0x000fe2000d921850 */
[----:B------:R-:W2:Y:S01]  /*6c10*/  LDC R78, c[0x0][0x230] ;  /* 0x00008c00ff4e7b82 */ /* 0x000ea20000000800 */
[----:B---3--:R-:W-:-:S02]  /*6c20*/  VIADD R72, R75, 0xffffff86 ;  /* 0xffffff864b487836 */ /* 0x008fc40000000000 */
[----:B------:R-:W-:Y:S01]  /*6c30*/  LDGSTS.E [R247+0x1c008], desc[UR16][R156.64], !P3 ;  /* 0x1c0080009cf77fae */ /* 0x000fe2000d921850 */
[----:B-1----:R-:W-:-:S03]  /*6c40*/  IMAD.WIDE R152, R184, 0x4, R180 ;  /* 0x00000004b8987825 */ /* 0x002fc600078e02b4 */
[----:B------:R-:W-:Y:S01]  /*6c50*/  LDGSTS.E [R247+0x1800c], desc[UR16][R154.64], !P4 ;  /* 0x1800c0009af77fae */ /* 0x000fe2000e121850 */
[C---:B------:R-:W-:Y:S01]  /*6c60*/  IMAD.WIDE R174, R184.reuse, 0x4, R226 ;  /* 0x00000004b8ae7825 */ /* 0x040fe200078e02e2 */
[----:B------:R-:W1:Y:S02]  /*6c70*/  LDC R75, c[0x0][0x230] ;  /* 0x00008c00ff4b7b82 */ /* 0x000e640000000800 */
[----:B------:R3:W-:Y:S01]  /*6c80*/  LDGSTS.E [R247+0x1c00c], desc[UR16][R152.64], !P4 ;  /* 0x1c00c00098f77fae */ /* 0x0007e2000e121850 */
[----:B------:R-:W-:Y:S01]  /*6c90*/  ISETP.GE.U32.AND P4, PT, R73, 0x7fffff48, PT ;  /* 0x7fffff484900780c */ /* 0x000fe20003f86070 */
[C---:B------:R-:W-:Y:S02]  /*6ca0*/  IMAD.WIDE R244, R184.reuse, 0x4, R182 ;  /* 0x00000004b8f47825 */ /* 0x040fe400078e02b6 */
[----:B------:R4:W-:Y:S02]  /*6cb0*/  STL.64 [R1+0x2b8], R158 ;  /* 0x0002b89e01007387 */ /* 0x0009e40000100a00 */
[----:B------:R-:W-:Y:S01]  /*6cc0*/  IMAD.WIDE R170, R184, 0x4, R194 ;  /* 0x00000004b8aa7825 */ /* 0x000fe200078e02c2 */
[----:B------:R-:W-:Y:S01]  /*6cd0*/  ISETP.GE.U32.AND P3, PT, R72, 0x7fffff47, PT ;  /* 0x7fffff474800780c */ /* 0x000fe20003f66070 */
[----:B------:R-:W-:Y:S02]  /*6ce0*/  STL.64 [R1+0x2e8], R156 ;  /* 0x0002e89c01007387 */ /* 0x000fe40000100a00 */
[----:B------:R-:W-:-:S02]  /*6cf0*/  VIADD R73, R74, 0xffffff85 ;  /* 0xffffff854a497836 */ /* 0x000fc40000000000 */
[C---:B---3--:R-:W-:Y:S01]  /*6d00*/  IMAD.WIDE R246, R184.reuse, 0x4, R228 ;  /* 0x00000004b8f67825 */ /* 0x048fe200078e02e4 */
[----:B------:R3:W-:Y:S01]  /*6d10*/  STL.64 [R1+0x320], R154 ;  /* 0x0003209a01007387 */ /* 0x0007e20000100a00 */
[----:B------:R-:W2:Y:S02]  /*6d20*/  LDC R74, c[0x0][0x230] ;  /* 0x00008c00ff4a7b82 */ /* 0x000ea40000000800 */
[C---:B------:R-:W-:Y:S01]  /*6d30*/  IMAD.WIDE R166, R184.reuse, 0x4, R196 ;  /* 0x00000004b8a67825 */ /* 0x040fe200078e02c4 */
[----:B------:R1:W-:Y:S03]  /*6d40*/  STL.64 [R1+0x360], R152 ;  /* 0x0003609801007387 */ /* 0x0003e60000100a00 */
[C---:B------:R-:W-:Y:S01]  /*6d50*/  IMAD.WIDE R250, R184.reuse, 0x4, R190 ;  /* 0x00000004b8fa7825 */ /* 0x040fe200078e02be */
[----:B------:R-:W-:Y:S03]  /*6d60*/  LDGSTS.E [R248+0x10000], desc[UR16][R242.64], !P6 ;  /* 0x10000000f2f87fae */ /* 0x000fe6000f121850 */
[C---:B------:R-:W-:Y:S01]  /*6d70*/  IMAD.WIDE R162, R184.reuse, 0x4, R198 ;  /* 0x00000004b8a27825 */ /* 0x040fe200078e02c6 */
[----:B------:R-:W-:Y:S03]  /*6d80*/  STL.64 [R1+0x18], R174 ;  /* 0x000018ae01007387 */ /* 0x000fe60000100a00 */
[----:B------:R-:W-:Y:S01]  /*6d90*/  VIADD R72, R79, 0xffffff84 ;  /* 0xffffff844f487836 */ /* 0x000fe20000000000 */
[----:B------:R-:W-:Y:S01]  /*6da0*/  LDGSTS.E [R248+0x14000], desc[UR16][R244.64], !P6 ;  /* 0x14000000f4f87fae */ /* 0x000fe2000f121850 */
[C---:B----4-:R-:W-:Y:S01]  /*6db0*/  IMAD.WIDE R158, R184.reuse, 0x4, R200 ;  /* 0x00000004b89e7825 */ /* 0x050fe200078e02c8 */
[----:B------:R-:W-:Y:S01]  /*6dc0*/  ISETP.GE.U32.AND P6, PT, R73, 0x7fffff46, PT ;  /* 0x7fffff464900780c */ /* 0x000fe20003fc6070 */
[----:B------:R-:W4:Y:S01]  /*6dd0*/  LDC R79, c[0x0][0x230] ;  /* 0x00008c00ff4f7b82 */ /* 0x000f220000000800 */
[----:B------:R-:W-:Y:S01]  /*6de0*/  STL.64 [R1+0xa8], R170 ;  /* 0x0000a8aa01007387 */ /* 0x000fe20000100a00 */
[----:B------:R-:W-:-:S03]  /*6df0*/  IMAD.WIDE R172, R184, 0x4, R204 ;  /* 0x00000004b8ac7825 */ /* 0x000fc600078e02cc */
[----:B------:R-:W-:Y:S01]  /*6e00*/  LDGSTS.E [R248+0x10004], desc[UR16][R246.64], !P2 ;  /* 0x10004000f6f87fae */ /* 0x000fe2000d121850 */
[----:B---3--:R-:W-:-:S03]  /*6e10*/  IMAD.WIDE R154, R184, 0x4, R202 ;  /* 0x00000004b89a7825 */ /* 0x008fc600078e02ca */
[----:B------:R-:W-:Y:S01]  /*6e20*/  STL.64 [R1+0x248], R166 ;  /* 0x000248a601007387 */ /* 0x000fe20000100a00 */
[----:B------:R-:W-:-:S03]  /*6e30*/  IMAD.WIDE R168, R184, 0x4, R206 ;  /* 0x00000004b8a87825 */ /* 0x000fc600078e02ce */
[----:B------:R-:W-:Y:S01]  /*6e40*/  LDGSTS.E [R248+0x14004], desc[UR16][R250.64], !P2 ;  /* 0x14004000faf87fae */ /* 0x000fe2000d121850 */
[----:B------:R-:W-:Y:S01]  /*6e50*/  IMAD.WIDE R164, R184, 0x4, R208 ;  /* 0x00000004b8a47825 */ /* 0x000fe200078e02d0 */
[----:B------:R-:W-:Y:S02]  /*6e60*/  ISETP.GE.U32.AND P2, PT, R72, 0x7fffff45, PT ;  /* 0x7fffff454800780c */ /* 0x000fe40003f46070 */
[----:B------:R-:W-:Y:S01]  /*6e70*/  STL.64 [R1+0x2b0], R162 ;  /* 0x0002b0a201007387 */ /* 0x000fe20000100a00 */
[----:B------:R-:W-:-:S03]  /*6e80*/  IMAD.WIDE R160, R184, 0x4, R210 ;  /* 0x00000004b8a07825 */ /* 0x000fc600078e02d2 */
[----:B------:R-:W-:Y:S01]  /*6e90*/  STL.64 [R1+0x358], R158 ;  /* 0x0003589e01007387 */ /* 0x000fe20000100a00 */
[----:B------:R-:W-:-:S03]  /*6ea0*/  IMAD.WIDE R156, R184, 0x4, R212 ;  /* 0x00000004b89c7825 */ /* 0x000fc600078e02d4 */
[----:B------:R-:W-:Y:S01]  /*6eb0*/  STL.64 [R1], R172 ;  /* 0x000000ac01007387 */ /* 0x000fe20000100a00 */
[----:B-1----:R-:W-:-:S03]  /*6ec0*/  IMAD.WIDE R152, R184, 0x4, R214 ;  /* 0x00000004b8987825 */ /* 0x002fc600078e02d6 */
[----:B------:R-:W-:Y:S04]  /*6ed0*/  STL.64 [R1+0x3e0], R154 ;  /* 0x0003e09a01007387 */ /* 0x000fe80000100a00 */
[----:B------:R-:W-:Y:S04]  /*6ee0*/  STL.64 [R1+0x8], R168 ;  /* 0x000008a801007387 */ /* 0x000fe80000100a00 */
[----:B------:R1:W-:Y:S04]  /*6ef0*/  LDGSTS.E [R248+0x10008], desc[UR16][R174.64], !P5 ;  /* 0x10008000aef87fae */ /* 0x0003e8000e921850 */
[----:B------:R3:W-:Y:S04]  /*6f00*/  STL.64 [R1+0x210], R164 ;  /* 0x000210a401007387 */ /* 0x0007e80000100a00 */
[----:B------:R-:W-:Y:S04]  /*6f10*/  LDGSTS.E [R248+0x14008], desc[UR16][R172.64], !P5 ;  /* 0x14008000acf87fae */ /* 0x000fe8000e921850 */
[----:B------:R2:W-:Y:S04]  /*6f20*/  STL.64 [R1+0x230], R160 ;  /* 0x000230a001007387 */ /* 0x0005e80000100a00 */
[----:B------:R-:W-:Y:S04]  /*6f30*/  LDGSTS.E [R248+0x1000c], desc[UR16][R170.64], !P1 ;  /* 0x1000c000aaf87fae */ /* 0x000fe8000c921850 */
[----:B------:R4:W-:Y:S04]  /*6f40*/  STL.64 [R1+0x280], R156 ;  /* 0x0002809c01007387 */ /* 0x0009e80000100a00 */
[----:B------:R1:W-:Y:S04]  /*6f50*/  LDGSTS.E [R248+0x1400c], desc[UR16][R168.64], !P1 ;  /* 0x1400c000a8f87fae */ /* 0x0003e8000c921850 */
[----:B------:R1:W-:Y:S04]  /*6f60*/  STL.64 [R1+0x318], R152 ;  /* 0x0003189801007387 */ /* 0x0003e80000100a00 */
[----:B------:R-:W-:Y:S04]  /*6f70*/  LDGSTS.E [R248+0x18000], desc[UR16][R166.64], !P4 ;  /* 0x18000000a6f87fae */ /* 0x000fe8000e121850 */
[----:B------:R-:W-:Y:S04]  /*6f80*/  LDGSTS.E [R248+0x1c000], desc[UR16][R164.64], !P4 ;  /* 0x1c000000a4f87fae */ /* 0x000fe8000e121850 */
[----:B------:R-:W4:Y:S04]  /*6f90*/  LDL.LU.64 R186, [R1+0x148] ;  /* 0x0001480001ba7983 */ /* 0x000f280000300a00 */
[----:B------:R-:W-:Y:S04]  /*6fa0*/  LDGSTS.E [R248+0x18004], desc[UR16][R162.64], !P3 ;  /* 0x18004000a2f87fae */ /* 0x000fe8000d921850 */
[----:B---3--:R-:W3:Y:S04]  /*6fb0*/  LDL.LU.64 R164, [R1+0x1a0] ;  /* 0x0001a00001a47983 */ /* 0x008ee80000300a00 */
[----:B------:R-:W-:Y:S04]  /*6fc0*/  LDGSTS.E [R248+0x1c004], desc[UR16][R160.64], !P3 ;  /* 0x1c004000a0f87fae */ /* 0x000fe8000d921850 */
[----:B------:R-:W3:Y:S04]  /*6fd0*/  LDL.LU.64 R170, [R1+0x1a8] ;  /* 0x0001a80001aa7983 */ /* 0x000ee80000300a00 */
        /* <DEDUP_REMOVED lines=8> */
[----:B--2---:R-:W2:Y:S04]  /*7060*/  LDL.LU.64 R160, [R1+0x1d0] ;  /* 0x0001d00001a07983 */ /* 0x004ea80000300a00 */
[----:B------:R-:W2:Y:S04]  /*7070*/  LDL.LU.64 R218, [R1+0x1d8] ;  /* 0x0001d80001da7983 */ /* 0x000ea80000300a00 */
[----:B----4-:R-:W4:Y:S04]  /*7080*/  LDL.LU.64 R156, [R1+0x1f8] ;  /* 0x0001f800019c7983 */ /* 0x010f280000300a00 */
[----:B-1----:R-:W4:Y:S01]  /*7090*/  LDL.LU.64 R152, [R1+0x1f0] ;  /* 0x0001f00001987983 */ /* 0x002f220000300a00 */
[----:B------:R-:W-:Y:S01]  /*70a0*/  IADD3 R73, R76, -0x5d, RZ ;  /* 0xffffffa34c497810 */ /* 0x000fe20007ffe0ff */
[----:B------:R-:W-:-:S03]  /*70b0*/  VIADD R72, R77, 0xffffffa2 ;  /* 0xffffffa24d487836 */ /* 0x000fc60000000000 */
[----:B------:R-:W-:Y:S02]  /*70c0*/  ISETP.GE.U32.AND P6, PT, R73, 0x7fffff64, PT ;  /* 0x7fffff644900780c */ /* 0x000fe40003fc6070 */
[----:B------:R-:W-:Y:S01]  /*70d0*/  ISETP.GE.U32.AND P1, PT, R72, 0x7fffff63, PT ;  /* 0x7fffff634800780c */ /* 0x000fe20003f26070 */
[----:B------:R-:W-:-:S04]  /*70e0*/  IMAD.WIDE R182, R184, 0x4, R224 ;  /* 0x00000004b8b67825 */ /* 0x000fc800078e02e0 */
[----:B------:R-:W-:-:S04]  /*70f0*/  IMAD.WIDE R190, R184, 0x4, R216 ;  /* 0x00000004b8be7825 */ /* 0x000fc800078e02d8 */
[----:B------:R-:W-:Y:S02]  /*7100*/  IMAD.WIDE R174, R184, 0x4, R220 ;  /* 0x00000004b8ae7825 */ /* 0x000fe400078e02dc */
[----:B------:R-:W-:Y:S04]  /*7110*/  LDGSTS.E [R241+0x10000], desc[UR16][R182.64], !P6 ;  /* 0x10000000b6f17fae */ /* 0x000fe8000f121850 */
[----:B------:R-:W-:Y:S01]  /*7120*/  LDGSTS.E [R241+0x14000], desc[UR16][R190.64], !P6 ;  /* 0x14000000bef17fae */ /* 0x000fe2000f121850 */
[----:B------:R-:W-:-:S03]  /*7130*/  VIADD R168, R81, 0xffffff80 ;  /* 0xffffff8051a87836 */ /* 0x000fc60000000000 */
[----:B------:R3:W-:Y:S04]  /*7140*/  STL.64 [R1+0x20], R174 ;  /* 0x000020ae01007387 */ /* 0x0007e80000100a00 */
[----:B------:R3:W-:Y:S01]  /*7150*/  LDGSTS.E [R241+0x10004], desc[UR16][R174.64], !P1 ;  /* 0x10004000aef17fae */ /* 0x0007e2000c921850 */
[----:B------:R-:W-:-:S04]  /*7160*/  IMAD.WIDE R172, R184, 0x4, R186 ;  /* 0x00000004b8ac7825 */ /* 0x000fc800078e02ba */
[C---:B---3--:R-:W-:Y:S01]  /*7170*/  IMAD.WIDE R174, R184.reuse, 0x4, R164 ;  /* 0x00000004b8ae7825 */ /* 0x048fe200078e02a4 */
[----:B------:R2:W-:Y:S04]  /*7180*/  STL.64 [R1+0x28], R172 ;  /* 0x000028ac01007387 */ /* 0x0005e80000100a00 */
[----:B------:R2:W-:Y:S01]  /*7190*/  LDGSTS.E [R241+0x14004], desc[UR16][R172.64], !P1 ;  /* 0x14004000acf17fae */ /* 0x0005e2000c921850 */
[----:B------:R-:W-:-:S03]  /*71a0*/  IMAD.WIDE R170, R184, 0x4, R170 ;  /* 0x00000004b8aa7825 */ /* 0x000fc600078e02aa */
[----:B------:R-:W-:Y:S01]  /*71b0*/  STL.64 [R1+0x30], R174 ;  /* 0x000030ae01007387 */ /* 0x000fe20000100a00 */
[----:B------:R-:W-:Y:S01]  /*71c0*/  ISETP.GE.U32.AND P1, PT, R168, 0x7fffff41, PT ;  /* 0x7fffff41a800780c */ /* 0x000fe20003f26070 */
[C---:B------:R-:W-:Y:S02]  /*71d0*/  IMAD.WIDE R166, R184.reuse, 0x4, R166 ;  /* 0x00000004b8a67825 */ /* 0x040fe400078e02a6 */
[----:B------:R-:W-:Y:S02]  /*71e0*/  STL.64 [R1+0xe8], R170 ;  /* 0x0000e8aa01007387 */ /* 0x000fe40000100a00 */
[C---:B------:R-:W-:Y:S02]  /*71f0*/  IMAD.WIDE R162, R184.reuse, 0x4, R162 ;  /* 0x00000004b8a27825 */ /* 0x040fe400078e02a2 */
[----:B------:R-:W-:Y:S02]  /*7200*/  STL.64 [R1+0x220], R166 ;  /* 0x000220a601007387 */ /* 0x000fe40000100a00 */
[----:B------:R-:W-:-:S02]  /*7210*/  IMAD.WIDE R158, R184, 0x4, R158 ;  /* 0x00000004b89e7825 */ /* 0x000fc400078e029e */
[----:B------:R-:W-:Y:S04]  /*7220*/  STL.64 [R1+0x260], R162 ;  /* 0x000260a201007387 */ /* 0x000fe80000100a00 */
[----:B------:R-:W-:Y:S01]  /*7230*/  STL.64 [R1+0x2e0], R158 ;  /* 0x0002e09e01007387 */ /* 0x000fe20000100a00 */
[----:B------:R-:W-:-:S04]  /*7240*/  IMAD.WIDE R154, R184, 0x4, R154 ;  /* 0x00000004b89a7825 */ /* 0x000fc800078e029a */
[----:B--2---:R-:W-:-:S04]  /*7250*/  IMAD.WIDE R172, R184, 0x4, R160 ;  /* 0x00000004b8ac7825 */ /* 0x004fc800078e02a0 */
[C---:B------:R-:W-:Y:S01]  /*7260*/  IMAD.WIDE R168, R184.reuse, 0x4, R218 ;  /* 0x00000004b8a87825 */ /* 0x040fe200078e02da */
[----:B------:R-:W-:Y:S03]  /*7270*/  STL.64 [R1+0x70], R172 ;  /* 0x000070ac01007387 */ /* 0x000fe60000100a00 */
[C---:B----4-:R-:W-:Y:S01]  /*7280*/  IMAD.WIDE R164, R184.reuse, 0x4, R156 ;  /* 0x00000004b8a47825 */ /* 0x050fe200078e029c */
[----:B------:R-:W-:Y:S03]  /*7290*/  STL.64 [R1+0x390], R154 ;  /* 0x0003909a01007387 */ /* 0x000fe60000100a00 */
[C---:B------:R-:W-:Y:S01]  /*72a0*/  IMAD.WIDE R156, R184.reuse, 0x4, R2 ;  /* 0x00000004b89c7825 */ /* 0x040fe200078e0202 */
[----:B------:R-:W-:Y:S03]  /*72b0*/  STL.64 [R1+0x148], R168 ;  /* 0x000148a801007387 */ /* 0x000fe60000100a00 */
[C---:B------:R-:W-:Y:S01]  /*72c0*/  IMAD.WIDE R160, R184.reuse, 0x4, R152 ;  /* 0x00000004b8a07825 */ /* 0x040fe200078e0298 */
[----:B------:R-:W5:Y:S03]  /*72d0*/  LDL.LU.64 R2, [R1+0x550] ;  /* 0x0005500001027983 */ /* 0x000f660000300a00 */
[----:B------:R-:W-:Y:S01]  /*72e0*/  IMAD.WIDE R152, R184, 0x4, R188 ;  /* 0x00000004b8987825 */ /* 0x000fe200078e02bc */
[----:B------:R1:W-:Y:S04]  /*72f0*/  STL.64 [R1+0x218], R164 ;  /* 0x000218a401007387 */ /* 0x0003e80000100a00 */
[----:B------:R-:W5:Y:S04]  /*7300*/  LDL.LU.64 R188, [R1+0x548] ;  /* 0x0005480001bc7983 */ /* 0x000f680000300a00 */
[----:B------:R-:W2:Y:S01]  /*7310*/  LDL R222, [R1+0x518] ;  /* 0x0005180001de7983 */ /* 0x000ea20000100800 */
[----:B------:R-:W-:-:S02]  /*7320*/  VIADD R75, R75, 0xffffffa1 ;  /* 0xffffffa14b4b7836 */ /* 0x000fc40000000000 */
[----:B------:R-:W-:Y:S02]  /*7330*/  VIADD R74, R74, 0xffffffa0 ;  /* 0xffffffa04a4a7836 */ /* 0x000fe40000000000 */
[----:B------:R-:W-:Y:S01]  /*7340*/  VIADD R72, R79, 0xffffff82 ;  /* 0xffffff824f487836 */ /* 0x000fe20000000000 */
[----:B------:R-:W-:Y:S02]  /*7350*/  IADD3 R73, R78, -0x7d, RZ ;  /* 0xffffff834e497810 */ /* 0x000fe40007ffe0ff */
[----:B------:R-:W-:Y:S02]  /*7360*/  ISETP.GE.U32.AND P2, PT, R75, 0x7fffff62, PT ;  /* 0x7fffff624b00780c */ /* 0x000fe40003f46070 */
[----:B------:R-:W-:Y:S02]  /*7370*/  ISETP.GE.U32.AND P3, PT, R74, 0x7fffff61, PT ;  /* 0x7fffff614a00780c */ /* 0x000fe40003f66070 */
[----:B------:R-:W-:Y:S01]  /*7380*/  ISETP.GE.U32.AND P5, PT, R72, 0x7fffff43, PT ;  /* 0x7fffff434800780c */ /* 0x000fe20003fa6070 */
[----:B------:R-:W-:Y:S01]  /*7390*/  VIADD R72, R80, 0xffffff81 ;  /* 0xffffff8150487836 */ /* 0x000fe20000000000 */
[----:B------:R-:W-:-:S04]  /*73a0*/  ISETP.GE.U32.AND P4, PT, R73, 0x7fffff44, PT ;  /* 0x7fffff444900780c */ /* 0x000fc80003f86070 */
[----:B------:R-:W-:-:S03]  /*73b0*/  ISETP.GE.U32.AND P6, PT, R72, 0x7fffff42, PT ;  /* 0x7fffff424800780c */ /* 0x000fc60003fc6070 */
[----:B------:R-:W-:Y:S01]  /*73c0*/  LDGSTS.E [R241+0x10008], desc[UR16][R174.64], !P2 ;  /* 0x10008000aef17fae */ /* 0x000fe2000d121850 */
[----:B------:R-:W-:-:S03]  /*73d0*/  SHF.L.U32 R186, R185, 0x6, RZ ;  /* 0x00000006b9ba7819 */ /* 0x000fc600000006ff */
[----:B------:R-:W-:Y:S04]  /*73e0*/  LDGSTS.E [R241+0x14008], desc[UR16][R172.64], !P2 ;  /* 0x14008000acf17fae */ /* 0x000fe8000d121850 */
[----:B------:R-:W-:Y:S04]  /*73f0*/  LDGSTS.E [R241+0x1000c], desc[UR16][R170.64], !P3 ;  /* 0x1000c000aaf17fae */ /* 0x000fe8000d921850 */
[----:B------:R-:W-:Y:S04]  /*7400*/  LDGSTS.E [R241+0x1400c], desc[UR16][R168.64], !P3 ;  /* 0x1400c000a8f17fae */ /* 0x000fe8000d921850 */
[----:B------:R-:W-:Y:S04]  /*7410*/  LDGSTS.E [R241+0x18000], desc[UR16][R166.64], !P4 ;  /* 0x18000000a6f17fae */ /* 0x000fe8000e121850 */
[----:B------:R1:W-:Y:S01]  /*7420*/  LDGSTS.E [R241+0x1c000], desc[UR16][R164.64], !P4 ;  /* 0x1c000000a4f17fae */ /* 0x0003e2000e121850 */
[----:B------:R-:W-:-:S03]  /*7430*/  IMAD.WIDE R10, R186, 0x4, R10 ;  /* 0x00000004ba0a7825 */ /* 0x000fc600078e020a */
[----:B------:R3:W-:Y:S04]  /*7440*/  LDGSTS.E [R241+0x18004], desc[UR16][R162.64], !P5 ;  /* 0x18004000a2f17fae */ /* 0x0007e8000e921850 */
[----:B------:R-:W-:Y:S04]  /*7450*/  LDGSTS.E [R241+0x1c004], desc[UR16][R160.64], !P5 ;  /* 0x1c004000a0f17fae */ /* 0x000fe8000e921850 */
[----:B------:R4:W-:Y:S01]  /*7460*/  LDGSTS.E [R241+0x18008], desc[UR16][R158.64], !P6 ;  /* 0x180080009ef17fae */ /* 0x0009e2000f121850 */
[----:B-1----:R-:W-:-:S03]  /*7470*/  IMAD.WIDE R164, R186, 0x4, R52 ;  /* 0x00000004baa47825 */ /* 0x002fc600078e0234 */
[----:B------:R-:W-:Y:S01]  /*7480*/  LDGSTS.E [R241+0x1c008], desc[UR16][R156.64], !P6 ;  /* 0x1c0080009cf17fae */ /* 0x000fe2000f121850 */
[----:B---3--:R-:W-:-:S03]  /*7490*/  IMAD.WIDE R162, R186, 0x4, R56 ;  /* 0x00000004baa27825 */ /* 0x008fc600078e0238 */
[----:B------:R1:W-:Y:S04]  /*74a0*/  STL.64 [R1+0x228], R160 ;  /* 0x000228a001007387 */ /* 0x0003e80000100a00 */
[----:B------:R3:W-:Y:S01]  /*74b0*/  LDGSTS.E [R241+0x1800c], desc[UR16][R154.64], !P1 ;  /* 0x1800c0009af17fae */ /* 0x0007e2000c921850 */
[----:B----4-:R-:W-:-:S03]  /*74c0*/  IMAD.WIDE R158, R186, 0x4, R24 ;  /* 0x00000004ba9e7825 */ /* 0x010fc600078e0218 */
[----:B------:R4:W-:Y:S04]  /*74d0*/  STL.64 [R1+0x240], R156 ;  /* 0x0002409c01007387 */ /* 0x0009e80000100a00 */
[----:B------:R4:W-:Y:S01]  /*74e0*/  LDGSTS.E [R241+0x1c00c], desc[UR16][R152.64], !P1 ;  /* 0x1c00c00098f17fae */ /* 0x0009e2000c921850 */
[----:B-1----:R-:W-:-:S03]  /*74f0*/  IMAD.WIDE R160, R186, 0x4, R30 ;  /* 0x00000004baa07825 */ /* 0x002fc600078e021e */
[----:B------:R1:W-:Y:S01]  /*7500*/  STL.64 [R1+0x2a8], R152 ;  /* 0x0002a89801007387 */ /* 0x0003e20000100a00 */
[----:B---3--:R-:W-:-:S03]  /*7510*/  IMAD.WIDE R154, R186, 0x4, R46 ;  /* 0x00000004ba9a7825 */ /* 0x008fc600078e022e */
[----:B------:R-:W0:Y:S01]  /*7520*/  LDGDEPBAR ;  /* 0x00000000000079af */ /* 0x000e220000000000 */
[----:B----4-:R-:W-:-:S03]  /*7530*/  IMAD.WIDE R156, R186, 0x4, R62 ;  /* 0x00000004ba9c7825 */ /* 0x010fc600078e023e */
[----:B------:R-:W-:Y:S01]  /*7540*/  STL.64 [R1+0x460], R164 ;  /* 0x000460a401007387 */ /* 0x000fe20000100a00 */
[----:B------:R-:W-:-:S03]  /*7550*/  IMAD.WIDE R14, R186, 0x4, R14 ;  /* 0x00000004ba0e7825 */ /* 0x000fc600078e020e */
[----:B------:R-:W-:Y:S01]  /*7560*/  LDGSTS.E [R4+0x34000], desc[UR16][R164.64], P0 ;  /* 0x34000000a4047fae */ /* 0x000fe20008121850 */
[----:B-1----:R-:W-:-:S03]  /*7570*/  IMAD.WIDE R152, R186, 0x4, R58 ;  /* 0x00000004ba987825 */ /* 0x002fc600078e023a */
[----:B------:R-:W-:Y:S04]  /*7580*/  STL.64 [R1+0x480], R10 ;  /* 0x0004800a01007387 */ /* 0x000fe80000100a00 */
[----:B------:R-:W-:Y:S04]  /*7590*/  LDGSTS.E [R4+0x34400], desc[UR16][R10.64], P0 ;  /* 0x344000000a047fae */ /* 0x000fe80008121850 */
[----:B------:R-:W-:Y:S04]  /*75a0*/  STL.64 [R1+0x4a0], R162 ;  /* 0x0004a0a201007387 */ /* 0x000fe80000100a00 */
[----:B------:R-:W-:Y:S04]  /*75b0*/  LDGSTS.E [R4+0x34800], desc[UR16][R162.64], P0 ;  /* 0x34800000a2047fae */ /* 0x000fe80008121850 */
[----:B------:R1:W-:Y:S04]  /*75c0*/  STL.64 [R1+0x4c0], R160 ;  /* 0x0004c0a001007387 */ /* 0x0003e80000100a00 */
[----:B------:R1:W-:Y:S04]  /*75d0*/  LDGSTS.E [R4+0x34c00], desc[UR16][R160.64], P0 ;  /* 0x34c00000a0047fae */ /* 0x0003e80008121850 */
[----:B------:R3:W-:Y:S04]  /*75e0*/  STL.64 [R1+0x4e0], R158 ;  /* 0x0004e09e01007387 */ /* 0x0007e80000100a00 */
[----:B------:R3:W-:Y:S01]  /*75f0*/  LDGSTS.E [R4+0x35000], desc[UR16][R158.64], P0 ;  /* 0x350000009e047fae */ /* 0x0007e20008121850 */
[----:B-1----:R-:W-:-:S03]  /*7600*/  IMAD.WIDE R160, R186, 0x4, R54 ;  /* 0x00000004baa07825 */ /* 0x002fc600078e0236 */
[----:B------:R1:W-:Y:S04]  /*7610*/  STL.64 [R1+0x4f8], R156 ;  /* 0x0004f89c01007387 */ /* 0x0003e80000100a00 */
[----:B------:R1:W-:Y:S01]  /*7620*/  LDGSTS.E [R4+0x35400], desc[UR16][R156.64], P0 ;  /* 0x354000009c047fae */ /* 0x0003e20008121850 */
[----:B---3--:R-:W-:-:S03]  /*7630*/  IMAD.WIDE R158, R186, 0x4, R50 ;  /* 0x00000004ba9e7825 */ /* 0x008fc600078e0232 */
[----:B------:R3:W-:Y:S04]  /*7640*/  STL.64 [R1+0x508], R154 ;  /* 0x0005089a01007387 */ /* 0x0007e80000100a00 */
[----:B------:R3:W-:Y:S01]  /*7650*/  LDGSTS.E [R4+0x35800], desc[UR16][R154.64], P0 ;  /* 0x358000009a047fae */ /* 0x0007e20008121850 */
[----:B------:R-:W-:-:S03]  /*7660*/  IMAD.WIDE R8, R186, 0x4, R8 ;  /* 0x00000004ba087825 */ /* 0x000fc600078e0208 */
[----:B------:R4:W-:Y:S01]  /*7670*/  STL.64 [R1+0x510], R152 ;  /* 0x0005109801007387 */ /* 0x0009e20000100a00 */
[----:B-1----:R-:W-:-:S03]  /*7680*/  IMAD.WIDE R156, R186, 0x4, R44 ;  /* 0x00000004ba9c7825 */ /* 0x002fc600078e022c */
[----:B------:R4:W-:Y:S01]  /*7690*/  LDGSTS.E [R4+0x35c00], desc[UR16][R152.64], P0 ;  /* 0x35c0000098047fae */ /* 0x0009e20008121850 */
[----:B------:R-:W-:-:S03]  /*76a0*/  IMAD.WIDE R10, R186, 0x4, R32 ;  /* 0x00000004ba0a7825 */ /* 0x000fc600078e0220 */
[----:B------:R-:W-:Y:S01]  /*76b0*/  STL.64 [R1+0x440], R14 ;  /* 0x0004400e01007387 */ /* 0x000fe20000100a00 */
[----:B---3--:R-:W-:-:S03]  /*76c0*/  IMAD.WIDE R154, R186, 0x4, R40 ;  /* 0x00000004ba9a7825 */ /* 0x008fc600078e0228 */
[----:B------:R-:W-:Y:S01]  /*76d0*/  LDGSTS.E [R6+0x34100], desc[UR16][R14.64], P0 ;  /* 0x341000000e067fae */ /* 0x000fe20008121850 */
[----:B----4-:R-:W-:-:S03]  /*76e0*/  IMAD.WIDE R152, R186, 0x4, R38 ;  /* 0x00000004ba987825 */ /* 0x010fc600078e0226 */
[----:B------:R1:W-:Y:S04]  /*76f0*/  STL.64 [R1+0x458], R160 ;  /* 0x000458a001007387 */ /* 0x0003e80000100a00 */
[----:B------:R1:W-:Y:S04]  /*7700*/  LDGSTS.E [R6+0x34500], desc[UR16][R160.64], P0 ;  /* 0x34500000a0067fae */ /* 0x0003e80008121850 */
[----:B------:R3:W-:Y:S04]  /*7710*/  STL.64 [R1+0x478], R158 ;  /* 0x0004789e01007387 */ /* 0x0007e80000100a00 */
[----:B------:R3:W-:Y:S04]  /*7720*/  LDGSTS.E [R6+0x34900], desc[UR16][R158.64], P0 ;  /* 0x349000009e067fae */ /* 0x0007e80008121850 */
[----:B------:R4:W-:Y:S01]  /*7730*/  STL.64 [R1+0x498], R156 ;  /* 0x0004989c01007387 */ /* 0x0009e20000100a00 */
[----:B-1----:R-:W-:-:S03]  /*7740*/  IMAD.WIDE R160, R186, 0x4, R26 ;  /* 0x00000004baa07825 */ /* 0x002fc600078e021a */
[----:B------:R4:W-:Y:S04]  /*7750*/  LDGSTS.E [R6+0x34d00], desc[UR16][R156.64], P0 ;  /* 0x34d000009c067fae */ /* 0x0009e80008121850 */
[----:B------:R1:W-:Y:S01]  /*7760*/  STL.64 [R1+0x4b8], R154 ;  /* 0x0004b89a01007387 */ /* 0x0003e20000100a00 */
[----:B---3--:R-:W-:-:S03]  /*7770*/  IMAD.WIDE R158, R186, 0x4, R28 ;  /* 0x00000004ba9e7825 */ /* 0x008fc600078e021c */
[----:B------:R1:W-:Y:S04]  /*7780*/  LDGSTS.E [R6+0x35100], desc[UR16][R154.64], P0 ;  /* 0x351000009a067fae */ /* 0x0003e80008121850 */
[----:B------:R3:W-:Y:S01]  /*7790*/  STL.64 [R1+0x4d8], R152 ;  /* 0x0004d89801007387 */ /* 0x0007e20000100a00 */
[----:B----4-:R-:W-:-:S03]  /*77a0*/  IMAD.WIDE R156, R186, 0x4, R34 ;  /* 0x00000004ba9c7825 */ /* 0x010fc600078e0222 */
[----:B------:R3:W-:Y:S04]  /*77b0*/  LDGSTS.E [R6+0x35500], desc[UR16][R152.64], P0 ;  /* 0x3550000098067fae */ /* 0x0007e80008121850 */
[----:B------:R4:W-:Y:S01]  /*77c0*/  STL.64 [R1+0x4f0], R8 ;  /* 0x0004f00801007387 */ /* 0x0009e20000100a00 */
[----:B-1----:R-:W-:-:S03]  /*77d0*/  IMAD.WIDE R154, R186, 0x4, R48 ;  /* 0x00000004ba9a7825 */ /* 0x002fc600078e0230 */
[----:B------:R4:W-:Y:S01]  /*77e0*/  LDGSTS.E [R6+0x35900], desc[UR16][R8.64], P0 ;  /* 0x3590000008067fae */ /* 0x0009e20008121850 */
[----:B------:R-:W-:-:S03]  /*77f0*/  IMAD.WIDE R14, R186, 0x4, R16 ;  /* 0x00000004ba0e7825 */ /* 0x000fc600078e0210 */
[----:B------:R1:W-:Y:S01]  /*7800*/  STL.64 [R1+0x500], R10 ;  /* 0x0005000a01007387 */ /* 0x0003e20000100a00 */
[----:B---3--:R-:W-:-:S03]  /*7810*/  IMAD.WIDE R152, R186, 0x4, R66 ;  /* 0x00000004ba987825 */ /* 0x008fc600078e0242 */
[----:B------:R1:W-:Y:S04]  /*7820*/  LDGSTS.E [R6+0x35d00], desc[UR16][R10.64], P0 ;  /* 0x35d000000a067fae */ /* 0x0003e80008121850 */
[----:B------:R-:W-:Y:S04]  /*7830*/  STL.64 [R1+0x428], R160 ;  /* 0x000428a001007387 */ /* 0x000fe80000100a00 */
[----:B------:R-:W-:Y:S01]  /*7840*/  LDGSTS.E [R7+0x34200], desc[UR16][R160.64], P0 ;  /* 0x34200000a0077fae */ /* 0x000fe20008121850 */
[----:B----4-:R-:W-:-:S03]  /*7850*/  IMAD.WIDE R8, R186, 0x4, R20 ;  /* 0x00000004ba087825 */ /* 0x010fc600078e0214 */
[----:B------:R-:W-:Y:S01]  /*7860*/  STL.64 [R1+0x438], R158 ;  /* 0x0004389e01007387 */ /* 0x000fe20000100a00 */
[----:B-1----:R-:W-:-:S03]  /*7870*/  IMAD.WIDE R10, R186, 0x4, R18 ;  /* 0x00000004ba0a7825 */ /* 0x002fc600078e0212 */
[----:B------:R-:W-:Y:S04]  /*7880*/  LDGSTS.E [R7+0x34600], desc[UR16][R158.64], P0 ;  /* 0x346000009e077fae */ /* 0x000fe80008121850 */
[----:B------:R-:W-:Y:S04]  /*7890*/  STL.64 [R1+0x450], R156 ;  /* 0x0004509c01007387 */ /* 0x000fe80000100a00 */
[----:B------:R-:W-:Y:S01]  /*78a0*/  LDGSTS.E [R7+0x34a00], desc[UR16][R156.64], P0 ;  /* 0x34a000009c077fae */ /* 0x000fe20008121850 */
[----:B------:R-:W-:-:S03]  /*78b0*/  IMAD.WIDE R12, R186, 0x4, R12 ;  /* 0x00000004ba0c7825 */ /* 0x000fc600078e020c */
[----:B------:R-:W-:Y:S04]  /*78c0*/  STL.64 [R1+0x470], R154 ;  /* 0x0004709a01007387 */ /* 0x000fe80000100a00 */
[----:B------:R-:W-:Y:S01]  /*78d0*/  LDGSTS.E [R7+0x34e00], desc[UR16][R154.64], P0 ;  /* 0x34e000009a077fae */ /* 0x000fe20008121850 */
[----:B------:R-:W-:-:S03]  /*78e0*/  IMAD.WIDE R20, R186, 0x4, R36 ;  /* 0x00000004ba147825 */ /* 0x000fc600078e0224 */
[----:B------:R1:W-:Y:S04]  /*78f0*/  STL.64 [R1+0x490], R152 ;  /* 0x0004909801007387 */ /* 0x0003e80000100a00 */
[----:B------:R1:W-:Y:S01]  /*7900*/  LDGSTS.E [R7+0x35200], desc[UR16][R152.64], P0 ;  /* 0x3520000098077fae */ /* 0x0003e20008121850 */
[----:B------:R-:W-:-:S03]  /*7910*/  IMAD.WIDE R18, R186, 0x4, R22 ;  /* 0x00000004ba127825 */ /* 0x000fc600078e0216 */
[----:B------:R3:W-:Y:S01]  /*7920*/  STL.64 [R1+0x4b0], R14 ;  /* 0x0004b00e01007387 */ /* 0x0007e20000100a00 */
[----:B------:R-:W-:-:S03]  /*7930*/  IMAD.WIDE R16, R186, 0x4, R70 ;  /* 0x00000004ba107825 */ /* 0x000fc600078e0246 */
[----:B------:R4:W-:Y:S01]  /*7940*/  STL.64 [R1+0x4d0], R10 ;  /* 0x0004d00a01007387 */ /* 0x0009e20000100a00 */
[----:B-1----:R-:W-:-:S03]  /*7950*/  IMAD.WIDE R152, R186, 0x4, R64 ;  /* 0x00000004ba987825 */ /* 0x002fc600078e0240 */
[----:B------:R1:W-:Y:S04]  /*7960*/  STL.64 [R1+0x4e8], R8 ;  /* 0x0004e80801007387 */ /* 0x0003e80000100a00 */
[----:B------:R3:W-:Y:S04]  /*7970*/  LDGSTS.E [R7+0x35600], desc[UR16][R14.64], P0 ;  /* 0x356000000e077fae */ /* 0x0007e80008121850 */
[----:B------:R4:W-:Y:S04]  /*7980*/  LDGSTS.E [R7+0x35a00], desc[UR16][R10.64], P0 ;  /* 0x35a000000a077fae */ /* 0x0009e80008121850 */
[----:B------:R1:W-:Y:S01]  /*7990*/  STL.64 [R1+0x418], R152 ;  /* 0x0004189801007387 */ /* 0x0003e20000100a00 */
[----:B---3--:R-:W-:-:S03]  /*79a0*/  IMAD.WIDE R14, R186, 0x4, R60 ;  /* 0x00000004ba0e7825 */ /* 0x008fc600078e023c */
[----:B------:R1:W-:Y:S01]  /*79b0*/  LDGSTS.E [R7+0x35e00], desc[UR16][R8.64], P0 ;  /* 0x35e0000008077fae */ /* 0x0003e20008121850 */
[----:B----4-:R-:W-:-:S03]  /*79c0*/  IMAD.WIDE R10, R186, 0x4, R68 ;  /* 0x00000004ba0a7825 */ /* 0x010fc600078e0244 */
[----:B------:R3:W-:Y:S04]  /*79d0*/  STL.64 [R1+0x420], R12 ;  /* 0x0004200c01007387 */ /* 0x0007e80000100a00 */
[----:B------:R3:W-:Y:S01]  /*79e0*/  STL.64 [R1+0x430], R20 ;  /* 0x0004301401007387 */ /* 0x0007e20000100a00 */
[----:B-1----:R-:W-:-:S03]  /*79f0*/  IMAD.WIDE R8, R186, 0x4, R42 ;  /* 0x00000004ba087825 */ /* 0x002fc600078e022a */
[----:B------:R3:W-:Y:S04]  /*7a00*/  STL.64 [R1+0x448], R18 ;  /* 0x0004481201007387 */ /* 0x0007e80000100a00 */
[----:B------:R3:W-:Y:S04]  /*7a10*/  STL.64 [R1+0x468], R16 ;  /* 0x0004681001007387 */ /* 0x0007e80000100a00 */
[----:B------:R3:W-:Y:S04]  /*7a20*/  LDGSTS.E [R240+0x34300], desc[UR16][R152.64], P0 ;  /* 0x3430000098f07fae */ /* 0x0007e80008121850 */
[----:B------:R3:W-:Y:S04]  /*7a30*/  STL.64 [R1+0x488], R14 ;  /* 0x0004880e01007387 */ /* 0x0007e80000100a00 */
[----:B------:R3:W-:Y:S04]  /*7a40*/  LDGSTS.E [R240+0x34700], desc[UR16][R12.64], P0 ;  /* 0x347000000cf07fae */ /* 0x0007e80008121850 */
[----:B------:R3:W-:Y:S04]  /*7a50*/  STL.64 [R1+0x4a8], R10 ;  /* 0x0004a80a01007387 */ /* 0x0007e80000100a00 */
[----:B------:R3:W-:Y:S04]  /*7a60*/  LDGSTS.E [R240+0x34b00], desc[UR16][R20.64], P0 ;  /* 0x34b0000014f07fae */ /* 0x0007e80008121850 */
[----:B------:R3:W-:Y:S04]  /*7a70*/  STL.64 [R1+0x4c8], R8 ;  /* 0x0004c80801007387 */ /* 0x0007e80000100a00 */
[----:B------:R3:W-:Y:S04]  /*7a80*/  LDGSTS.E [R240+0x34f00], desc[UR16][R18.64], P0 ;  /* 0x34f0000012f07fae */ /* 0x0007e80008121850 */
[----:B------:R3:W-:Y:S04]  /*7a90*/  LDGSTS.E [R240+0x35300], desc[UR16][R16.64], P0 ;  /* 0x3530000010f07fae */ /* 0x0007e80008121850 */
[----:B------:R3:W-:Y:S04]  /*7aa0*/  LDGSTS.E [R240+0x35700], desc[UR16][R14.64], P0 ;  /* 0x357000000ef07fae */ /* 0x0007e80008121850 */
[----:B------:R3:W-:Y:S04]  /*7ab0*/  LDGSTS.E [R240+0x35b00], desc[UR16][R10.64], P0 ;  /* 0x35b000000af07fae */ /* 0x0007e80008121850 */
[----:B------:R3:W-:Y:S01]  /*7ac0*/  LDGSTS.E [R240+0x35f00], desc[UR16][R8.64], P0 ;  /* 0x35f0000008f07fae */ /* 0x0007e20008121850 */
[----:B--2---:R-:W-:-:S03]  /*7ad0*/  ISETP.GE.AND P0, PT, R222, 0x40, PT ;  /* 0x00000040de00780c */ /* 0x004fc60003f06270 */
[----:B------:R-:W0:Y:S01]  /*7ae0*/  LDGDEPBAR ;  /* 0x00000000000079af */ /* 0x000e220000000000 */
[----:B------:R-:W-:Y:S02]  /*7af0*/  CS2R R120, SRZ ;  /* 0x0000000000787805 */ /* 0x000fe4000001ff00 */
[----:B------:R-:W-:Y:S02]  /*7b00*/  CS2R R122, SRZ ;  /* 0x00000000007a7805 */ /* 0x000fe4000001ff00 */
[----:B------:R-:W-:Y:S02]  /*7b10*/  CS2R R124, SRZ ;  /* 0x00000000007c7805 */ /* 0x000fe4000001ff00 */
[----:B------:R-:W-:Y:S02]  /*7b20*/  CS2R R126, SRZ ;  /* 0x00000000007e7805 */ /* 0x000fe4000001ff00 */
[----:B------:R-:W-:Y:S02]  /*7b30*/  CS2R R128, SRZ ;  /* 0x0000000000807805 */ /* 0x000fe4000001ff00 */
[----:B------:R-:W-:-:S02]  /*7b40*/  CS2R R130, SRZ ;  /* 0x0000000000827805 */ /* 0x000fc4000001ff00 */
        /* <DEDUP_REMOVED lines=57> */
[----:B------:R-:W-:Y:S01]  /*7ee0*/  CS2R R54, SRZ ;  /* 0x0000000000367805 */ /* 0x000fe2000001ff00 */
[----:B---3--:R-:W-:Y:S06]  /*7ef0*/  @!P0 BRA `(.L_x_0) ;  /* 0x00000090001c8947 */ /* 0x008fec0003800000 */
[----:B------:R-:W2:Y:S04]  /*7f00*/  LDL.LU.64 R152, [R1+0x200] ;  /* 0x0002000001987983 */ /* 0x000ea80000300a00 */
[----:B------:R-:W3:Y:S04]  /*7f10*/  LDL.LU.64 R170, [R1+0x208] ;  /* 0x0002080001aa7983 */ /* 0x000ee80000300a00 */
[----:B------:R-:W4:Y:S04]  /*7f20*/  LDL.LU.64 R154, [R1+0x118] ;  /* 0x00011800019a7983 */ /* 0x000f280000300a00 */
[----:B------:R-:W4:Y:S04]  /*7f30*/  LDL.LU.64 R156, [R1+0x140] ;  /* 0x00014000019c7983 */ /* 0x000f280000300a00 */
[----:B------:R-:W4:Y:S04]  /*7f40*/  LDL.LU.64 R158, [R1+0x168] ;  /* 0x00016800019e7983 */ /* 0x000f280000300a00 */
[----:B------:R-:W4:Y:S04]  /*7f50*/  LDL.LU.64 R162, [R1+0x180] ;  /* 0x0001800001a27983 */ /* 0x000f280000300a00 */
[----:B------:R-:W4:Y:S04]  /*7f60*/  LDL.LU.64 R166, [R1+0x190] ;  /* 0x0001900001a67983 */ /* 0x000f280000300a00 */
[----:B------:R-:W4:Y:S04]  /*7f70*/  LDL.LU.64 R160, [R1+0x198] ;  /* 0x0001980001a07983 */ /* 0x000f280000300a00 */
[----:B------:R-:W-:Y:S04]  /*7f80*/  STL [R1+0x558], R184 ;  /* 0x000558b801007387 */ /* 0x000fe80000100800 */
[----:B-----5:R-:W-:Y:S04]  /*7f90*/  STL.64 [R1+0x550], R188 ;  /* 0x000550bc01007387 */ /* 0x020fe80000100a00 */
[----:B------:R-:W-:Y:S01]  /*7fa0*/  STL.64 [R1+0x548], R2 ;  /* 0x0005480201007387 */ /* 0x000fe20000100a00 */
[----:B--2---:R-:W-:-:S02]  /*7fb0*/  IMAD.MOV.U32 R4, RZ, RZ, R152 ;  /* 0x000000ffff047224 */ /* 0x004fc400078e0098 */
[----:B------:R-:W-:Y:S02]  /*7fc0*/  IMAD.MOV.U32 R6, RZ, RZ, R153 ;  /* 0x000000ffff067224 */ /* 0x000fe400078e0099 */
[----:B---3--:R-:W-:Y:S01]  /*7fd0*/  IMAD.MOV.U32 R7, RZ, RZ, R170 ;  /* 0x000000ffff077224 */ /* 0x008fe200078e00aa */
[----:B------:R-:W-:Y:S01]  /*7fe0*/  STL.64 [R1+0x560], R4 ;  /* 0x0005600401007387 */ /* 0x000fe20000100a00 */
[----:B------:R-:W-:Y:S01]  /*7ff0*/  MOV R8, R171 ;  /* 0x000000ab00087202 */ /* 0x000fe20000000f00 */
[----:B----4-:R-:W-:Y:S02]  /*8000*/  IMAD.MOV.U32 R9, RZ, RZ, R154 ;  /* 0x000000ffff097224 */ /* 0x010fe400078e009a */
[----:B------:R-:W2:Y:S01]  /*8010*/  LDL.LU.64 R152, [R1+0xc8] ;  /* 0x0000c80001987983 */ /* 0x000ea20000300a00 */
[----:B------:R-:W-:-:S03]  /*8020*/  IMAD.MOV.U32 R10, RZ, RZ, R155 ;  /* 0x000000ffff0a7224 */ /* 0x000fc600078e009b */
[----:B------:R-:W-:Y:S01]  /*8030*/  STL.64 [R1+0x568], R6 ;  /* 0x0005680601007387 */ /* 0x000fe20000100a00 */
[----:B------:R-:W-:-:S03]  /*8040*/  IMAD.MOV.U32 R11, RZ, RZ, R156 ;  /* 0x000000ffff0b7224 */ /* 0x000fc600078e009c */
[----:B------:R-:W3:Y:S01]  /*8050*/  LDL.LU.64 R170, [R1+0xc0] ;  /* 0x0000c00001aa7983 */ /* 0x000ee20000300a00 */
[----:B------:R-:W-:Y:S01]  /*8060*/  MOV R12, R157 ;  /* 0x0000009d000c7202 */ /* 0x000fe20000000f00 */
[----:B------:R-:W-:Y:S02]  /*8070*/  IMAD.MOV.U32 R13, RZ, RZ, R158 ;  /* 0x000000ffff0d7224 */ /* 0x000fe400078e009e */
[----:B------:R1:W-:Y:S04]  /*8080*/  STL.64 [R1+0x570], R8 ;  /* 0x0005700801007387 */ /* 0x0003e80000100a00 */
[----:B------:R-:W4:Y:S01]  /*8090*/  LDL.LU.64 R154, [R1+0xe0] ;  /* 0x0000e000019a7983 */ /* 0x000f220000300a00 */
[----:B------:R-:W-:-:S03]  /*80a0*/  IMAD.MOV.U32 R14, RZ, RZ, R159 ;  /* 0x000000ffff0e7224 */ /* 0x000fc600078e009f */
[----:B------:R1:W-:Y:S04]  /*80b0*/  STL.64 [R1+0x578], R10 ;  /* 0x0005780a01007387 */ /* 0x0003e80000100a00 */
[----:B------:R-:W4:Y:S04]  /*80c0*/  LDL.LU.64 R156, [R1+0x110] ;  /* 0x00011000019c7983 */ /* 0x000f280000300a00 */
[----:B------:R-:W-:Y:S04]  /*80d0*/  STL.64 [R1+0x580], R12 ;  /* 0x0005800c01007387 */ /* 0x000fe80000100a00 */
[----:B------:R-:W4:Y:S04]  /*80e0*/  LDL.LU.64 R158, [R1+0x138] ;  /* 0x00013800019e7983 */ /* 0x000f280000300a00 */
[----:B------:R-:W4:Y:S01]  /*80f0*/  LDL.LU.64 R218, [R1+0x160] ;  /* 0x0001600001da7983 */ /* 0x000f220000300a00 */
[----:B------:R-:W-:Y:S01]  /*8100*/  IMAD.MOV.U32 R15, RZ, RZ, R162 ;  /* 0x000000ffff0f7224 */ /* 0x000fe200078e00a2 */
[----:B------:R-:W-:Y:S01]  /*8110*/  MOV R16, R163 ;  /* 0x000000a300107202 */ /* 0x000fe20000000f00 */
[----:B------:R-:W-:-:S02]  /*8120*/  IMAD.MOV.U32 R17, RZ, RZ, R166 ;  /* 0x000000ffff117224 */ /* 0x000fc400078e00a6 */
[----:B------:R-:W-:Y:S01]  /*8130*/  IMAD.MOV.U32 R18, RZ, RZ, R167 ;  /* 0x000000ffff127224 */ /* 0x000fe200078e00a7 */
[----:B------:R-:W-:Y:S01]  /*8140*/  STL.64 [R1+0x588], R14 ;  /* 0x0005880e01007387 */ /* 0x000fe20000100a00 */
[----:B------:R-:W-:Y:S01]  /*8150*/  IMAD.MOV.U32 R19, RZ, RZ, R160 ;  /* 0x000000ffff137224 */ /* 0x000fe200078e00a0 */
[----:B------:R-:W-:Y:S02]  /*8160*/  MOV R20, R161 ;  /* 0x000000a100147202 */ /* 0x000fe40000000f00 */
[----:B------:R-:W4:Y:S04]  /*8170*/  LDL.LU.64 R162, [R1+0x178] ;  /* 0x0001780001a27983 */ /* 0x000f280000300a00 */
[----:B------:R-:W-:Y:S04]  /*8180*/  STL.64 [R1+0x590], R16 ;  /* 0x0005901001007387 */ /* 0x000fe80000100a00 */
[----:B------:R-:W4:Y:S04]  /*8190*/  LDL.LU.64 R164, [R1+0x188] ;  /* 0x0001880001a47983 */ /* 0x000f280000300a00 */
[----:B------:R-:W4:Y:S04]  /*81a0*/  LDL.LU.64 R168, [R1+0x88] ;  /* 0x0000880001a87983 */ /* 0x000f280000300a00 */
[----:B------:R1:W-:Y:S04]  /*81b0*/  STL.64 [R1+0x598], R18 ;  /* 0x0005981201007387 */ /* 0x0003e80000100a00 */
[----:B------:R-:W4:Y:S01]  /*81c0*/  LDL.LU.64 R166, [R1+0x80] ;  /* 0x0000800001a67983 */ /* 0x000f220000300a00 */
[----:B--2---:R-:W-:-:S02]  /*81d0*/  IMAD.MOV.U32 R21, RZ, RZ, R152 ;  /* 0x000000ffff157224 */ /* 0x004fc400078e0098 */
[----:B------:R-:W-:-:S03]  /*81e0*/  IMAD.MOV.U32 R22, RZ, RZ, R153 ;  /* 0x000000ffff167224 */ /* 0x000fc600078e0099 */
[----:B------:R-:W-:Y:S01]  /*81f0*/  STL.64 [R1+0x5a0], R20 ;  /* 0x0005a01401007387 */ /* 0x000fe20000100a00 */
[----:B---3--:R-:W-:Y:S01]  /*8200*/  IMAD.MOV.U32 R23, RZ, RZ, R170 ;  /* 0x000000ffff177224 */ /* 0x008fe200078e00aa */
[----:B------:R-:W-:Y:S02]  /*8210*/  MOV R152, R171 ;  /* 0x000000ab00987202 */ /* 0x000fe40000000f00 */
[----:B------:R-:W2:Y:S04]  /*8220*/  LDL.LU.64 R172, [R1+0xa0] ;  /* 0x0000a00001ac7983 */ /* 0x000ea80000300a00 */
[----:B------:R-:W-:Y:S01]  /*8230*/  STL.64 [R1+0x5a8], R22 ;  /* 0x0005a81601007387 */ /* 0x000fe20000100a00 */
[----:B----4-:R-:W-:-:S03]  /*8240*/  IMAD.MOV.U32 R153, RZ, RZ, R154 ;  /* 0x000000ffff997224 */ /* 0x010fc600078e009a */
[----:B------:R-:W3:Y:S01]  /*8250*/  LDL.LU.64 R170, [R1+0xd8] ;  /* 0x0000d80001aa7983 */ /* 0x000ee20000300a00 */
[----:B------:R-:W-:-:S03]  /*8260*/  IMAD.MOV.U32 R154, RZ, RZ, R155 ;  /* 0x000000ffff9a7224 */ /* 0x000fc600078e009b */
[----:B------:R-:W4:Y:S01]  /*8270*/  LDL.LU.64 R176, [R1+0x108] ;  /* 0x0001080001b07983 */ /* 0x000f220000300a00 */
[----:B------:R-:W-:Y:S01]  /*8280*/  IMAD.MOV.U32 R155, RZ, RZ, R156 ;  /* 0x000000ffff9b7224 */ /* 0x000fe200078e009c */
[----:B------:R-:W-:Y:S02]  /*8290*/  MOV R156, R157 ;  /* 0x0000009d009c7202 */ /* 0x000fe40000000f00 */
[----:B------:R-:W-:Y:S04]  /*82a0*/  STL.64 [R1+0x5b0], R152 ;  /* 0x0005b09801007387 */ /* 0x000fe80000100a00 */
[----:B------:R-:W4:Y:S01]  /*82b0*/  LDL.LU.64 R174, [R1+0x130] ;  /* 0x0001300001ae7983 */ /* 0x000f220000300a00 */
[----:B------:R-:W-:-:S03]  /*82c0*/  IMAD.MOV.U32 R157, RZ, RZ, R158 ;  /* 0x000000ffff9d7224 */ /* 0x000fc600078e009e */
[----:B------:R-:W4:Y:S01]  /*82d0*/  LDL.LU.64 R192, [R1+0x158] ;  /* 0x0001580001c07983 */ /* 0x000f220000300a00 */
[----:B------:R-:W-:Y:S01]  /*82e0*/  IMAD.MOV.U32 R158, RZ, RZ, R159 ;  /* 0x000000ffff9e7224 */ /* 0x000fe200078e009f */
[----:B------:R-:W-:Y:S01]  /*82f0*/  MOV R160, R219 ;  /* 0x000000db00a07202 */ /* 0x000fe20000000f00 */
[----:B------:R-:W-:Y:S01]  /*8300*/  IMAD.MOV.U32 R159, RZ, RZ, R218 ;  /* 0x000000ffff9f7224 */ /* 0x000fe200078e00da */
[----:B------:R-:W4:Y:S04]  /*8310*/  LDL.LU.64 R178, [R1+0x170] ;  /* 0x0001700001b27983 */ /* 0x000f280000300a00 */
[----:B------:R-:W4:Y:S04]  /*8320*/  LDL.LU.64 R218, [R1+0x48] ;  /* 0x0000480001da7983 */ /* 0x000f280000300a00 */
[----:B------:R-:W4:Y:S01]  /*8330*/  LDL.LU.64 R230, [R1+0x50] ;  /* 0x0000500001e67983 */ /* 0x000f220000300a00 */
[----:B------:R-:W-:-:S02]  /*8340*/  IMAD.MOV.U32 R161, RZ, RZ, R162 ;  /* 0x000000ffffa17224 */ /* 0x000fc400078e00a2 */
[----:B------:R-:W-:Y:S01]  /*8350*/  IMAD.MOV.U32 R162, RZ, RZ, R163 ;  /* 0x000000ffffa27224 */ /* 0x000fe200078e00a3 */
[----:B------:R-:W4:Y:S04]  /*8360*/  LDL.LU.64 R198, [R1+0x68] ;  /* 0x0000680001c67983 */ /* 0x000f280000300a00 */
[----:B------:R-:W4:Y:S01]  /*8370*/  LDL.LU.64 R200, [R1+0x98] ;  /* 0x0000980001c87983 */ /* 0x000f220000300a00 */
[----:B------:R-:W-:-:S03]  /*8380*/  IMAD.MOV.U32 R163, RZ, RZ, R164 ;  /* 0x000000ffffa37224 */ /* 0x000fc600078e00a4 */
[----:B------:R-:W4:Y:S01]  /*8390*/  LDL.LU.64 R202, [R1+0xd0] ;  /* 0x0000d00001ca7983 */ /* 0x000f220000300a00 */
[----:B------:R-:W-:Y:S01]  /*83a0*/  IMAD.MOV.U32 R187, RZ, RZ, R168 ;  /* 0x000000ffffbb7224 */ /* 0x000fe200078e00a8 */
[----:B------:R-:W-:Y:S02]  /*83b0*/  MOV R164, R165 ;  /* 0x000000a500a47202 */ /* 0x000fe40000000f00 */
[----:B------:R-:W4:Y:S01]  /*83c0*/  LDL.LU.64 R204, [R1+0x100] ;  /* 0x0001000001cc7983 */ /* 0x000f220000300a00 */
[----:B------:R-:W-:Y:S02]  /*83d0*/  IMAD.MOV.U32 R165, RZ, RZ, R169 ;  /* 0x000000ffffa57224 */ /* 0x000fe400078e00a9 */
[----:B------:R-:W-:Y:S01]  /*83e0*/  IMAD.MOV.U32 R180, RZ, RZ, R166 ;  /* 0x000000ffffb47224 */ /* 0x000fe200078e00a6 */
[----:B------:R-:W-:Y:S01]  /*83f0*/  MOV R168, R167 ;  /* 0x000000a700a87202 */ /* 0x000fe20000000f00 */
[----:B------:R-:W4:Y:S04]  /*8400*/  LDL.LU.64 R206, [R1+0x128] ;  /* 0x0001280001ce7983 */ /* 0x000f280000300a00 */
[----:B------:R-:W4:Y:S04]  /*8410*/  LDL.LU.64 R208, [R1+0x150] ;  /* 0x0001500001d07983 */ /* 0x000f280000300a00 */
[----:B------:R-:W4:Y:S04]  /*8420*/  LDL.LU.64 R212, [R1+0x10] ;  /* 0x0000100001d47983 */ /* 0x000f280000300a00 */
[----:B------:R-:W4:Y:S04]  /*8430*/  LDL.LU.64 R214, [R1+0x40] ;  /* 0x0000400001d67983 */ /* 0x000f280000300a00 */
[----:B------:R-:W4:Y:S01]  /*8440*/  LDL.LU.64 R224, [R1+0x60] ;  /* 0x0000600001e07983 */ /* 0x000f220000300a00 */
[----:B--2---:R-:W-:-:S02]  /*8450*/  IMAD.MOV.U32 R166, RZ, RZ, R172 ;  /* 0x000000ffffa67224 */ /* 0x004fc400078e00ac */
[----:B------:R-:W-:Y:S01]  /*8460*/  IMAD.MOV.U32 R167, RZ, RZ, R173 ;  /* 0x000000ffffa77224 */ /* 0x000fe200078e00ad */
[----:B---3--:R-:W-:Y:S01]  /*8470*/  MOV R172, R171 ;  /* 0x000000ab00ac7202 */ /* 0x008fe20000000f00 */
[----:B------:R-:W-:Y:S02]  /*8480*/  IMAD.MOV.U32 R169, RZ, RZ, R170 ;  /* 0x000000ffffa97224 */ /* 0x000fe400078e00aa */
[----:B----4-:R-:W-:Y:S02]  /*8490*/  IMAD.MOV.U32 R171, RZ, RZ, R177 ;  /* 0x000000ffffab7224 */ /* 0x010fe400078e00b1 */
[----:B------:R-:W-:Y:S02]  /*84a0*/  IMAD.MOV.U32 R170, RZ, RZ, R176 ;  /* 0x000000ffffaa7224 */ /* 0x000fe400078e00b0 */
[----:B------:R-:W-:Y:S01]  /*84b0*/  IMAD.MOV.U32 R173, RZ, RZ, R174 ;  /* 0x000000ffffad7224 */ /* 0x000fe200078e00ae */
[----:B------:R-:W-:Y:S01]  /*84c0*/  MOV R176, R175 ;  /* 0x000000af00b07202 */ /* 0x000fe20000000f00 */
[----:B------:R-:W-:-:S02]  /*84d0*/  IMAD.MOV.U32 R174, RZ, RZ, R192 ;  /* 0x000000ffffae7224 */ /* 0x000fc400078e00c0 */
[----:B------:R-:W-:Y:S02]  /*84e0*/  IMAD.MOV.U32 R177, RZ, RZ, R178 ;  /* 0x000000ffffb17224 */ /* 0x000fe400078e00b2 */
[----:B------:R-:W-:Y:S01]  /*84f0*/  IMAD.MOV.U32 R175, RZ, RZ, R193 ;  /* 0x000000ffffaf7224 */ /* 0x000fe200078e00c1 */
[----:B------:R-:W-:Y:S01]  /*8500*/  MOV R192, R218 ;  /* 0x000000da00c07202 */ /* 0x000fe20000000f00 */
[----:B------:R-:W-:Y:S02]  /*8510*/  IMAD.MOV.U32 R178, RZ, RZ, R219 ;  /* 0x000000ffffb27224 */ /* 0x000fe400078e00db */
[----:B------:R-:W2:Y:S01]  /*8520*/  LDL.LU.64 R218, [R1+0x90] ;  /* 0x0000900001da7983 */ /* 0x000ea20000300a00 */
[----:B------:R-:W-:Y:S02]  /*8530*/  IMAD.MOV.U32 R194, RZ, RZ, R230 ;  /* 0x000000ffffc27224 */ /* 0x000fe400078e00e6 */
[----:B------:R-:W-:Y:S01]  /*8540*/  IMAD.MOV.U32 R193, RZ, RZ, R231 ;  /* 0x000000ffffc17224 */ /* 0x000fe200078e00e7 */
[----:B------:R-:W3:Y:S04]  /*8550*/  LDL.LU.64 R226, [R1+0xb8] ;  /* 0x0000b80001e27983 */ /* 0x000ee80000300a00 */
[----:B------:R-:W4:Y:S04]  /*8560*/  LDL.LU.64 R228, [R1+0xf8] ;  /* 0x0000f80001e47983 */ /* 0x000f280000300a00 */
[----:B------:R-:W2:Y:S04]  /*8570*/  LDL.LU.64 R230, [R1+0x120] ;  /* 0x0001200001e67983 */ /* 0x000ea80000300a00 */
[----:B-1----:R-:W3:Y:S04]  /*8580*/  LDL.LU.64 R8, [R1+0x38] ;  /* 0x0000380001087983 */ /* 0x002ee80000300a00 */
[----:B------:R-:W4:Y:S04]  /*8590*/  LDL.LU.64 R6, [R1+0x58] ;  /* 0x0000580001067983 */ /* 0x000f280000300a00 */
[----:B------:R-:W4:Y:S04]  /*85a0*/  LDL.LU.64 R4, [R1+0x78] ;  /* 0x0000780001047983 */ /* 0x000f280000300a00 */
[----:B------:R-:W4:Y:S04]  /*85b0*/  LDL.LU.64 R240, [R1+0xb0] ;  /* 0x0000b00001f07983 */ /* 0x000f280000300a00 */
[----:B------:R-:W4:Y:S04]  /*85c0*/  LDL.LU.64 R248, [R1+0xf0] ;  /* 0x0000f00001f87983 */ /* 0x000f280000300a00 */
[----:B------:R-:W4:Y:S04]  /*85d0*/  LDL.LU.64 R188, [R1+0x18] ;  /* 0x0000180001bc7983 */ /* 0x000f280000300a00 */
[----:B------:R-:W4:Y:S04]  /*85e0*/  LDL.LU.64 R184, [R1] ;  /* 0x0000000001b87983 */ /* 0x000f280000300a00 */
[----:B------:R-:W4:Y:S04]  /*85f0*/  LDL.LU.64 R2, [R1+0xa8] ;  /* 0x0000a80001027983 */ /* 0x000f280000300a00 */
[----:B------:R-:W4:Y:S01]  /*8600*/  LDL.LU.64 R10, [R1+0x8] ;  /* 0x00000800010a7983 */ /* 0x000f220000300a00 */
[----:B------:R-:W-:-:S02]  /*8610*/  IMAD.MOV.U32 R197, RZ, RZ, R201 ;  /* 0x000000ffffc57224 */ /* 0x000fc400078e00c9 */
[----:B------:R-:W-:Y:S02]  /*8620*/  IMAD.MOV.U32 R201, RZ, RZ, R205 ;  /* 0x000000ffffc97224 */ /* 0x000fe400078e00cd */
[----:B------:R-:W-:Y:S02]  /*8630*/  IMAD.MOV.U32 R205, RZ, RZ, R209 ;  /* 0x000000ffffcd7224 */ /* 0x000fe400078e00d1 */
[----:B------:R-:W-:Y:S01]  /*8640*/  IMAD.MOV.U32 R210, RZ, RZ, R212 ;  /* 0x000000ffffd27224 */ /* 0x000fe200078e00d4 */
[----:B------:R-:W-:Y:S01]  /*8650*/  MOV R212, R214 ;  /* 0x000000d600d47202 */ /* 0x000fe20000000f00 */
[----:B------:R-:W-:Y:S02]  /*8660*/  IMAD.MOV.U32 R209, RZ, RZ, R213 ;  /* 0x000000ffffd17224 */ /* 0x000fe400078e00d5 */
[----:B------:R-:W-:Y:S02]  /*8670*/  IMAD.MOV.U32 R214, RZ, RZ, R224 ;  /* 0x000000ffffd67224 */ /* 0x000fe400078e00e0 */
[----:B------:R-:W-:Y:S01]  /*8680*/  IMAD.MOV.U32 R213, RZ, RZ, R225 ;  /* 0x000000ffffd57224 */ /* 0x000fe200078e00e1 */
[----:B------:R-:W-:Y:S01]  /*8690*/  MOV R225, R232 ;  /* 0x000000e800e17202 */ /* 0x000fe20000000f00 */
[----:B------:R-:W-:Y:S01]  /*86a0*/  IMAD.MOV.U32 R224, RZ, RZ, R233 ;  /* 0x000000ffffe07224 */ /* 0x000fe200078e00e9 */
[----:B------:R-:W-:Y:S01]  /*86b0*/  MOV R196, R198 ;  /* 0x000000c600c47202 */ /* 0x000fe20000000f00 */
[----:B------:R-:W-:Y:S01]  /*86c0*/  IMAD.MOV.U32 R198, RZ, RZ, R200 ;  /* 0x000000ffffc67224 */ /* 0x000fe200078e00c8 */
[----:B------:R-:W-:Y:S01]  /*86d0*/  MOV R200, R202 ;  /* 0x000000ca00c87202 */ /* 0x000fe20000000f00 */
[----:B------:R-:W-:-:S02]  /*86e0*/  IMAD.MOV.U32 R211, RZ, RZ, R215 ;  /* 0x000000ffffd37224 */ /* 0x000fc400078e00d7 */
[----:B------:R-:W-:Y:S02]  /*86f0*/  IMAD.MOV.U32 R195, RZ, RZ, R199 ;  /* 0x000000ffffc37224 */ /* 0x000fe400078e00c7 */
[----:B------:R-:W-:Y:S01]  /*8700*/  IMAD.MOV.U32 R202, RZ, RZ, R204 ;  /* 0x000000ffffca7224 */ /* 0x000fe200078e00cc */
[----:B------:R-:W-:Y:S01]  /*8710*/  MOV R204, R206 ;  /* 0x000000ce00cc7202 */ /* 0x000fe20000000f00 */
[----:B------:R-:W-:Y:S02]  /*8720*/  IMAD.MOV.U32 R199, RZ, RZ, R203 ;  /* 0x000000ffffc77224 */ /* 0x000fe400078e00cb */
[----:B------:R-:W-:Y:S02]  /*8730*/  IMAD.MOV.U32 R203, RZ, RZ, R207 ;  /* 0x000000ffffcb7224 */ /* 0x000fe400078e00cf */
[----:B------:R-:W-:Y:S01]  /*8740*/  IMAD.MOV.U32 R206, RZ, RZ, R208 ;  /* 0x000000ffffce7224 */ /* 0x000fe200078e00d0 */
[----:B------:R-:W-:Y:S01]  /*8750*/  MOV R208, R236 ;  /* 0x000000ec00d07202 */ /* 0x000fe20000000f00 */
[----:B------:R-:W-:-:S02]  /*8760*/  IMAD.MOV.U32 R207, RZ, RZ, R237 ;  /* 0x000000ffffcf7224 */ /* 0x000fc400078e00ed */
[----:B--2---:R-:W-:Y:S02]  /*8770*/  IMAD.MOV.U32 R223, RZ, RZ, R230 ;  /* 0x000000ffffdf7224 */ /* 0x004fe400078e00e6 */
[----:B------:R-:W-:Y:S02]  /*8780*/  IMAD.MOV.U32 R221, RZ, RZ, R231 ;  /* 0x000000ffffdd7224 */ /* 0x000fe400078e00e7 */
[----:B---3--:R-:W-:Y:S02]  /*8790*/  IMAD.MOV.U32 R231, RZ, RZ, R8 ;  /* 0x000000ffffe77224 */ /* 0x008fe400078e0008 */
[----:B------:R-:W-:Y:S02]  /*87a0*/  IMAD.MOV.U32 R230, RZ, RZ, R9 ;  /* 0x000000ffffe67224 */ /* 0x000fe400078e0009 */
[----:B------:R-:W2:Y:S01]  /*87b0*/  LDL.LU.64 R8, [R1+0x20] ;  /* 0x0000200001087983 */ /* 0x000ea20000300a00 */
[----:B----4-:R-:W-:Y:S01]  /*87c0*/  MOV R233, R6 ;  /* 0x0000000600e97202 */ /* 0x010fe20000000f00 */
[----:B------:R-:W-:-:S02]  /*87d0*/  IMAD.MOV.U32 R232, RZ, RZ, R7 ;  /* 0x000000ffffe87224 */ /* 0x000fc400078e0007 */
[----:B------:R-:W3:Y:S04]  /*87e0*/  LDL.LU.64 R6, [R1+0x28] ;  /* 0x0000280001067983 */ /* 0x000ee80000300a00 */
[----:B------:R-:W4:Y:S04]  /*87f0*/  LDL.LU.64 R18, [R1+0x30] ;  /* 0x0000300001127983 */ /* 0x000f280000300a00 */
[----:B------:R-:W4:Y:S01]  /*8800*/  LDL.LU.64 R16, [R1+0x70] ;  /* 0x0000700001107983 */ /* 0x000f220000300a00 */
[----:B------:R-:W-:Y:S01]  /*8810*/  MOV R216, R218 ;  /* 0x000000da00d87202 */ /* 0x000fe20000000f00 */
[----:B------:R-:W-:-:S02]  /*8820*/  IMAD.MOV.U32 R218, RZ, RZ, R226 ;  /* 0x000000ffffda7224 */ /* 0x000fc400078e00e2 */
[----:B------:R-:W-:Y:S02]  /*8830*/  IMAD.MOV.U32 R217, RZ, RZ, R227 ;  /* 0x000000ffffd97224 */ /* 0x000fe400078e00e3 */
[----:B------:R-:W-:Y:S02]  /*8840*/  IMAD.MOV.U32 R227, RZ, RZ, R234 ;  /* 0x000000ffffe37224 */ /* 0x000fe400078e00ea */
[----:B------:R-:W-:Y:S02]  /*8850*/  IMAD.MOV.U32 R226, RZ, RZ, R235 ;  /* 0x000000ffffe27224 */ /* 0x000fe400078e00eb */
[----:B------:R-:W-:Y:S02]  /*8860*/  IMAD.MOV.U32 R235, RZ, RZ, R4 ;  /* 0x000000ffffeb7224 */ /* 0x000fe400078e0004 */
[----:B------:R-:W-:Y:S02]  /*8870*/  IMAD.MOV.U32 R234, RZ, RZ, R5 ;  /* 0x000000ffffea7224 */ /* 0x000fe400078e0005 */
[----:B------:R-:W4:Y:S01]  /*8880*/  LDL.LU.64 R4, [R1+0xe8] ;  /* 0x0000e80001047983 */ /* 0x000f220000300a00 */
        /* <DEDUP_REMOVED lines=8> */
[----:B------:R-:W-:Y:S01]  /*8910*/  IMAD.MOV.U32 R248, RZ, RZ, R189 ;  /* 0x000000fffff87224 */ /* 0x000fe200078e00bd */
[----:B------:R-:W-:Y:S01]  /*8920*/  MOV R237, R240 ;  /* 0x000000f000ed7202 */ /* 0x000fe20000000f00 */
[----:B------:R-:W-:Y:S01]  /*8930*/  IMAD.MOV.U32 R236, RZ, RZ, R241 ;  /* 0x000000ffffec7224 */ /* 0x000fe200078e00f1 */
[----:B------:R-:W4:Y:S01]  /*8940*/  LDL.LU.64 R188, [R1+0x148] ;  /* 0x0001480001bc7983 */ /* 0x000f220000300a00 */
[----:B------:R-:W-:Y:S01]  /*8950*/  MOV R241, R242 ;  /* 0x000000f200f17202 */ /* 0x000fe20000000f00 */
[----:B------:R-:W-:Y:S02]  /*8960*/  IMAD.MOV.U32 R240, RZ, RZ, R243 ;  /* 0x000000fffff07224 */ /* 0x000fe400078e00f3 */
[----:B------:R-:W-:-:S02]  /*8970*/  IMAD.MOV.U32 R243, RZ, RZ, R244 ;  /* 0x000000fffff37224 */ /* 0x000fc400078e00f4 */
[----:B------:R-:W-:Y:S01]  /*8980*/  IMAD.MOV.U32 R242, RZ, RZ, R245 ;  /* 0x000000fffff27224 */ /* 0x000fe200078e00f5 */
[----:B------:R-:W-:Y:S01]  /*8990*/  MOV R245, R246 ;  /* 0x000000f600f57202 */ /* 0x000fe20000000f00 */
[----:B------:R-:W-:Y:S02]  /*89a0*/  IMAD.MOV.U32 R244, RZ, RZ, R247 ;  /* 0x000000fffff47224 */ /* 0x000fe400078e00f7 */
[----:B------:R-:W-:Y:S02]  /*89b0*/  IMAD.MOV.U32 R247, RZ, RZ, R250 ;  /* 0x000000fffff77224 */ /* 0x000fe400078e00fa */
[----:B------:R-:W-:Y:S02]  /*89c0*/  IMAD.MOV.U32 R246, RZ, RZ, R251 ;  /* 0x000000fffff67224 */ /* 0x000fe400078e00fb */
[----:B------:R-:W-:Y:S02]  /*89d0*/  IMAD.MOV.U32 R251, RZ, RZ, R184 ;  /* 0x000000fffffb7224 */ /* 0x000fe400078e00b8 */
[----:B------:R-:W-:-:S02]  /*89e0*/  IMAD.MOV.U32 R250, RZ, RZ, R185 ;  /* 0x000000fffffa7224 */ /* 0x000fc400078e00b9 */
[----:B------:R-:W4:Y:S01]  /*89f0*/  LDL.LU.64 R184, [R1+0x310] ;  /* 0x0003100001b87983 */ /* 0x000f220000300a00 */
[----:B------:R-:W-:-:S03]  /*8a00*/  MOV R252, R3 ;  /* 0x0000000300fc7202 */ /* 0x000fc60000000f00 */
[----:B------:R1:W-:Y:S04]  /*8a10*/  STL [R1], R2 ;  /* 0x0000000201007387 */ /* 0x0003e80000100800 */
[----:B-1----:R-:W4:Y:S04]  /*8a20*/  LDL.LU.64 R2, [R1+0x350] ;  /* 0x0003500001027983 */ /* 0x002f280000300a00 */
[----:B------:R1:W-:Y:S04]  /*8a30*/  STL [R1+0x8], R10 ;  /* 0x0000080a01007387 */ /* 0x0003e80000100800 */
[----:B------:R-:W4:Y:S01]  /*8a40*/  LDL.LU.64 R14, [R1+0x388] ;  /* 0x00038800010e7983 */ /* 0x000f220000300a00 */
[----:B-1----:R-:W-:-:S05]  /*8a50*/  IMAD.MOV.U32 R10, RZ, RZ, R11 ;  /* 0x000000ffff0a7224 */ /* 0x002fca00078e000b */
[----:B------:R1:W-:Y:S04]  /*8a60*/  STL [R1+0x4], R10 ;  /* 0x0000040a01007387 */ /* 0x0003e80000100800 */
[----:B------:R-:W-:Y:S04]  /*8a70*/  STL [R1+0x10], R182 ;  /* 0x000010b601007387 */ /* 0x000fe80000100800 */
[----:B------:R-:W-:Y:S04]  /*8a80*/  STL [R1+0xc], R183 ;  /* 0x00000cb701007387 */ /* 0x000fe80000100800 */
[----:B------:R-:W4:Y:S04]  /*8a90*/  LDL.LU.64 R12, [R1+0x3b8] ;  /* 0x0003b800010c7983 */ /* 0x000f280000300a00 */
[----:B------:R-:W-:Y:S04]  /*8aa0*/  STL [R1+0x18], R190 ;  /* 0x000018be01007387 */ /* 0x000fe80000100800 */
[----:B------:R-:W-:Y:S04]  /*8ab0*/  STL [R1+0x14], R191 ;  /* 0x000014bf01007387 */ /* 0x000fe80000100800 */
[----:B-1----:R-:W4:Y:S04]  /*8ac0*/  LDL.LU.64 R10, [R1+0x3d8] ;  /* 0x0003d800010a7983 */ /* 0x002f280000300a00 */
[----:B--2---:R1:W-:Y:S01]  /*8ad0*/  STL [R1+0x20], R8 ;  /* 0x0000200801007387 */ /* 0x0043e20000100800 */
[----:B------:R-:W-:-:S03]  /*8ae0*/  IMAD.MOV.U32 R20, RZ, RZ, R9 ;  /* 0x000000ffff147224 */ /* 0x000fc600078e0009 */
[----:B-1----:R-:W2:Y:S04]  /*8af0*/  LDL.LU.64 R8, [R1+0x3f8] ;  /* 0x0003f80001087983 */ /* 0x002ea80000300a00 */
[----:B------:R1:W-:Y:S04]  /*8b00*/  STL [R1+0x1c], R20 ;  /* 0x00001c1401007387 */ /* 0x0003e80000100800 */
[----:B---3--:R3:W-:Y:S01]  /*8b10*/  STL [R1+0x28], R6 ;  /* 0x0000280601007387 */ /* 0x0087e20000100800 */
[----:B-1----:R-:W-:-:S03]  /*8b20*/  IMAD.MOV.U32 R20, RZ, RZ, R7 ;  /* 0x000000ffff147224 */ /* 0x002fc600078e0007 */
[----:B---3--:R-:W3:Y:S04]  /*8b30*/  LDL.LU.64 R6, [R1+0x408] ;  /* 0x0004080001067983 */ /* 0x008ee80000300a00 */
[----:B------:R1:W-:Y:S04]  /*8b40*/  STL [R1+0x24], R20 ;  /* 0x0000241401007387 */ /* 0x0003e80000100800 */
[----:B----4-:R4:W-:Y:S01]  /*8b50*/  STL [R1+0x30], R18 ;  /* 0x0000301201007387 */ /* 0x0109e20000100800 */
[----:B-1----:R-:W-:-:S03]  /*8b60*/  MOV R20, R19 ;  /* 0x0000001300147202 */ /* 0x002fc60000000f00 */
[----:B----4-:R-:W4:Y:S04]  /*8b70*/  LDL.LU.64 R18, [R1+0x410] ;  /* 0x0004100001127983 */ /* 0x010f280000300a00 */
[----:B------:R1:W-:Y:S04]  /*8b80*/  STL [R1+0x2c], R20 ;  /* 0x00002c1401007387 */ /* 0x0003e80000100800 */
[----:B------:R1:W-:Y:S02]  /*8b90*/  STL [R1+0x38], R16 ;  /* 0x0000381001007387 */ /* 0x0003e40000100800 */
[----:B-1----:R-:W-:-:S02]  /*8ba0*/  IMAD.MOV.U32 R20, RZ, RZ, R17 ;  /* 0x000000ffff147224 */ /* 0x002fc400078e0011 */
[----:B------:R-:W4:Y:S04]  /*8bb0*/  LDL.LU.64 R16, [R1+0x2d8] ;  /* 0x0002d80001107983 */ /* 0x000f280000300a00 */
        /* <DEDUP_REMOVED lines=10> */
[----:B-1----:R-:W-:-:S02]  /*8c60*/  MOV R20, R185 ;  /* 0x000000b900147202 */ /* 0x002fc40000000f00 */
        /* <DEDUP_REMOVED lines=18> */
[----:B--2---:R2:W-:Y:S01]  /*8d90*/  STL [R1+0x78], R8 ;  /* 0x0000780801007387 */ /* 0x0045e20000100800 */
[----:B-1----:R-:W-:-:S03]  /*8da0*/  IMAD.MOV.U32 R20, RZ, RZ, R9 ;  /* 0x000000ffff147224 */ /* 0x002fc600078e0009 */
[----:B--2---:R-:W2:Y:S04]  /*8db0*/  LDL.LU.64 R8, [R1+0x2a0] ;  /* 0x0002a00001087983 */ /* 0x004ea80000300a00 */
[----:B------:R1:W-:Y:S04]  /*8dc0*/  STL [R1+0x74], R20 ;  /* 0x0000741401007387 */ /* 0x0003e80000100800 */
[----:B---3--:R3:W-:Y:S01]  /*8dd0*/  STL [R1+0x80], R6 ;  /* 0x0000800601007387 */ /* 0x0087e20000100800 */
[----:B-1----:R-:W-:-:S03]  /*8de0*/  IMAD.MOV.U32 R20, RZ, RZ, R7 ;  /* 0x000000ffff147224 */ /* 0x002fc600078e0007 */
[----:B---3--:R-:W3:Y:S04]  /*8df0*/  LDL.LU.64 R6, [R1+0x2d0] ;  /* 0x0002d00001067983 */ /* 0x008ee80000300a00 */
[----:B------:R1:W-:Y:S04]  /*8e00*/  STL [R1+0x7c], R20 ;  /* 0x00007c1401007387 */ /* 0x0003e80000100800 */
[----:B----4-:R4:W-:Y:S01]  /*8e10*/  STL [R1+0x88], R18 ;  /* 0x0000881201007387 */ /* 0x0109e20000100800 */
[----:B-1----:R-:W-:-:S03]  /*8e20*/  IMAD.MOV.U32 R20, RZ, RZ, R19 ;  /* 0x000000ffff147224 */ /* 0x002fc600078e0013 */
[----:B----4-:R-:W4:Y:S04]  /*8e30*/  LDL.LU.64 R18, [R1+0x300] ;  /* 0x0003000001127983 */ /* 0x010f280000300a00 */
        /* <DEDUP_REMOVED lines=33> */
[----:B--2---:R2:W-:Y:S01]  /*9050*/  STL [R1+0xd0], R8 ;  /* 0x0000d00801007387 */ /* 0x0045e20000100800 */
[----:B-1----:R-:W-:-:S03]  /*9060*/  MOV R20, R9 ;  /* 0x0000000900147202 */ /* 0x002fc60000000f00 */
        /* <DEDUP_REMOVED lines=43> */
[----:B-1----:R-:W-:-:S03]  /*9320*/  IMAD.MOV.U32 R20, RZ, RZ, R9 ;  /* 0x000000ffff147224 */ /* 0x002fc600078e0009 */
[----:B--2---:R-:W2:Y:S04]  /*9330*/  LDL.LU.64 R8, [R1+0x368] ;  /* 0x0003680001087983 */ /* 0x004ea80000300a00 */
[----:B------:R1:W-:Y:S04]  /*9340*/  STL [R1+0x124], R20 ;  /* 0x0001241401007387 */ /* 0x0003e80000100800 */
[----:B---3--:R3:W-:Y:S01]  /*9350*/  STL [R1+0x130], R6 ;  /* 0x0001300601007387 */ /* 0x0087e20000100800 */
[----:B-1----:R-:W-:-:S03]  /*9360*/  MOV R20, R7 ;  /* 0x0000000700147202 */ /* 0x002fc60000000f00 */
[----:B---3--:R-:W3:Y:S04]  /*9370*/  LDL.LU.64 R6, [R1+0x398] ;  /* 0x0003980001067983 */ /* 0x008ee80000300a00 */
[----:B------:R1:W-:Y:S04]  /*9380*/  STL [R1+0x12c], R20 ;  /* 0x00012c1401007387 */ /* 0x0003e80000100800 */
[----:B----4-:R4:W-:Y:S01]  /*9390*/  STL [R1+0x138], R18 ;  /* 0x0001381201007387 */ /* 0x0109e20000100800 */
[----:B-1----:R-:W-:-:S03]  /*93a0*/  IMAD.MOV.U32 R20, RZ, RZ, R19 ;  /* 0x000000ffff147224 */ /* 0x002fc600078e0013 */
[----:B----4-:R-:W4:Y:S04]  /*93b0*/  LDL.LU.64 R18, [R1+0x238] ;  /* 0x0002380001127983 */ /* 0x010f280000300a00 */
[----:B------:R1:W-:Y:S04]  /*93c0*/  STL [R1+0x134], R20 ;  /* 0x0001341401007387 */ /* 0x0003e80000100800 */
[----:B------:R1:W-:Y:S04]  /*93d0*/  STL [R1+0x140], R16 ;  /* 0x0001401001007387 */ /* 0x0003e80000100800 */
[----:B-1----:R-:W4:Y:S01]  /*93e0*/  LDL.LU.64 R20, [R1+0x250] ;  /* 0x0002500001147983 */ /* 0x002f220000300a00 */
[----:B------:R-:W-:-:S05]  /*93f0*/  IMAD.MOV.U32 R16, RZ, RZ, R17 ;  /* 0x000000ffff107224 */ /* 0x000fca00078e0011 */
[----:B------:R1:W-:Y:S04]  /*9400*/  STL [R1+0x13c], R16 ;  /* 0x00013c1001007387 */ /* 0x0003e80000100800 */
[----:B------:R1:W-:Y:S02]  /*9410*/  STL [R1+0x148], R4 ;  /* 0x0001480401007387 */ /* 0x0003e40000100800 */
[----:B-1----:R-:W-:Y:S02]  /*9420*/  IMAD.MOV.U32 R16, RZ, RZ, R5 ;  /* 0x000000ffff107224 */ /* 0x002fe400078e0005 */
        /* <DEDUP_REMOVED lines=14> */
[----:B------:R1:W-:Y:S04]  /*9510*/  STL [R1+0x168], R14 ;  /* 0x0001680e01007387 */ /* 0x0003e80000100800 */
[----:B-1----:R-:W4:Y:S01]  /*9520*/  LDL.LU.64 R16, [R1+0x320] ;  /* 0x0003200001107983 */ /* 0x002f220000300a00 */
[----:B------:R-:W-:-:S05]  /*9530*/  IMAD.MOV.U32 R14, RZ, RZ, R15 ;  /* 0x000000ffff0e7224 */ /* 0x000fca00078e000f */
[----:B------:R1:W-:Y:S04]  /*9540*/  STL [R1+0x164], R14 ;  /* 0x0001640e01007387 */ /* 0x0003e80000100800 */
[----:B------:R1:W-:Y:S04]  /*9550*/  STL [R1+0x170], R12 ;  /* 0x0001700c01007387 */ /* 0x0003e80000100800 */
[----:B-1----:R-:W4:Y:S01]  /*9560*/  LDL.LU.64 R14, [R1+0x360] ;  /* 0x00036000010e7983 */ /* 0x002f220000300a00 */
[----:B------:R-:W-:-:S05]  /*9570*/  MOV R12, R13 ;  /* 0x0000000d000c7202 */ /* 0x000fca0000000f00 */
[----:B------:R1:W-:Y:S04]  /*9580*/  STL [R1+0x16c], R12 ;  /* 0x00016c0c01007387 */ /* 0x0003e80000100800 */
[----:B------:R1:W-:Y:S04]  /*9590*/  STL [R1+0x178], R10 ;  /* 0x0001780a01007387 */ /* 0x0003e80000100800 */
[----:B-1----:R-:W4:Y:S01]  /*95a0*/  LDL.LU.64 R12, [R1+0x248] ;  /* 0x00024800010c7983 */ /* 0x002f220000300a00 */
[----:B------:R-:W-:-:S03]  /*95b0*/  IMAD.MOV.U32 R10, RZ, RZ, R11 ;  /* 0x000000ffff0a7224 */ /* 0x000fc600078e000b */
[----:B--2---:R1:W-:Y:S04]  /*95c0*/  STL [R1+0x180], R8 ;  /* 0x0001800801007387 */ /* 0x0043e80000100800 */
[----:B------:R2:W-:Y:S01]  /*95d0*/  STL [R1+0x174], R10 ;  /* 0x0001740a01007387 */ /* 0x0005e20000100800 */
[----:B-1----:R-:W-:-:S03]  /*95e0*/  IMAD.MOV.U32 R8, RZ, RZ, R9 ;  /* 0x000000ffff087224 */ /* 0x002fc600078e0009 */
[----:B--2---:R-:W2:Y:S04]  /*95f0*/  LDL.LU.64 R10, [R1+0x210] ;  /* 0x00021000010a7983 */ /* 0x004ea80000300a00 */
[----:B---3--:R1:W-:Y:S04]  /*9600*/  STL [R1+0x188], R6 ;  /* 0x0001880601007387 */ /* 0x0083e80000100800 */
[----:B------:R3:W-:Y:S01]  /*9610*/  STL [R1+0x17c], R8 ;  /* 0x00017c0801007387 */ /* 0x0007e20000100800 */
[----:B-1----:R-:W-:-:S03]  /*9620*/  IMAD.MOV.U32 R6, RZ, RZ, R7 ;  /* 0x000000ffff067224 */ /* 0x002fc600078e0007 */
[----:B---3--:R-:W3:Y:S04]  /*9630*/  LDL.LU.64 R8, [R1+0x2b0] ;  /* 0x0002b00001087983 */ /* 0x008ee80000300a00 */
[----:B----4-:R1:W-:Y:S04]  /*9640*/  STL [R1+0x190], R18 ;  /* 0x0001901201007387 */ /* 0x0103e80000100800 */
[----:B------:R4:W-:Y:S01]  /*9650*/  STL [R1+0x184], R6 ;  /* 0x0001840601007387 */ /* 0x0009e20000100800 */
[----:B-1----:R-:W-:-:S03]  /*9660*/  MOV R18, R19 ;  /* 0x0000001300127202 */ /* 0x002fc60000000f00 */
[----:B----4-:R-:W4:Y:S04]  /*9670*/  LDL.LU.64 R6, [R1+0x230] ;  /* 0x0002300001067983 */ /* 0x010f280000300a00 */
[----:B------:R-:W-:Y:S04]  /*9680*/  STL [R1+0x198], R20 ;  /* 0x0001981401007387 */ /* 0x000fe80000100800 */
[----:B------:R1:W-:Y:S04]  /*9690*/  STL [R1+0x18c], R18 ;  /* 0x00018c1201007387 */ /* 0x0003e80000100800 */
[----:B-1----:R-:W4:Y:S01]  /*96a0*/  LDL.LU.64 R18, [R1+0x358] ;  /* 0x0003580001127983 */ /* 0x002f220000300a00 */
[----:B------:R-:W-:-:S03]  /*96b0*/  IMAD.MOV.U32 R20, RZ, RZ, R21 ;  /* 0x000000ffff147224 */ /* 0x000fc600078e0015 */
[----:B------:R-:W-:Y:S04]  /*96c0*/  STL [R1+0x1a0], R4 ;  /* 0x0001a00401007387 */ /* 0x000fe80000100800 */
[----:B------:R1:W-:Y:S02]  /*96d0*/  STL [R1+0x194], R20 ;  /* 0x0001941401007387 */ /* 0x0003e40000100800 */
[----:B-1----:R-:W-:Y:S02]  /*96e0*/  IMAD.MOV.U32 R20, RZ, RZ, R5 ;  /* 0x000000ffff147224 */ /* 0x002fe400078e0005 */
        /* <DEDUP_REMOVED lines=17> */
[----:B------:R-:W-:Y:S04]  /*9800*/  STL [R1+0x1bc], R20 ;  /* 0x0001bc1401007387 */ /* 0x000fe80000100800 */
[----:B------:R1:W-:Y:S02]  /*9810*/  STL [R1+0x1c8], R14 ;  /* 0x0001c80e01007387 */ /* 0x0003e40000100800 */
[----:B-1----:R-:W-:-:S02]  /*9820*/  IMAD.MOV.U32 R14, RZ, RZ, R15 ;  /* 0x000000ffff0e7224 */ /* 0x002fc400078e000f */
[----:B------:R1:W-:Y:S04]  /*9830*/  STL [R1+0x1d0], R12 ;  /* 0x0001d00c01007387 */ /* 0x0003e80000100800 */
[----:B------:R1:W-:Y:S02]  /*9840*/  STL [R1+0x1c4], R14 ;  /* 0x0001c40e01007387 */ /* 0x0003e40000100800 */
[----:B-1----:R-:W-:Y:S02]  /*9850*/  MOV R12, R13 ;  /* 0x0000000d000c7202 */ /* 0x002fe40000000f00 */
[----:B------:R-:W4:Y:S04]  /*9860*/  LDL.LU.64 R14, [R1+0x260] ;  /* 0x00026000010e7983 */ /* 0x000f280000300a00 */
        /* <DEDUP_REMOVED lines=10> */
[----:B-1----:R-:W-:-:S03]  /*9910*/  IMAD.MOV.U32 R6, RZ, RZ, R7 ;  /* 0x000000ffff067224 */ /* 0x002fc600078e0007 */
[----:B----4-:R-:W4:Y:S04]  /*9920*/  LDL.LU.64 R8, [R1+0x240] ;  /* 0x0002400001087983 */ /* 0x010f280000300a00 */
[----:B------:R-:W-:Y:S04]  /*9930*/  STL [R1+0x1f0], R18 ;  /* 0x0001f01201007387 */ /* 0x000fe80000100800 */
[----:B------:R1:W-:Y:S04]  /*9940*/  STL [R1+0x1e4], R6 ;  /* 0x0001e40601007387 */ /* 0x0003e80000100800 */
[----:B-1----:R-:W4:Y:S04]  /*9950*/  LDL.LU.64 R6, [R1+0x390] ;  /* 0x0003900001067983 */ /* 0x002f280000300a00 */
[----:B------:R-:W4:Y:S01]  /*9960*/  LDL.LU.64 R20, [R1+0x2a8] ;  /* 0x0002a80001147983 */ /* 0x000f220000300a00 */
[----:B------:R-:W-:-:S05]  /*9970*/  MOV R18, R19 ;  /* 0x0000001300127202 */ /* 0x000fca0000000f00 */
[----:B------:R1:W-:Y:S04]  /*9980*/  STL [R1+0x1ec], R18 ;  /* 0x0001ec1201007387 */ /* 0x0003e80000100800 */
        /* <DEDUP_REMOVED lines=8> */
[----:B------:R1:W-:Y:S01]  /*9a10*/  STL [R1+0x208], R184 ;  /* 0x000208b801007387 */ /* 0x0003e20000100800 */
[----:B------:R-:W-:-:S03]  /*9a20*/  IMAD.MOV.U32 R22, RZ, RZ, R185 ;  /* 0x000000ffff167224 */ /* 0x000fc600078e00b9 */
[----:B-1----:R-:W4:Y:S04]  /*9a30*/  LDL.LU.64 R18, [R1+0x428] ;  /* 0x0004280001127983 */ /* 0x002f280000300a00 */
[----:B------:R1:W-:Y:S04]  /*9a40*/  STL [R1+0x210], R2 ;  /* 0x0002100201007387 */ /* 0x0003e80000100800 */
[----:B------:R1:W-:Y:S04]  /*9a50*/  STL [R1+0x204], R22 ;  /* 0x0002041601007387 */ /* 0x0003e80000100800 */
[----:B------:R-:W4:Y:S01]  /*9a60*/  LDL.LU.64 R184, [R1+0x418] ;  /* 0x0004180001b87983 */ /* 0x000f220000300a00 */
[----:B-1----:R-:W-:-:S03]  /*9a70*/  MOV R2, R3 ;  /* 0x0000000300027202 */ /* 0x002fc60000000f00 */
[----:B------:R-:W-:Y:S01]  /*9a80*/  STL [R1+0x218], R16 ;  /* 0x0002181001007387 */ /* 0x000fe20000100800 */
[----:B------:R-:W-:-:S03]  /*9a90*/  IMAD.MOV.U32 R22, RZ, RZ, R17 ;  /* 0x000000ffff167224 */ /* 0x000fc600078e0011 */
[----:B------:R1:W-:Y:S04]  /*9aa0*/  STL [R1+0x20c], R2 ;  /* 0x00020c0201007387 */ /* 0x0003e80000100800 */
[----:B-1----:R-:W4:Y:S04]  /*9ab0*/  LDL.LU.64 R2, [R1+0x480] ;  /* 0x0004800001027983 */ /* 0x002f280000300a00 */
        /* <DEDUP_REMOVED lines=17> */
[----:B------:R-:W-:Y:S04]  /*9bd0*/  STL [R1+0x234], R22 ;  /* 0x0002341601007387 */ /* 0x000fe80000100800 */
[----:B------:R1:W-:Y:S04]  /*9be0*/  STL [R1+0x240], R6 ;  /* 0x0002400601007387 */ /* 0x0003e80000100800 */
[----:B------:R1:W-:Y:S02]  /*9bf0*/  STL [R1+0x248], R20 ;  /* 0x0002481401007387 */ /* 0x0003e40000100800 */
[----:B-1----:R-:W-:-:S05]  /*9c00*/  IMAD.MOV.U32 R6, RZ, RZ, R7 ;  /* 0x000000ffff067224 */ /* 0x002fca00078e0007 */
[----:B------:R1:W-:Y:S01]  /*9c10*/  STL [R1+0x23c], R6 ;  /* 0x00023c0601007387 */ /* 0x0003e20000100800 */
[----:B------:R-:W-:-:S03]  /*9c20*/  IMAD.MOV.U32 R20, RZ, RZ, R21 ;  /* 0x000000ffff147224 */ /* 0x000fc600078e0015 */
[----:B-1----:R-:W4:Y:S04]  /*9c30*/  LDL.LU.64 R6, [R1+0x450] ;  /* 0x0004500001067983 */ /* 0x002f280000300a00 */
[----:B------:R-:W-:Y:S04]  /*9c40*/  STL [R1+0x250], R4 ;  /* 0x0002500401007387 */ /* 0x000fe80000100800 */
[----:B------:R1:W-:Y:S02]  /*9c50*/  STL [R1+0x244], R20 ;  /* 0x0002441401007387 */ /* 0x0003e40000100800 */
[----:B-1----:R-:W-:-:S02]  /*9c60*/  MOV R20, R5 ;  /* 0x0000000500147202 */ /* 0x002fc40000000f00 */
[----:B------:R-:W4:Y:S04]  /*9c70*/  LDL.LU.64 R4, [R1+0x430] ;  /* 0x0004300001047983 */ /* 0x000f280000300a00 */
[----:B------:R1:W-:Y:S04]  /*9c80*/  STL [R1+0x24c], R20 ;  /* 0x00024c1401007387 */ /* 0x0003e80000100800 */
[----:B------:R1:W-:Y:S02]  /*9c90*/  STL [R1+0x258], R188 ;  /* 0x000258bc01007387 */ /* 0x0003e40000100800 */
[----:B-1----:R-:W-:-:S02]  /*9ca0*/  IMAD.MOV.U32 R20, RZ, RZ, R189 ;  /* 0x000000ffff147224 */ /* 0x002fc400078e00bd */
[----:B------:R1:W-:Y:S04]  /*9cb0*/  STL [R1+0x260], R18 ;  /* 0x0002601201007387 */ /* 0x0003e80000100800 */
[----:B------:R-:W-:Y:S04]  /*9cc0*/  STL [R1+0x254], R20 ;  /* 0x0002541401007387 */ /* 0x000fe80000100800 */
[----:B------:R-:W4:Y:S01]  /*9cd0*/  LDL.LU.64 R188, [R1+0x4c0] ;  /* 0x0004c00001bc7983 */ /* 0x000f220000300a00 */
[----:B-1----:R-:W-:-:S03]  /*9ce0*/  IMAD.MOV.U32 R18, RZ, RZ, R19 ;  /* 0x000000ffff127224 */ /* 0x002fc600078e0013 */
[----:B------:R-:W-:Y:S04]  /*9cf0*/  STL [R1+0x268], R184 ;  /* 0x000268b801007387 */ /* 0x000fe80000100800 */
[----:B------:R1:W-:Y:S02]  /*9d00*/  STL [R1+0x25c], R18 ;  /* 0x00025c1201007387 */ /* 0x0003e40000100800 */
[----:B-1----:R-:W-:Y:S02]  /*9d10*/  IMAD.MOV.U32 R18, RZ, RZ, R185 ;  /* 0x000000ffff127224 */ /* 0x002fe400078e00b9 */
[----:B------:R-:W4:Y:S04]  /*9d20*/  LDL.LU.64 R184, [R1+0x498] ;  /* 0x0004980001b87983 */ /* 0x000f280000300a00 */
[----:B------:R-:W-:Y:S04]  /*9d30*/  STL [R1+0x264], R18 ;  /* 0x0002641201007387 */ /* 0x000fe80000100800 */
[----:B------:R1:W-:Y:S04]  /*9d40*/  STL [R1+0x270], R2 ;  /* 0x0002700201007387 */ /* 0x0003e80000100800 */
[----:B------:R1:W-:Y:S02]  /*9d50*/  STL [R1+0x278], R16 ;  /* 0x0002781001007387 */ /* 0x0003e40000100800 */
[----:B-1----:R-:W-:Y:S01]  /*9d60*/  MOV R2, R3 ;  /* 0x0000000300027202 */ /* 0x002fe20000000f00 */
[----:B------:R-:W-:-:S04]  /*9d70*/  IMAD.MOV.U32 R16, RZ, RZ, R17 ;  /* 0x000000ffff107224 */ /* 0x000fc800078e0011 */
[----:B------:R1:W-:Y:S04]  /*9d80*/  STL [R1+0x26c], R2 ;  /* 0x00026c0201007387 */ /* 0x0003e80000100800 */
[----:B-1----:R-:W4:Y:S04]  /*9d90*/  LDL.LU.64 R2, [R1+0x470] ;  /* 0x0004700001027983 */ /* 0x002f280000300a00 */
[----:B------:R1:W-:Y:S04]  /*9da0*/  STL [R1+0x280], R14 ;  /* 0x0002800e01007387 */ /* 0x0003e80000100800 */
[----:B------:R-:W-:Y:S04]  /*9db0*/  STL [R1+0x274], R16 ;  /* 0x0002741001007387 */ /* 0x000fe80000100800 */
[----:B------:R-:W4:Y:S01]  /*9dc0*/  LDL.LU.64 R182, [R1+0x448] ;  /* 0x0004480001b67983 */ /* 0x000f220000300a00 */
[----:B-1----:R-:W-:-:S05]  /*9dd0*/  IMAD.MOV.U32 R14, RZ, RZ, R15 ;  /* 0x000000ffff0e7224 */ /* 0x002fca00078e000f */
[----:B------:R-:W-:Y:S04]  /*9de0*/  STL [R1+0x27c], R14 ;  /* 0x00027c0e01007387 */ /* 0x000fe80000100800 */
[----:B--2---:R1:W-:Y:S04]  /*9df0*/  STL [R1+0x288], R12 ;  /* 0x0002880c01007387 */ /* 0x0043e80000100800 */
[----:B------:R-:W2:Y:S01]  /*9e00*/  LDL.LU.64 R152, [R1+0x4e0] ;  /* 0x0004e00001987983 */ /* 0x000ea20000300a00 */
[----:B-1----:R-:W-:-:S05]  /*9e10*/  IMAD.MOV.U32 R12, RZ, RZ, R13 ;  /* 0x000000ffff0c7224 */ /* 0x002fca00078e000d */
[----:B------:R-:W-:Y:S04]  /*9e20*/  STL [R1+0x284], R12 ;  /* 0x0002840c01007387 */ /* 0x000fe80000100800 */
[----:B---3--:R1:W-:Y:S04]  /*9e30*/  STL [R1+0x290], R10 ;  /* 0x0002900a01007387 */ /* 0x0083e80000100800 */
[----:B------:R-:W3:Y:S01]  /*9e40*/  LDL.LU.64 R22, [R1+0x4b8] ;  /* 0x0004b80001167983 */ /* 0x000ee20000300a00 */
[----:B-1----:R-:W-:-:S05]  /*9e50*/  MOV R10, R11 ;  /* 0x0000000b000a7202 */ /* 0x002fca0000000f00 */
[----:B------:R-:W-:Y:S04]  /*9e60*/  STL [R1+0x28c], R10 ;  /* 0x00028c0a01007387 */ /* 0x000fe80000100800 */
[----:B----4-:R1:W-:Y:S04]  /*9e70*/  STL [R1+0x298], R8 ;  /* 0x0002980801007387 */ /* 0x0103e80000100800 */
[----:B------:R-:W4:Y:S04]  /*9e80*/  LDL.LU.64 R20, [R1+0x490] ;  /* 0x0004900001147983 */ /* 0x000f280000300a00 */
[----:B------:R-:W4:Y:S01]  /*9e90*/  LDL.LU.64 R18, [R1+0x468] ;  /* 0x0004680001127983 */ /* 0x000f220000300a00 */
[----:B-1----:R-:W-:-:S05]  /*9ea0*/  IMAD.MOV.U32 R8, RZ, RZ, R9 ;  /* 0x000000ffff087224 */ /* 0x002fca00078e0009 */
[----:B------:R-:W-:Y:S04]  /*9eb0*/  STL [R1+0x294], R8 ;  /* 0x0002940801007387 */ /* 0x000fe80000100800 */
[----:B------:R1:W-:Y:S04]  /*9ec0*/  STL [R1+0x2a0], R6 ;  /* 0x0002a00601007387 */ /* 0x0003e80000100800 */
        /* <DEDUP_REMOVED lines=8> */
[----:B------:R1:W-:Y:S04]  /*9f50*/  STL [R1+0x2a4], R4 ;  /* 0x0002a40401007387 */ /* 0x0003e80000100800 */
[----:B------:R-:W-:Y:S04]  /*9f60*/  STL [R1+0x2b0], R188 ;  /* 0x0002b0bc01007387 */ /* 0x000fe80000100800 */
[----:B------:R-:W4:Y:S01]  /*9f70*/  LDL.LU.64 R8, [R1+0x508] ;  /* 0x0005080001087983 */ /* 0x000f220000300a00 */
[----:B-1----:R-:W-:-:S03]  /*9f80*/  MOV R4, R189 ;  /* 0x000000bd00047202 */ /* 0x002fc60000000f00 */
[----:B------:R-:W4:Y:S04]  /*9f90*/  LDL.LU.64 R6, [R1+0x4f0] ;  /* 0x0004f00001067983 */ /* 0x000f280000300a00 */
[----:B------:R1:W-:Y:S04]  /*9fa0*/  STL [R1+0x2ac], R4 ;  /* 0x0002ac0401007387 */ /* 0x0003e80000100800 */
[----:B------:R1:W-:Y:S04]  /*9fb0*/  STL [R1+0x2b8], R184 ;  /* 0x0002b8b801007387 */ /* 0x0003e80000100800 */
[----:B-1----:R-:W4:Y:S01]  /*9fc0*/  LDL.LU.64 R4, [R1+0x4d0] ;  /* 0x0004d00001047983 */ /* 0x002f220000300a00 */
[----:B------:R-:W-:-:S03]  /*9fd0*/  IMAD.MOV.U32 R181, RZ, RZ, R185 ;  /* 0x000000ffffb57224 */ /* 0x000fc600078e00b9 */
[----:B------:R-:W4:Y:S04]  /*9fe0*/  LDL.LU.64 R184, [R1+0x4a8] ;  /* 0x0004a80001b87983 */ /* 0x000f280000300a00 */
[----:B------:R1:W-:Y:S02]  /*9ff0*/  STL [R1+0x2b4], R181 ;  /* 0x0002b4b501007387 */ /* 0x0003e40000100800 */
[----:B-1----:R-:W-:Y:S02]  /*a000*/  IMAD.MOV.U32 R181, RZ, RZ, R3 ;  /* 0x000000ffffb57224 */ /* 0x002fe400078e0003 */
[----:B------:R1:W-:Y:S04]  /*a010*/  STL [R1+0x2c0], R2 ;  /* 0x0002c00201007387 */ /* 0x0003e80000100800 */
[----:B------:R-:W4:Y:S04]  /*a020*/  LDL.LU.64 R188, [R1+0x510] ;  /* 0x0005100001bc7983 */ /* 0x000f280000300a00 */
[----:B-1----:R-:W4:Y:S04]  /*a030*/  LDL.LU.64 R2, [R1+0x500] ;  /* 0x0005000001027983 */ /* 0x002f280000300a00 */
[----:B------:R1:W-:Y:S04]  /*a040*/  STL [R1+0x2bc], R181 ;  /* 0x0002bcb501007387 */ /* 0x0003e80000100800 */
[----:B------:R2:W-:Y:S04]  /*a050*/  STL [R1+0x2c8], R182 ;  /* 0x0002c8b601007387 */ /* 0x0005e80000100800 */
[----:B------:R-:W4:Y:S01]  /*a060*/  LDL.LU.64 R190, [R1+0x4e8] ;  /* 0x0004e80001be7983 */ /* 0x000f220000300a00 */
[----:B-1----:R-:W-:-:S03]  /*a070*/  IMAD.MOV.U32 R181, RZ, RZ, R183 ;  /* 0x000000ffffb57224 */ /* 0x002fc600078e00b7 */
[----:B--2---:R-:W-:Y:S04]  /*a080*/  STL [R1+0x2d0], R152 ;  /* 0x0002d09801007387 */ /* 0x004fe80000100800 */
[----:B------:R1:W-:Y:S04]  /*a090*/  STL [R1+0x2c4], R181 ;  /* 0x0002c4b501007387 */ /* 0x0003e80000100800 */
[----:B------:R-:W2:Y:S01]  /*a0a0*/  LDL.LU.64 R182, [R1+0x4c8] ;  /* 0x0004c80001b67983 */ /* 0x000ea20000300a00 */
[----:B-1----:R-:W-:-:S03]  /*a0b0*/  MOV R181, R153 ;  /* 0x0000009900b57202 */ /* 0x002fc60000000f00 */
[----:B------:R1:W5:Y:S04]  /*a0c0*/  LDL.LU.64 R152, [R1+0x5b0] ;  /* 0x0005b00001987983 */ /* 0x0003680000300a00 */
[----:B---3--:R-:W-:Y:S04]  /*a0d0*/  STL [R1+0x2d8], R22 ;  /* 0x0002d81601007387 */ /* 0x008fe80000100800 */
[----:B------:R3:W-:Y:S02]  /*a0e0*/  STL [R1+0x2cc], R181 ;  /* 0x0002ccb501007387 */ /* 0x0007e40000100800 */
[----:B---3--:R-:W-:-:S02]  /*a0f0*/  IMAD.MOV.U32 R181, RZ, RZ, R23 ;  /* 0x000000ffffb57224 */ /* 0x008fc400078e0017 */
[----:B------:R1:W5:Y:S04]  /*a100*/  LDL.LU.64 R22, [R1+0x5a8] ;  /* 0x0005a80001167983 */ /* 0x0003680000300a00 */
[----:B----4-:R-:W-:Y:S04]  /*a110*/  STL [R1+0x2e0], R20 ;  /* 0x0002e01401007387 */ /* 0x010fe80000100800 */
[----:B------:R3:W-:Y:S02]  /*a120*/  STL [R1+0x2d4], R181 ;  /* 0x0002d4b501007387 */ /* 0x0007e40000100800 */
[----:B---3--:R-:W-:-:S02]  /*a130*/  IMAD.MOV.U32 R181, RZ, RZ, R21 ;  /* 0x000000ffffb57224 */ /* 0x008fc400078e0015 */
[----:B------:R1:W5:Y:S04]  /*a140*/  LDL.LU.64 R20, [R1+0x5a0] ;  /* 0x0005a00001147983 */ /* 0x0003680000300a00 */
[----:B------:R-:W-:Y:S04]  /*a150*/  STL [R1+0x2e8], R18 ;  /* 0x0002e81201007387 */ /* 0x000fe80000100800 */
[----:B------:R3:W-:Y:S02]  /*a160*/  STL [R1+0x2dc], R181 ;  /* 0x0002dcb501007387 */ /* 0x0007e40000100800 */
[----:B---3--:R-:W-:-:S02]  /*a170*/  IMAD.MOV.U32 R181, RZ, RZ, R19 ;  /* 0x000000ffffb57224 */ /* 0x008fc400078e0013 */
[----:B------:R1:W5:Y:S04]  /*a180*/  LDL.LU.64 R18, [R1+0x598] ;  /* 0x0005980001127983 */ /* 0x0003680000300a00 */
[----:B------:R-:W-:Y:S04]  /*a190*/  STL [R1+0x2f0], R16 ;  /* 0x0002f01001007387 */ /* 0x000fe80000100800 */
[----:B------:R3:W-:Y:S02]  /*a1a0*/  STL [R1+0x2e4], R181 ;  /* 0x0002e4b501007387 */ /* 0x0007e40000100800 */
[----:B---3--:R-:W-:-:S02]  /*a1b0*/  MOV R181, R17 ;  /* 0x0000001100b57202 */ /* 0x008fc40000000f00 */
[----:B------:R1:W5:Y:S04]  /*a1c0*/  LDL.LU.64 R16, [R1+0x590] ;  /* 0x0005900001107983 */ /* 0x0003680000300a00 */
[----:B------:R-:W-:Y:S04]  /*a1d0*/  STL [R1+0x2f8], R14 ;  /* 0x0002f80e01007387 */ /* 0x000fe80000100800 */
        /* <DEDUP_REMOVED lines=23> */
[----:B------:R3:W-:Y:S04]  /*a350*/  STL [R1+0x328], R184 ;  /* 0x000328b801007387 */ /* 0x0007e80000100800 */
[----:B------:R4:W-:Y:S04]  /*a360*/  STL [R1+0x31c], R181 ;  /* 0x00031cb501007387 */ /* 0x0009e80000100800 */
[----:B---3--:R-:W3:Y:S01]  /*a370*/  LDL.LU R184, [R1+0x558] ;  /* 0x0005580001b87983 */ /* 0x008ee20000300800 */
[----:B----4-:R-:W-:-:S03]  /*a380*/  IMAD.MOV.U32 R181, RZ, RZ, R185 ;  /* 0x000000ffffb57224 */ /* 0x010fc600078e00b9 */
[----:B------:R-:W-:Y:S04]  /*a390*/  STL [R1+0x330], R188 ;  /* 0x000330bc01007387 */ /* 0x000fe80000100800 */
[----:B------:R4:W-:Y:S02]  /*a3a0*/  STL [R1+0x324], R181 ;  /* 0x000324b501007387 */ /* 0x0009e40000100800 */
[----:B----4-:R-:W-:Y:S02]  /*a3b0*/  MOV R181, R189 ;  /* 0x000000bd00b57202 */ /* 0x010fe40000000f00 */
[----:B------:R1:W5:Y:S04]  /*a3c0*/  LDL.LU.64 R188, [R1+0x550] ;  /* 0x0005500001bc7983 */ /* 0x0003680000300a00 */
[----:B------:R-:W-:Y:S04]  /*a3d0*/  STL [R1+0x338], R2 ;  /* 0x0003380201007387 */ /* 0x000fe80000100800 */
[----:B------:R4:W-:Y:S02]  /*a3e0*/  STL [R1+0x32c], R181 ;  /* 0x00032cb501007387 */ /* 0x0009e40000100800 */
[----:B----4-:R-:W-:-:S02]  /*a3f0*/  IMAD.MOV.U32 R181, RZ, RZ, R3 ;  /* 0x000000ffffb57224 */ /* 0x010fc400078e0003 */
[----:B------:R1:W5:Y:S04]  /*a400*/  LDL.LU.64 R2, [R1+0x548] ;  /* 0x0005480001027983 */ /* 0x0003680000300a00 */
[----:B------:R-:W-:Y:S04]  /*a410*/  STL [R1+0x340], R190 ;  /* 0x000340be01007387 */ /* 0x000fe80000100800 */
[----:B------:R4:W-:Y:S01]  /*a420*/  STL [R1+0x334], R181 ;  /* 0x000334b501007387 */ /* 0x0009e20000100800 */
[----:B------:R-:W-:Y:S01]  /*a430*/  SHF.R.S32.HI R27, RZ, 0x1f, R222 ;  /* 0x0000001fff1b7819 */ /* 0x000fe200000114de */
[----:B----4-:R-:W-:-:S03]  /*a440*/  IMAD.MOV.U32 R181, RZ, RZ, R191 ;  /* 0x000000ffffb57224 */ /* 0x010fc600078e00bf */
[----:B------:R-:W-:Y:S02]  /*a450*/  LEA.HI R27, R27, R222, RZ, 0x6 ;  /* 0x000000de1b1b7211 */ /* 0x000fe400078f30ff */
[----:B------:R2:W-:Y:S02]  /*a460*/  STL [R1+0x33c], R181 ;  /* 0x00033cb501007387 */ /* 0x0005e40000100800 */
[----:B--2---:R-:W-:Y:S02]  /*a470*/  IMAD.MOV.U32 R181, RZ, RZ, R183 ;  /* 0x000000ffffb57224 */ /* 0x004fe400078e00b7 */
[----:B------:R-:W-:Y:S04]  /*a480*/  STL [R1+0x348], R182 ;  /* 0x000348b601007387 */ /* 0x000fe80000100800 */
[----:B------:R2:W-:Y:S02]  /*a490*/  STL [R1+0x344], R181 ;  /* 0x000344b501007387 */ /* 0x0005e40000100800 */
[----:B--2---:R-:W-:-:S05]  /*a4a0*/  SHF.R.S32.HI R181, RZ, 0x6, R27 ;  /* 0x00000006ffb57819 */ /* 0x004fca000001141b */
[----:B------:R2:W-:Y:S02]  /*a4b0*/  STL [R1+0x350], R181 ;  /* 0x000350b501007387 */ /* 0x0005e40000100800 */
[----:B--2---:R-:W-:-:S05]  /*a4c0*/  VIADD R181, R181, 0xfffffffe ;  /* 0xfffffffeb5b57836 */ /* 0x004fca0000000000 */
[----:B------:R1:W-:Y:S01]  /*a4d0*/  STL [R1+0x354], R181 ;  /* 0x000354b501007387 */ /* 0x0003e20000100800 */
[----:B------:R-:W-:Y:S01]  /*a4e0*/  SHF.R.S32.HI R185, RZ, 0x1f, R186 ;  /* 0x0000001fffb97819 */ /* 0x000fe200000114ba */
[----:B------:R-:W-:Y:S01]  /*a4f0*/  IMAD.MOV.U32 R182, RZ, RZ, RZ ;  /* 0x000000ffffb67224 */ /* 0x000fe200078e00ff */
[----:B------:R-:W-:Y:S02]  /*a500*/  CS2R R120, SRZ ;  /* 0x0000000000787805 */ /* 0x000fe4000001ff00 */
[----:B------:R-:W-:Y:S02]  /*a510*/  CS2R R122, SRZ ;  /* 0x00000000007a7805 */ /* 0x000fe4000001ff00 */
[C---:B------:R-:W-:Y:S01]  /*a520*/  SHF.L.U64.HI R185, R186.reuse, 0x2, R185 ;  /* 0x00000002bab97819 */ /* 0x040fe200000102b9 */
[----:B------:R-:W-:Y:S01]  /*a530*/  IMAD.SHL.U32 R186, R186, 0x4, RZ ;  /* 0x00000004baba7824 */ /* 0x000fe200078e00ff */
        /* <DEDUP_REMOVED lines=61> */
[----:B------:R-:W-:Y:S01]  /*a910*/  CS2R R54, SRZ ;  /* 0x0000000000367805 */ /* 0x000fe2000001ff00 */
[----:B------:R-:W-:Y:S01]  /*a920*/  UMOV UR10, 0x1 ;  /* 0x00000001000a7882 */ /* 0x000fe20000000000 */
[----:B------:R-:W-:Y:S01]  /*a930*/  UMOV UR9, 0xffffffff ;  /* 0xffffffff00097882 */ /* 0x000fe20000000000 */
[----:B---3--:R-:W-:-:S04]  /*a940*/  SHF.R.S32.HI R183, RZ, 0x1f, R184 ;  /* 0x0000001fffb77819 */ /* 0x008fc800000114b8 */
[C---:B------:R-:W-:Y:S02]  /*a950*/  SHF.L.U64.HI R183, R184.reuse, 0x2, R183 ;  /* 0x00000002b8b77819 */ /* 0x040fe400000102b7 */
[----:B-1----:R-:W-:-:S07]  /*a960*/  SHF.L.U32 R184, R184, 0x2, RZ ;  /* 0x00000002b8b87819 */ /* 0x002fce00000006ff */
.L_x_1:
[----:B------:R-:W-:Y:S01]  /*a970*/  UIADD3 UR9, UR9, 0x1, URZ ;  /* 0x0000000109097890 */ /* 0x000fe2000fffe03f */
[----:B------:R-:W-:-:S04]  /*a980*/  DEPBAR.LE SB0, 0x2 ;  /* 0x000080800000791a */ /* 0x000fc80000000000 */
[----:B------:R-:W-:Y:S01]  /*a990*/  BAR.SYNC.DEFER_BLOCKING 0x0 ;  /* 0x0000000000007b1d */ /* 0x000fe20000010000 */
[----:B------:R-:W-:-:S04]  /*a9a0*/  UISETP.GT.AND UP0, UPT, UR9, 0x2, UPT ;  /* 0x000000020900788c */ /* 0x000fc8000bf04270 */
[----:B------:R-:W-:-:S03]  /*a9b0*/  USEL UR9, UR9, URZ, !UP0 ;  /* 0x0000003f09097287 */ /* 0x000fc6000c000000 */
[----:B------:R-:W1:Y:S01]  /*a9c0*/  LDC R181, c[0x0][0x230] ;  /* 0x00008c00ffb57b82 */ /* 0x000e620000000800 */
[----:B------:R-:W2:Y:S01]  /*a9d0*/  LDL R190, [R1+0x354] ;  /* 0x0003540001be7983 */ /* 0x000ea20000100800 */
[----:B------:R-:W-:Y:S02]  /*a9e0*/  ULEA UR5, UR9, UR8, 0xe ;  /* 0x0000000809057291 */ /* 0x000fe4000f8e703f */
[----:B------:R-:W-:Y:S01]  /*a9f0*/  ULEA UR4, UR9, UR8, 0x10 ;  /* 0x0000000809047291 */ /* 0x000fe2000f8e803f */
[----:B------:R-:W-:Y:S01]  /*aa00*/  STL [R1+0x564], R185 ;  /* 0x000564b901007387 */ /* 0x000fe20000100800 */
[----:B------:R-:W-:Y:S02]  /*aa10*/  UIADD3 UR5, UR5, 0x30000, URZ ;  /* 0x0003000005057890 */ /* 0x000fe4000fffe03f */
[----:B------:R-:W-:Y:S01]  /*aa20*/  USHF.R.U32.HI UR4, URZ, 0x4, UR4 ;  /* 0x000000043f047899 */ /* 0x000fe20008011604 */
[----:B-----5:R-:W-:Y:S01]  /*aa30*/  STL [R1+0x558], R189 ;  /* 0x000558bd01007387 */ /* 0x020fe20000100800 */
[----:B------:R-:W-:-:S02]  /*aa40*/  USHF.R.U32.HI UR5, URZ, 0x4, UR5 ;  /* 0x000000043f057899 */ /* 0x000fc40008011605 */
[----:B------:R-:W-:Y:S01]  /*aa50*/  USGXT.U32 UR4, UR4, 0xe ;  /* 0x0000000e0404789a */ /* 0x000fe20008000000 */
[----:B------:R-:W-:Y:S01]  /*aa60*/  STL [R1+0x554], R188 ;  /* 0x000554bc01007387 */ /* 0x000fe20000100800 */
[----:B------:R-:W-:Y:S01]  /*aa70*/  USGXT.U32 UR6, UR5, 0xe ;  /* 0x0000000e0506789a */ /* 0x000fe20008000000 */
[----:B------:R-:W-:Y:S01]  /*aa80*/  UMOV UR7, 0x40000040 ;  /* 0x4000004000077882 */ /* 0x000fe20000000000 */
[----:B------:R-:W-:Y:S01]  /*aa90*/  WARPGROUP.ARRIVE ;  /* 0x00000000000079c5 */ /* 0x000fe20000000000 */
[----:B------:R-:W-:Y:S01]  /*aaa0*/  UMOV UR5, 0x40000040 ;  /* 0x4000004000057882 */ /* 0x000fe20000000000 */
[----:B------:R-:W-:Y:S01]  /*aab0*/  UIADD3 UR12, UP0, UR4, 0x2, URZ ;  /* 0x00000002040c7890 */ /* 0x000fe2000ff1e03f */
[----:B------:R-:W-:Y:S01]  /*aac0*/  STL [R1+0x550], R5 ;  /* 0x0005500501007387 */ /* 0x000fe20000100800 */
[----:B------:R-:W-:-:S03]  /*aad0*/  UIADD3 UR14, UP1, UR6, 0x2, URZ ;  /* 0x00000002060e7890 */ /* 0x000fc6000ff3e03f */
[----:B------:R-:W-:Y:S01]  /*aae0*/  HGMMA.64x64x8.F32.TF32 R120, gdesc[UR4], R120 ;  /* 0x04e00000047879f0 */ /* 0x000fe20008702878 */
[----:B------:R-:W-:Y:S01]  /*aaf0*/  UMOV UR4, URZ ;  /* 0x0000003f00047c82 */ /* 0x000fe20008000000 */
[----:B------:R-:W-:Y:S01]  /*ab00*/  UMOV UR5, URZ ;  /* 0x0000003f00057c82 */ /* 0x000fe20008000000 */
[----:B------:R-:W-:Y:S01]  /*ab10*/  UIADD3.X UR13, UR4, 0x40000040, URZ, UP0, !UPT ;  /* 0x40000040040d7890 */ /* 0x000fe200087fe43f */
[----:B------:R3:W-:Y:S01]  /*ab20*/  STL [R1+0x54c], R3 ;  /* 0x00054c0301007387 */ /* 0x0007e20000100800 */
[----:B------:R-:W-:Y:S01]  /*ab30*/  UIADD3.X UR15, UR5, 0x40000040, URZ, UP1, !UPT ;  /* 0x40000040050f7890 */ /* 0x000fe20008ffe43f */
[----:B-1----:R-:W-:Y:S01]  /*ab40*/  IADD3 R181, R181, -0x80, RZ ;  /* 0xffffff80b5b57810 */ /* 0x002fe20007ffe0ff */
[----:B------:R-:W-:Y:S01]  /*ab50*/  UIADD3.64 UR40, UR12, 0x2, URZ ;  /* 0x000000020c287897 */ /* 0x000fe2000fffe03f */
[----:B------:R1:W-:Y:S01]  /*ab60*/  STL [R1+0x548], R0 ;  /* 0x0005480001007387 */ /* 0x0003e20000100800 */
[----:B------:R-:W-:Y:S02]  /*ab70*/  UIADD3.64 UR42, UR14, 0x2, URZ ;  /* 0x000000020e2a7897 */ /* 0x000fe4000fffe03f */
[----:B------:R-:W-:Y:S01]  /*ab80*/  UIADD3.64 UR36, UR12, 0x4, URZ ;  /* 0x000000040c247897 */ /* 0x000fe2000fffe03f */
[----:B------:R-:W-:Y:S01]  /*ab90*/  IMAD R181, R182, -0x40, R181 ;  /* 0xffffffc0b6b57824 */ /* 0x000fe200078e02b5 */
[----:B------:R-:W-:Y:S01]  /*aba0*/  UIADD3.64 UR38, UR14, 0x4, URZ ;  /* 0x000000040e267897 */ /* 0x000fe2000fffe03f */
[----:B---3--:R-:W3:Y:S01]  /*abb0*/  LDL.LU R3, [R1+0x4c] ;  /* 0x00004c0001037983 */ /* 0x008ee20000300800 */
[----:B------:R-:W-:-:S02]  /*abc0*/  UIADD3.64 UR32, UR12, 0x7fe, URZ ;  /* 0x000007fe0c207897 */ /* 0x000fc4000fffe03f */
[----:B------:R-:W-:Y:S01]  /*abd0*/  UIADD3.64 UR34, UR14, 0x1fe, URZ ;  /* 0x000001fe0e227897 */ /* 0x000fe2000fffe03f */
[----:B-1----:R-:W4:Y:S01]  /*abe0*/  LDL.LU R0, [R1+0x50] ;  /* 0x0000500001007983 */ /* 0x002f220000300800 */
[----:B------:R-:W-:Y:S01]  /*abf0*/  UIADD3.64 UR28, UR12, 0x800, URZ ;  /* 0x000008000c1c7897 */ /* 0x000fe2000fffe03f */
[----:B------:R-:W-:Y:S01]  /*ac00*/  ISETP.GT.AND P1, PT, R181, RZ, PT ;  /* 0x000000ffb500720c */ /* 0x000fe20003f24270 */
[----:B------:R-:W-:Y:S02]  /*ac10*/  UIADD3.64 UR30, UR14, 0x200, URZ ;  /* 0x000002000e1e7897 */ /* 0x000fe4000fffe03f */
[----:B------:R-:W-:Y:S01]  /*ac20*/  UIADD3 UR10, UR10, 0x1, URZ ;  /* 0x000000010a0a7890 */ /* 0x000fe2000fffe03f */
[-C--:B------:R-:W-:Y:S01]  /*ac30*/  IADD3 R7, P3, R7, R184.reuse, RZ ;  /* 0x000000b807077210 */ /* 0x080fe20007f7e0ff */
[----:B------:R-:W-:Y:S01]  /*ac40*/  UIADD3.64 UR24, UR12, 0x802, URZ ;  /* 0x000008020c187897 */ /* 0x000fe2000fffe03f */
[----:B------:R-:W-:Y:S01]  /*ac50*/  IADD3 R9, P4, R9, R184, RZ ;  /* 0x000000b809097210 */ /* 0x000fe20007f9e0ff */
[----:B------:R-:W-:Y:S01]  /*ac60*/  UIADD3.64 UR26, UR14, 0x202, URZ ;  /* 0x000002020e1a7897 */ /* 0x000fe2000fffe03f */
[----:B------:R-:W3:Y:S01]  /*ac70*/  LDL.LU R188, [R1+0x58] ;  /* 0x0000580001bc7983 */ /* 0x000ee20000300800 */
[----:B------:R-:W-:-:S02]  /*ac80*/  UIADD3.64 UR20, UR12, 0x804, URZ ;  /* 0x000008040c147897 */ /* 0x000fc4000fffe03f */
[----:B------:R-:W-:Y:S02]  /*ac90*/  UIADD3.64 UR22, UR14, 0x204, URZ ;  /* 0x000002040e167897 */ /* 0x000fe4000fffe03f */
[----:B------:R-:W-:Y:S02]  /*aca0*/  UIADD3.64 UR4, UR12, 0x1fe, URZ ;  /* 0x000001fe0c047897 */ /* 0x000fe4000fffe03f */
[----:B------:R-:W-:Y:S01]  /*acb0*/  UIADD3.64 UR44, UR12, 0x200, URZ ;  /* 0x000002000c2c7897 */ /* 0x000fe2000fffe03f */
[----:B------:R-:W-:Y:S01]  /*acc0*/  UMOV UR46, UR14 ;  /* 0x0000000e002e7c82 */ /* 0x000fe20008000000 */
[----:B------:R-:W-:Y:S01]  /*acd0*/  UMOV UR47, UR15 ;  /* 0x0000000f002f7c82 */ /* 0x000fe20008000000 */
[----:B------:R-:W-:Y:S01]  /*ace0*/  HGMMA.64x64x8.F32.TF32 R120, gdesc[UR12], R120 ;  /* 0x04e000000c7879f0 */ /* 0x000fe20008702878 */
[----:B------:R-:W-:Y:S01]  /*acf0*/  UISETP.GT.AND UP0, UPT, UR10, 0x2, UPT ;  /* 0x000000020a00788c */ /* 0x000fe2000bf04270 */
[----:B------:R-:W-:Y:S01]  /*ad00*/  IMAD.X R8, R8, 0x1, R183, P3 ;  /* 0x0000000108087824 */ /* 0x000fe200018e06b7 */
[----:B------:R-:W3:Y:S01]  /*ad10*/  LDL.LU R185, [R1+0x5c] ;  /* 0x00005c0001b97983 */ /* 0x000ee20000300800 */
[----:B------:R-:W-:Y:S01]  /*ad20*/  HGMMA.64x64x8.F32.TF32 R120, gdesc[UR40], R120 ;  /* 0x04e00000287879f0 */ /* 0x000fe20008702878 */
[----:B------:R-:W-:-:S02]  /*ad30*/  UIADD3.64 UR40, UR12, 0x202, URZ ;  /* 0x000002020c287897 */ /* 0x000fc4000fffe03f */
[----:B------:R-:W-:Y:S01]  /*ad40*/  USEL UR10, UR10, URZ, !UP0 ;  /* 0x0000003f0a0a7287 */ /* 0x000fe2000c000000 */
[----:B------:R-:W-:Y:S01]  /*ad50*/  IMAD.X R10, R10, 0x1, R183, P4 ;  /* 0x000000010a0a7824 */ /* 0x000fe200020e06b7 */
[----:B------:R-:W-:Y:S01]  /*ad60*/  IADD3 R11, P3, R11, R184, RZ ;  /* 0x000000b80b0b7210 */ /* 0x000fe20007f7e0ff */
[----:B------:R-:W3:Y:S01]  /*ad70*/  LDL.LU R5, [R1+0x60] ;  /* 0x0000600001057983 */ /* 0x000ee20000300800 */
[----:B------:R-:W-:Y:S01]  /*ad80*/  HGMMA.64x64x8.F32.TF32 R120, gdesc[UR36], R120 ;  /* 0x04e00000247879f0 */ /* 0x000fe20008702878 */
[----:B------:R-:W-:Y:S01]  /*ad90*/  UIADD3.64 UR36, UR12, 0x204, URZ ;  /* 0x000002040c247897 */ /* 0x000fe2000fffe03f */
[----:B--2---:R-:W-:Y:S02]  /*ada0*/  ISETP.GE.AND P0, PT, R182, R190, PT ;  /* 0x000000beb600720c */ /* 0x004fe40003f06270 */
[----:B------:R-:W-:Y:S01]  /*adb0*/  HGMMA.64x64x8.F32.TF32 R120, gdesc[UR32], R120 ;  /* 0x04e00000207879f0 */ /* 0x000fe20008702878 */
[----:B------:R-:W-:-:S03]  /*adc0*/  UIADD3.64 UR32, UR12, 0x9fe, URZ ;  /* 0x000009fe0c207897 */ /* 0x000fc6000fffe03f */
        /* <DEDUP_REMOVED lines=9> */
[----:B------:R-:W-:Y:S01]  /*ae60*/  UIADD3.64 UR44, UR12, 0x400, URZ ;  /* 0x000004000c2c7897 */ /* 0x000fe2000fffe03f */
[----:B------:R-:W-:Y:S01]  /*ae70*/  UMOV UR46, UR14 ;  /* 0x0000000e002e7c82 */ /* 0x000fe20008000000 */
[----:B------:R-:W-:Y:S01]  /*ae80*/  UMOV UR47, UR15 ;  /* 0x0000000f002f7c82 */ /* 0x000fe20008000000 */
        /* <DEDUP_REMOVED lines=14> */
[----:B------:R-:W-:Y:S04]  /*af70*/  HGMMA.64x64x8.F32.TF32 R56, gdesc[UR44], R56 ;  /* 0x04e000002c3879f0 */ /* 0x000fe80008702838 */
        /* <DEDUP_REMOVED lines=12> */
[----:B------:R-:W-:Y:S01]  /*b040*/  UIADD3.64 UR4, UR12, 0x600, URZ ;  /* 0x000006000c047897 */ /* 0x000fe2000fffe03f */
[----:B------:R-:W-:Y:S01]  /*b050*/  UMOV UR6, UR14 ;  /* 0x0000000e00067c82 */ /* 0x000fe20008000000 */
[----:B------:R-:W-:Y:S01]  /*b060*/  UMOV UR7, UR15 ;  /* 0x0000000f00077c82 */ /* 0x000fe20008000000 */
[----:B------:R-:W-:Y:S01]  /*b070*/  UIADD3.64 UR12, UR12, 0xe04, URZ ;  /* 0x00000e040c0c7897 */ /* 0x000fe2000fffe03f */
[----:B------:R-:W-:Y:S01]  /*b080*/  UMOV UR14, UR22 ;  /* 0x00000016000e7c82 */ /* 0x000fe20008000000 */
[----:B------:R-:W-:-:S04]  /*b090*/  UMOV UR15, UR23 ;  /* 0x00000017000f7c82 */ /* 0x000fc80008000000 */
[----:B------:R-:W-:Y:S04]  /*b0a0*/  HGMMA.64x64x8.F32.TF32 R24, gdesc[UR4], R24 ;  /* 0x04e00000041879f0 */ /* 0x000fe80008702818 */
[----:B------:R-:W-:Y:S04]  /*b0b0*/  HGMMA.64x64x8.F32.TF32 R24, gdesc[UR40], R24 ;  /* 0x04e00000281879f0 */ /* 0x000fe80008702818 */
[----:B------:R-:W-:Y:S04]  /*b0c0*/  HGMMA.64x64x8.F32.TF32 R24, gdesc[UR36], R24 ;  /* 0x04e00000241879f0 */ /* 0x000fe80008702818 */
[----:B------:R-:W-:Y:S04]  /*b0d0*/  HGMMA.64x64x8.F32.TF32 R24, gdesc[UR32], R24 ;  /* 0x04e00000201879f0 */ /* 0x000fe80008702818 */
[----:B------:R-:W-:Y:S04]  /*b0e0*/  HGMMA.64x64x8.F32.TF32 R24, gdesc[UR28], R24 ;  /* 0x04e000001c1879f0 */ /* 0x000fe80008702818 */
[----:B------:R-:W-:Y:S04]  /*b0f0*/  HGMMA.64x64x8.F32.TF32 R24, gdesc[UR24], R24 ;  /* 0x04e00000181879f0 */ /* 0x000fe80008702818 */
[----:B------:R-:W-:Y:S01]  /*b100*/  HGMMA.64x64x8.F32.TF32 R24, gdesc[UR12], R24, gsb0 ;  /* 0x04e000000c1879f0 */ /* 0x000fe20008002818 */
[----:B------:R-:W-:-:S02]  /*b110*/  SEL R190, RZ, 0x4, !P1 ;  /* 0x00000004ffbe7807 */ /* 0x000fc40004800000 */
[----:B------:R-:W-:Y:S02]  /*b120*/  IADD3 R4, P1, R4, R184, RZ ;  /* 0x000000b804047210 */ /* 0x000fe40007f3e0ff */
[----:B------:R-:W-:Y:S01]  /*b130*/  SEL R190, R190, RZ, !P0 ;  /* 0x000000ffbebe7207 */ /* 0x000fe20004000000 */
[----:B------:R-:W-:-:S03]  /*b140*/  ULEA UR4, UR10, UR8, 0x10 ;  /* 0x000000080a047291 */ /* 0x000fc6000f8e803f */
[----:B------:R-:W-:Y:S01]  /*b150*/  ISETP.NE.U32.AND P2, PT, R190, RZ, PT ;  /* 0x000000ffbe00720c */ /* 0x000fe20003f45070 */
[--C-:B------:R-:W-:Y:S02]  /*b160*/  IMAD.X R6, R6, 0x1, R183.reuse, P1 ;  /* 0x0000000106067824 */ /* 0x100fe400008e06b7 */
[----:B------:R-:W-:Y:S02]  /*b170*/  VIADD R222, R2, UR4 ;  /* 0x0000000402de7c36 */ /* 0x000fe40008000000 */
[----:B------:R-:W-:Y:S01]  /*b180*/  IMAD.MOV.U32 R190, RZ, RZ, R4 ;  /* 0x000000ffffbe7224 */ /* 0x000fe200078e0004 */
[----:B------:R-:W-:Y:S02]  /*b190*/  MOV R191, R6 ;  /* 0x0000000600bf7202 */ /* 0x000fe40000000f00 */
[----:B------:R-:W-:Y:S01]  /*b1a0*/  ISETP.GT.AND P1, PT, R181, 0x1, PT ;  /* 0x00000001b500780c */ /* 0x000fe20003f24270 */
[----:B------:R-:W-:Y:S01]  /*b1b0*/  IMAD.X R12, R12, 0x1, R183, P3 ;  /* 0x000000010c0c7824 */ /* 0x000fe200018e06b7 */
[----:B------:R-:W-:Y:S01]  /*b1c0*/  IADD3 R13, P4, R13, R184, RZ ;  /* 0x000000b80d0d7210 */ /* 0x000fe20007f9e0ff */
[----:B------:R-:W-:-:S02]  /*b1d0*/  WARPGROUP.DEPBAR.LE gsb0, 0x1 ;  /* 0x00008000000079c5 */ /* 0x000fc40000010100 */
[----:B------:R-:W-:Y:S06]  /*b1e0*/  BAR.SYNC.DEFER_BLOCKING 0x0 ;  /* 0x0000000000007b1d */ /* 0x000fec0000010000 */
[----:B------:R-:W-:Y:S01]  /*b1f0*/  @!PT LDS RZ, [RZ] ;  /* 0x00000000fffff984 */ /* 0x000fe20000000800 */
[----:B------:R-:W-:Y:S01]  /*b200*/  @!PT LDS RZ, [RZ] ;  /* 0x00000000fffff984 */ /* 0x000fe20000000800 */
[----:B------:R-:W-:Y:S01]  /*b210*/  @!PT LDS RZ, [RZ] ;  /* 0x00000000fffff984 */ /* 0x000fe20000000800 */
[----:B------:R1:W-:Y:S02]  /*b220*/  LDGSTS.E [R222], desc[UR16][R190.64], P2 ;  /* 0x00000000bede7fae */ /* 0x0003e40009121850 */
[----:B-1----:R-:W-:-:S04]  /*b230*/  SEL R190, RZ, 0x4, !P1 ;  /* 0x00000004ffbe7807 */ /* 0x002fc80004800000 */
[----:B------:R-:W-:Y:S02]  /*b240*/  SEL R190, R190, RZ, !P0 ;  /* 0x000000ffbebe7207 */ /* 0x000fe40004000000 */
[----:B------:R-:W-:Y:S02]  /*b250*/  MOV R191, R8 ;  /* 0x0000000800bf7202 */ /* 0x000fe40000000f00 */
[----:B------:R-:W-:Y:S01]  /*b260*/  ISETP.NE.U32.AND P1, PT, R190, RZ, PT ;  /* 0x000000ffbe00720c */ /* 0x000fe20003f25070 */
[----:B------:R-:W-:-:S05]  /*b270*/  IMAD.MOV.U32 R190, RZ, RZ, R7 ;  /* 0x000000ffffbe7224 */ /* 0x000fca00078e0007 */
[----:B------:R1:W-:Y:S01]  /*b280*/  LDGSTS.E [R222+0x4000], desc[UR16][R190.64], P2 ;  /* 0x04000000bede7fae */ /* 0x0003e20009121850 */
[----:B------:R-:W-:Y:S01]  /*b290*/  ISETP.GT.AND P2, PT, R181, 0x2, PT ;  /* 0x00000002b500780c */ /* 0x000fe20003f44270 */
[----:B-1----:R-:W-:Y:S02]  /*b2a0*/  IMAD.MOV.U32 R190, RZ, RZ, R9 ;  /* 0x000000ffffbe7224 */ /* 0x002fe400078e0009 */
[----:B------:R-:W-:-:S05]  /*b2b0*/  IMAD.MOV.U32 R191, RZ, RZ, R10 ;  /* 0x000000ffffbf7224 */ /* 0x000fca00078e000a */
[----:B------:R1:W-:Y:S02]  /*b2c0*/  LDGSTS.E [R222+0x4], desc[UR16][R190.64], P1 ;  /* 0x00004000bede7fae */ /* 0x0003e40008921850 */
[----:B-1----:R-:W-:-:S04]  /*b2d0*/  SEL R190, RZ, 0x4, !P2 ;  /* 0x00000004ffbe7807 */ /* 0x002fc80005000000 */
[----:B------:R-:W-:Y:S01]  /*b2e0*/  SEL R190, R190, RZ, !P0 ;  /* 0x000000ffbebe7207 */ /* 0x000fe20004000000 */
[----:B------:R-:W-:-:S03]  /*b2f0*/  IMAD.MOV.U32 R191, RZ, RZ, R12 ;  /* 0x000000ffffbf7224 */ /* 0x000fc600078e000c */
[----:B------:R-:W-:Y:S01]  /*b300*/  ISETP.NE.U32.AND P2, PT, R190, RZ, PT ;  /* 0x000000ffbe00720c */ /* 0x000fe20003f45070 */
[----:B------:R-:W-:Y:S01]  /*b310*/  IMAD.MOV.U32 R190, RZ, RZ, R11 ;  /* 0x000000ffffbe7224 */ /* 0x000fe200078e000b */
[----:B------:R-:W-:-:S04]  /*b320*/  IADD3.X R14, R14, R183, RZ, P4, !PT ;  /* 0x000000b70e0e7210 */ /* 0x000fc800027fe4ff */
[----:B------:R1:W-:Y:S01]  /*b330*/  LDGSTS.E [R222+0x4004], desc[UR16][R190.64], P1 ;  /* 0x04004000bede7fae */ /* 0x0003e20008921850 */
[----:B------:R-:W-:Y:S02]  /*b340*/  ISETP.GT.AND P1, PT, R181, 0x3, PT ;  /* 0x00000003b500780c */ /* 0x000fe40003f24270 */
[----:B------:R-:W-:Y:S01]  /*b350*/  IADD3 R15, P3, R15, R184, RZ ;  /* 0x000000b80f0f7210 */ /* 0x000fe20007f7e0ff */
[----:B-1----:R-:W-:Y:S01]  /*b360*/  IMAD.MOV.U32 R190, RZ, RZ, R13 ;  /* 0x000000ffffbe7224 */ /* 0x002fe200078e000d */
[----:B------:R-:W-:-:S05]  /*b370*/  MOV R191, R14 ;  /* 0x0000000e00bf7202 */ /* 0x000fca0000000f00 */
[----:B------:R1:W-:Y:S01]  /*b380*/  LDGSTS.E [R222+0x8], desc[UR16][R190.64], P2 ;  /* 0x00008000bede7fae */ /* 0x0003e20009121850 */
[----:B------:R-:W-:Y:S01]  /*b390*/  IMAD.X R16, R16, 0x1, R183, P3 ;  /* 0x0000000110107824 */ /* 0x000fe200018e06b7 */
[----:B------:R-:W-:Y:S02]  /*b3a0*/  IADD3 R17, P4, R17, R184, RZ ;  /* 0x000000b811117210 */ /* 0x000fe40007f9e0ff */
[----:B-1----:R-:W-:-:S04]  /*b3b0*/  SEL R190, RZ, 0x4, !P1 ;  /* 0x00000004ffbe7807 */ /* 0x002fc80004800000 */
[----:B------:R-:W-:Y:S02]  /*b3c0*/  SEL R190, R190, RZ, !P0 ;  /* 0x000000ffbebe7207 */ /* 0x000fe40004000000 */
[----:B------:R-:W-:Y:S02]  /*b3d0*/  MOV R191, R16 ;  /* 0x0000001000bf7202 */ /* 0x000fe40000000f00 */
[----:B------:R-:W-:Y:S01]  /*b3e0*/  ISETP.NE.U32.AND P1, PT, R190, RZ, PT ;  /* 0x000000ffbe00720c */ /* 0x000fe20003f25070 */
[----:B------:R-:W-:Y:S02]  /*b3f0*/  IMAD.MOV.U32 R190, RZ, RZ, R15 ;  /* 0x000000ffffbe7224 */ /* 0x000fe400078e000f */
[----:B------:R-:W-:Y:S01]  /*b400*/  IMAD.X R18, R18, 0x1, R183, P4 ;  /* 0x0000000112127824 */ /* 0x000fe200020e06b7 */
[----:B------:R-:W-:Y:S04]  /*b410*/  STL [R1+0x55c], R182 ;  /* 0x00055cb601007387 */ /* 0x000fe80000100800 */
[----:B------:R1:W-:Y:S01]  /*b420*/  LDGSTS.E [R222+0x4008], desc[UR16][R190.64], P2 ;  /* 0x04008000bede7fae */ /* 0x0003e20009121850 */
[----:B------:R-:W-:-:S03]  /*b430*/  ISETP.GT.AND P2, PT, R181, 0x20, PT ;  /* 0x00000020b500780c */ /* 0x000fc60003f44270 */
[----:B------:R2:W-:Y:S01]  /*b440*/  STL [R1+0x560], R2 ;  /* 0x0005600201007387 */ /* 0x0005e20000100800 */
[-C--:B------:R-:W-:Y:S01]  /*b450*/  IADD3 R19, P3, R19, R184.reuse, RZ ;  /* 0x000000b813137210 */ /* 0x080fe20007f7e0ff */
[----:B-1----:R-:W-:Y:S02]  /*b460*/  IMAD.MOV.U32 R190, RZ, RZ, R17 ;  /* 0x000000ffffbe7224 */ /* 0x002fe400078e0011 */
[----:B------:R-:W-:Y:S01]  /*b470*/  IMAD.MOV.U32 R191, RZ, RZ, R18 ;  /* 0x000000ffffbf7224 */ /* 0x000fe200078e0012 */
[----:B--2---:R-:W2:Y:S04]  /*b480*/  LDL.LU R2, [R1+0x54] ;  /* 0x0000540001027983 */ /* 0x004ea80000300800 */
[----:B------:R1:W-:Y:S01]  /*b490*/  LDGSTS.E [R222+0xc], desc[UR16][R190.64], P1 ;  /* 0x0000c000bede7fae */ /* 0x0003e20008921850 */
[----:B----4-:R-:W-:Y:S01]  /*b4a0*/  IADD3 R0, P4, R0, R184, RZ ;  /* 0x000000b800007210 */ /* 0x010fe20007f9e0ff */
[----:B------:R-:W-:Y:S01]  /*b4b0*/  IMAD.X R20, R20, 0x1, R183, P3 ;  /* 0x0000000114147824 */ /* 0x000fe200018e06b7 */
[----:B-1----:R-:W-:-:S04]  /*b4c0*/  SEL R190, RZ, 0x4, !P2 ;  /* 0x00000004ffbe7807 */ /* 0x002fc80005000000 */
[----:B------:R-:W-:Y:S01]  /*b4d0*/  SEL R190, R190, RZ, !P0 ;  /* 0x000000ffbebe7207 */ /* 0x000fe20004000000 */
[----:B------:R-:W-:Y:S01]  /*b4e0*/  IMAD.MOV.U32 R191, RZ, RZ, R20 ;  /* 0x000000ffffbf7224 */ /* 0x000fe200078e0014 */
[----:B---3--:R-:W-:Y:S02]  /*b4f0*/  IADD3.X R3, R3, R183, RZ, P4, !PT ;  /* 0x000000b703037210 */ /* 0x008fe400027fe4ff */
[----:B------:R-:W-:Y:S01]  /*b500*/  ISETP.NE.U32.AND P2, PT, R190, RZ, PT ;  /* 0x000000ffbe00720c */ /* 0x000fe20003f45070 */
[----:B------:R-:W-:Y:S01]  /*b510*/  IMAD.MOV.U32 R190, RZ, RZ, R19 ;  /* 0x000000ffffbe7224 */ /* 0x000fe200078e0013 */
[----:B------:R-:W-:Y:S04]  /*b520*/  STL [R1+0x50], R0 ;  /* 0x0000500001007387 */ /* 0x000fe80000100800 */
[----:B------:R1:W-:Y:S04]  /*b530*/  LDGSTS.E [R222+0x400c], desc[UR16][R190.64], P1 ;  /* 0x0400c000bede7fae */ /* 0x0003e80008921850 */
[----:B------:R3:W-:Y:S04]  /*b540*/  STL [R1+0x4c], R3 ;  /* 0x00004c0301007387 */ /* 0x0007e80000100800 */
[----:B------:R-:W4:Y:S01]  /*b550*/  LDL.LU R182, [R1+0x64] ;  /* 0x0000640001b67983 */ /* 0x000f220000300800 */
[----:B-1----:R-:W-:-:S03]  /*b560*/  MOV R191, R3 ;  /* 0x0000000300bf7202 */ /* 0x002fc60000000f00 */
[----:B---3--:R-:W3:Y:S01]  /*b570*/  LDL.LU R3, [R1+0x68] ;  /* 0x0000680001037983 */ /* 0x008ee20000300800 */
[----:B------:R-:W-:-:S03]  /*b580*/  IMAD.MOV.U32 R190, RZ, RZ, R0 ;  /* 0x000000ffffbe7224 */ /* 0x000fc600078e0000 */
[----:B------:R-:W4:Y:S04]  /*b590*/  LDL.LU R189, [R1+0x6c] ;  /* 0x00006c0001bd7983 */ /* 0x000f280000300800 */
[----:B------:R-:W4:Y:S01]  /*b5a0*/  LDL.LU R0, [R1+0x70] ;  /* 0x0000700001007983 */ /* 0x000f220000300800 */
[----:B------:R-:W-:Y:S02]  /*b5b0*/  ISETP.GT.AND P1, PT, R181, 0x21, PT ;  /* 0x00000021b500780c */ /* 0x000fe40003f24270 */
[-C--:B------:R-:W-:Y:S01]  /*b5c0*/  IADD3 R188, P3, R188, R184.reuse, RZ ;  /* 0x000000b8bcbc7210 */ /* 0x080fe20007f7e0ff */
[----:B------:R1:W-:Y:S01]  /*b5d0*/  LDGSTS.E [R222+0x8000], desc[UR16][R190.64], P2 ;  /* 0x08000000bede7fae */ /* 0x0003e20009121850 */
[----:B------:R-:W-:Y:S02]  /*b5e0*/  IADD3 R5, P4, R5, R184, RZ ;  /* 0x000000b805057210 */ /* 0x000fe40007f9e0ff */
[----:B-1----:R-:W-:-:S04]  /*b5f0*/  SEL R190, RZ, 0x4, !P1 ;  /* 0x00000004ffbe7807 */ /* 0x002fc80004800000 */
[----:B------:R-:W-:Y:S01]  /*b600*/  SEL R190, R190, RZ, !P0 ;  /* 0x000000ffbebe7207 */ /* 0x000fe20004000000 */
[----:B------:R-:W-:-:S03]  /*b610*/  IMAD.X R185, R185, 0x1, R183, P4 ;  /* 0x00000001b9b97824 */ /* 0x000fc600020e06b7 */
[----:B------:R-:W-:Y:S01]  /*b620*/  ISETP.NE.U32.AND P1, PT, R190, RZ, PT ;  /* 0x000000ffbe00720c */ /* 0x000fe20003f25070 */
[----:B------:R-:W-:Y:S01]  /*b630*/  IMAD.MOV.U32 R190, RZ, RZ, R188 ;  /* 0x000000ffffbe7224 */ /* 0x000fe200078e00bc */
[----:B------:R1:W-:Y:S01]  /*b640*/  STL [R1+0x58], R188 ;  /* 0x000058bc01007387 */ /* 0x0003e20000100800 */
[----:B--2---:R-:W-:-:S05]  /*b650*/  IMAD.X R2, R2, 0x1, R183, P3 ;  /* 0x0000000102027824 */ /* 0x004fca00018e06b7 */
[----:B------:R-:W-:Y:S01]  /*b660*/  MOV R191, R2 ;  /* 0x0000000200bf7202 */ /* 0x000fe20000000f00 */
[----:B------:R-:W-:Y:S04]  /*b670*/  STL [R1+0x54], R2 ;  /* 0x0000540201007387 */ /* 0x000fe80000100800 */
[----:B------:R-:W-:Y:S04]  /*b680*/  STL [R1+0x60], R5 ;  /* 0x0000600501007387 */ /* 0x000fe80000100800 */
[----:B------:R2:W-:Y:S04]  /*b690*/  LDGSTS.E [R222+0xc000], desc[UR16][R190.64], P2 ;  /* 0x0c000000bede7fae */ /* 0x0005e80009121850 */
[----:B------:R2:W-:Y:S04]  /*b6a0*/  STL [R1+0x5c], R185 ;  /* 0x00005cb901007387 */ /* 0x0005e80000100800 */
[----:B-1----:R-:W4:Y:S01]  /*b6b0*/  LDL.LU R188, [R1+0x74] ;  /* 0x0000740001bc7983 */ /* 0x002f220000300800 */
[----:B--2---:R-:W-:-:S03]  /*b6c0*/  IMAD.MOV.U32 R191, RZ, RZ, R185 ;  /* 0x000000ffffbf7224 */ /* 0x004fc600078e00b9 */
[----:B------:R-:W2:Y:S01]  /*b6d0*/  LDL.LU R185, [R1+0x78] ;  /* 0x0000780001b97983 */ /* 0x000ea20000300800 */
[----:B------:R-:W-:Y:S01]  /*b6e0*/  IMAD.MOV.U32 R190, RZ, RZ, R5 ;  /* 0x000000ffffbe7224 */ /* 0x000fe200078e0005 */
[----:B------:R-:W-:Y:S02]  /*b6f0*/  ISETP.GT.AND P2, PT, R181, 0x22, PT ;  /* 0x00000022b500780c */ /* 0x000fe40003f44270 */
[----:B------:R-:W2:Y:S04]  /*b700*/  LDL.LU R5, [R1+0x80] ;  /* 0x0000800001057983 */ /* 0x000ea80000300800 */
[----:B------:R-:W2:Y:S04]  /*b710*/  LDL.LU R2, [R1+0x88] ;  /* 0x0000880001027983 */ /* 0x000ea80000300800 */
[----:B------:R1:W-:Y:S01]  /*b720*/  LDGSTS.E [R222+0x8004], desc[UR16][R190.64], P1 ;  /* 0x08004000bede7fae */ /* 0x0003e20008921850 */
[----:B---3--:R-:W-:-:S05]  /*b730*/  IADD3 R3, P3, R3, R184, RZ ;  /* 0x000000b803037210 */ /* 0x008fca0007f7e0ff */
[----:B----4-:R-:W-:Y:S01]  /*b740*/  IMAD.X R182, R182, 0x1, R183, P3 ;  /* 0x00000001b6b67824 */ /* 0x010fe200018e06b7 */
[----:B------:R-:W-:Y:S01]  /*b750*/  IADD3 R0, P4, R0, R184, RZ ;  /* 0x000000b800007210 */ /* 0x000fe20007f9e0ff */
[----:B------:R-:W-:Y:S01]  /*b760*/  STL [R1+0x68], R3 ;  /* 0x0000680301007387 */ /* 0x000fe20000100800 */
[----:B-1----:R-:W-:Y:S01]  /*b770*/  SEL R190, RZ, 0x4, !P2 ;  /* 0x00000004ffbe7807 */ /* 0x002fe20005000000 */
[----:B------:R-:W-:Y:S02]  /*b780*/  IMAD.MOV.U32 R191, RZ, RZ, R182 ;  /* 0x000000ffffbf7224 */ /* 0x000fe400078e00b6 */
[----:B------:R1:W-:Y:S01]  /*b790*/  STL [R1+0x64], R182 ;  /* 0x000064b601007387 */ /* 0x0003e20000100800 */
[----:B------:R-:W-:-:S03]  /*b7a0*/  SEL R190, R190, RZ, !P0 ;  /* 0x000000ffbebe7207 */ /* 0x000fc60004000000 */
[----:B------:R3:W-:Y:S01]  /*b7b0*/  STL [R1+0x70], R0 ;  /* 0x0000700001007387 */ /* 0x0007e20000100800 */
[----:B------:R-:W-:-:S03]  /*b7c0*/  IADD3.X R189, R189, R183, RZ, P4, !PT ;  /* 0x000000b7bdbd7210 */ /* 0x000fc600027fe4ff */
[----:B-1----:R-:W4:Y:S01]  /*b7d0*/  LDL.LU R182, [R1+0x7c] ;  /* 0x00007c0001b67983 */ /* 0x002f220000300800 */
[----:B------:R-:W-:Y:S01]  /*b7e0*/  ISETP.NE.U32.AND P2, PT, R190, RZ, PT ;  /* 0x000000ffbe00720c */ /* 0x000fe20003f45070 */
[----:B------:R-:W-:Y:S02]  /*b7f0*/  IMAD.MOV.U32 R190, RZ, RZ, R3 ;  /* 0x000000ffffbe7224 */ /* 0x000fe400078e0003 */
[----:B------:R-:W-:Y:S04]  /*b800*/  STL [R1+0x6c], R189 ;  /* 0x00006cbd01007387 */ /* 0x000fe80000100800 */
[----:B------:R-:W4:Y:S04]  /*b810*/  LDL.LU R3, [R1+0x84] ;  /* 0x0000840001037983 */ /* 0x000f280000300800 */
[----:B------:R1:W-:Y:S02]  /*b820*/  LDGSTS.E [R222+0xc004], desc[UR16][R190.64], P1 ;  /* 0x0c004000bede7fae */ /* 0x0003e40008921850 */
[----:B-1----:R-:W-:-:S02]  /*b830*/  IMAD.MOV.U32 R190, RZ, RZ, R0 ;  /* 0x000000ffffbe7224 */ /* 0x002fc400078e0000 */
[----:B---3--:R-:W3:Y:S01]  /*b840*/  LDL R0, [R1+0x544] ;  /* 0x0005440001007983 */ /* 0x008ee20000100800 */
[----:B------:R-:W-:Y:S02]  /*b850*/  MOV R191, R189 ;  /* 0x000000bd00bf7202 */ /* 0x000fe40000000f00 */
[----:B------:R-:W-:-:S03]  /*b860*/  ISETP.GT.AND P1, PT, R181, 0x23, PT ;  /* 0x00000023b500780c */ /* 0x000fc60003f24270 */
[----:B------:R1:W-:Y:S02]  /*b870*/  LDGSTS.E [R222+0x8008], desc[UR16][R190.64], P2 ;  /* 0x08008000bede7fae */ /* 0x0003e40009121850 */
[----:B-1----:R-:W-:-:S04]  /*b880*/  SEL R190, RZ, 0x4, !P1 ;  /* 0x00000004ffbe7807 */ /* 0x002fc80004800000 */
[----:B------:R-:W-:-:S04]  /*b890*/  SEL R190, R190, RZ, !P0 ;  /* 0x000000ffbebe7207 */ /* 0x000fc80004000000 */
[----:B------:R-:W-:Y:S02]  /*b8a0*/  ISETP.NE.U32.AND P1, PT, R190, RZ, PT ;  /* 0x000000ffbe00720c */ /* 0x000fe40003f25070 */
[----:B--2---:R-:W-:-:S05]  /*b8b0*/  IADD3 R185, P3, R185, R184, RZ ;  /* 0x000000b8b9b97210 */ /* 0x004fca0007f7e0ff */
[----:B------:R-:W-:Y:S02]  /*b8c0*/  IMAD.X R188, R188, 0x1, R183, P3 ;  /* 0x00000001bcbc7824 */ /* 0x000fe400018e06b7 */
[----:B------:R-:W-:Y:S02]  /*b8d0*/  IMAD.MOV.U32 R190, RZ, RZ, R185 ;  /* 0x000000ffffbe7224 */ /* 0x000fe400078e00b9 */
[----:B------:R-:W-:-:S05]  /*b8e0*/  IMAD.MOV.U32 R191, RZ, RZ, R188 ;  /* 0x000000ffffbf7224 */ /* 0x000fca00078e00bc */
[----:B------:R1:W-:Y:S01]  /*b8f0*/  LDGSTS.E [R222+0xc008], desc[UR16][R190.64], P2 ;  /* 0x0c008000bede7fae */ /* 0x0003e20009121850 */
[-C--:B------:R-:W-:Y:S02]  /*b900*/  IADD3 R5, P2, R5, R184.reuse, RZ ;  /* 0x000000b805057210 */ /* 0x080fe40007f5e0ff */
[----:B------:R-:W-:Y:S01]  /*b910*/  IADD3 R2, P3, R2, R184, RZ ;  /* 0x000000b802027210 */ /* 0x000fe20007f7e0ff */
[----:B------:R-:W-:Y:S02]  /*b920*/  STL [R1+0x78], R185 ;  /* 0x000078b901007387 */ /* 0x000fe40000100800 */
[----:B-1----:R-:W-:Y:S02]  /*b930*/  IMAD.MOV.U32 R190, RZ, RZ, R5 ;  /* 0x000000ffffbe7224 */ /* 0x002fe400078e0005 */
[----:B------:R-:W-:Y:S01]  /*b940*/  STL [R1+0x74], R188 ;  /* 0x000074bc01007387 */ /* 0x000fe20000100800 */
[----:B----4-:R-:W-:-:S05]  /*b950*/  IADD3.X R182, R182, R183, RZ, P2, !PT ;  /* 0x000000b7b6b67210 */ /* 0x010fca00017fe4ff */
[----:B------:R-:W-:Y:S02]  /*b960*/  IMAD.MOV.U32 R191, RZ, RZ, R182 ;  /* 0x000000ffffbf7224 */ /* 0x000fe400078e00b6 */
[----:B------:R-:W-:-:S03]  /*b970*/  IMAD.X R3, R3, 0x1, R183, P3 ;  /* 0x0000000103037824 */ /* 0x000fc600018e06b7 */
[----:B------:R1:W-:Y:S04]  /*b980*/  LDGSTS.E [R222+0x800c], desc[UR16][R190.64], P1 ;  /* 0x0800c000bede7fae */ /* 0x0003e80008921850 */
[----:B------:R-:W-:Y:S04]  /*b990*/  STL [R1+0x80], R5 ;  /* 0x0000800501007387 */ /* 0x000fe80000100800 */
[----:B------:R-:W-:Y:S01]  /*b9a0*/  STL [R1+0x7c], R182 ;  /* 0x00007cb601007387 */ /* 0x000fe20000100800 */
[----:B-1----:R-:W-:Y:S01]  /*b9b0*/  MOV R190, R2 ;  /* 0x0000000200be7202 */ /* 0x002fe20000000f00 */
[----:B------:R-:W-:-:S02]  /*b9c0*/  IMAD.MOV.U32 R191, RZ, RZ, R3 ;  /* 0x000000ffffbf7224 */ /* 0x000fc400078e0003 */
[----:B------:R-:W-:Y:S04]  /*b9d0*/  STL [R1+0x88], R2 ;  /* 0x0000880201007387 */ /* 0x000fe80000100800 */
[----:B------:R1:W-:Y:S04]  /*b9e0*/  STL [R1+0x84], R3 ;  /* 0x0000840301007387 */ /* 0x0003e80000100800 */
[----:B------:R3:W-:Y:S04]  /*b9f0*/  LDGSTS.E [R222+0xc00c], desc[UR16][R190.64], P1 ;  /* 0x0c00c000bede7fae */ /* 0x0007e80008921850 */
[----:B-1----:R-:W2:Y:S01]  /*ba00*/  LDL.LU R3, [R1+0x8c] ;  /* 0x00008c0001037983 */ /* 0x002ea20000300800 */
[----:B---3--:R-:W-:-:S03]  /*ba10*/  VIADD R222, R0, UR4 ;  /* 0x0000000400de7c36 */ /* 0x008fc60008000000 */
[----:B------:R-:W3:Y:S01]  /*ba20*/  LDL.LU R0, [R1+0x90] ;  /* 0x0000900001007983 */ /* 0x000ee20000300800 */
[----:B------:R-:W-:Y:S02]  /*ba30*/  ISETP.GT.AND P1, PT, R181, 0x4, PT ;  /* 0x00000004b500780c */ /* 0x000fe40003f24270 */
[-C--:B------:R-:W-:Y:S01]  /*ba40*/  IADD3 R23, P3, R23, R184.reuse, RZ ;  /* 0x000000b817177210 */ /* 0x080fe20007f7e0ff */
[----:B------:R-:W4:Y:S01]  /*ba50*/  LDL.LU R188, [R1+0x94] ;  /* 0x0000940001bc7983 */ /* 0x000f220000300800 */
[----:B------:R-:W-:Y:S02]  /*ba60*/  SEL R190, RZ, 0x4, !P1 ;  /* 0x00000004ffbe7807 */ /* 0x000fe40004800000 */
[-C--:B------:R-:W-:Y:S01]  /*ba70*/  IADD3 R153, P4, R153, R184.reuse, RZ ;  /* 0x000000b899997210 */ /* 0x080fe20007f9e0ff */
[----:B------:R-:W-:Y:S01]  /*ba80*/  IMAD.X R152, R152, 0x1, R183, P3 ;  /* 0x0000000198987824 */ /* 0x000fe200018e06b7 */
[----:B------:R-:W-:Y:S01]  /*ba90*/  SEL R190, R190, RZ, !P0 ;  /* 0x000000ffbebe7207 */ /* 0x000fe20004000000 */
[----:B------:R-:W4:Y:S01]  /*baa0*/  LDL.LU R185, [R1+0x98] ;  /* 0x0000980001b97983 */ /* 0x000f220000300800 */
[----:B------:R-:W-:-:S02]  /*bab0*/  IADD3 R21, P1, R21, R184, RZ ;  /* 0x000000b815157210 */ /* 0x000fc40007f3e0ff */
[----:B------:R-:W-:Y:S01]  /*bac0*/  ISETP.NE.U32.AND P2, PT, R190, RZ, PT ;  /* 0x000000ffbe00720c */ /* 0x000fe20003f45070 */
[--C-:B------:R-:W-:Y:S01]  /*bad0*/  IMAD.X R154, R154, 0x1, R183.reuse, P4 ;  /* 0x000000019a9a7824 */ /* 0x100fe200020e06b7 */
[----:B------:R-:W-:Y:S01]  /*bae0*/  IADD3 R155, P3, R155, R184, RZ ;  /* 0x000000b89b9b7210 */ /* 0x000fe20007f7e0ff */
[----:B------:R-:W-:Y:S01]  /*baf0*/  IMAD.X R22, R22, 0x1, R183, P1 ;  /* 0x0000000116167824 */ /* 0x000fe200008e06b7 */
[----:B------:R-:W-:Y:S01]  /*bb00*/  MOV R190, R21 ;  /* 0x0000001500be7202 */ /* 0x000fe20000000f00 */
[----:B------:R-:W4:Y:S02]  /*bb10*/  LDL.LU R5, [R1+0x9c] ;  /* 0x00009c0001057983 */ /* 0x000f240000300800 */
[----:B------:R-:W-:Y:S01]  /*bb20*/  IMAD.MOV.U32 R191, RZ, RZ, R22 ;  /* 0x000000ffffbf7224 */ /* 0x000fe200078e0016 */
[----:B------:R-:W-:Y:S01]  /*bb30*/  ISETP.GT.AND P1, PT, R181, 0x5, PT ;  /* 0x00000005b500780c */ /* 0x000fe20003f24270 */
[----:B------:R-:W4:Y:S04]  /*bb40*/  LDL.LU R2, [R1+0xa0] ;  /* 0x0000a00001027983 */ /* 0x000f280000300800 */
[----:B------:R1:W-:Y:S02]  /*bb50*/  LDGSTS.E [R222], desc[UR16][R190.64], P2 ;  /* 0x00000000bede7fae */ /* 0x0003e40009121850 */
[----:B-1----:R-:W-:-:S04]  /*bb60*/  SEL R190, RZ, 0x4, !P1 ;  /* 0x00000004ffbe7807 */ /* 0x002fc80004800000 */
[----:B------:R-:W-:Y:S01]  /*bb70*/  SEL R190, R190, RZ, !P0 ;  /* 0x000000ffbebe7207 */ /* 0x000fe20004000000 */
[----:B------:R-:W-:-:S03]  /*bb80*/  IMAD.MOV.U32 R191, RZ, RZ, R152 ;  /* 0x000000ffffbf7224 */ /* 0x000fc600078e0098 */
[----:B------:R-:W-:Y:S02]  /*bb90*/  ISETP.NE.U32.AND P1, PT, R190, RZ, PT ;  /* 0x000000ffbe00720c */ /* 0x000fe40003f25070 */
[----:B------:R-:W-:-:S05]  /*bba0*/  MOV R190, R23 ;  /* 0x0000001700be7202 */ /* 0x000fca0000000f00 */
[----:B------:R1:W-:Y:S01]  /*bbb0*/  LDGSTS.E [R222+0x4000], desc[UR16][R190.64], P2 ;  /* 0x04000000bede7fae */ /* 0x0003e20009121850 */
[----:B------:R-:W-:Y:S01]  /*bbc0*/  ISETP.GT.AND P2, PT, R181, 0x6, PT ;  /* 0x00000006b500780c */ /* 0x000fe20003f44270 */
[----:B-1----:R-:W-:Y:S02]  /*bbd0*/  IMAD.MOV.U32 R190, RZ, RZ, R153 ;  /* 0x000000ffffbe7224 */ /* 0x002fe400078e0099 */
[----:B------:R-:W-:-:S05]  /*bbe0*/  IMAD.MOV.U32 R191, RZ, RZ, R154 ;  /* 0x000000ffffbf7224 */ /* 0x000fca00078e009a */
[----:B------:R1:W-:Y:S01]  /*bbf0*/  LDGSTS.E [R222+0x4], desc[UR16][R190.64], P1 ;  /* 0x00004000bede7fae */ /* 0x0003e20008921850 */
[----:B------:R-:W-:Y:S02]  /*bc00*/  IADD3.X R156, R156, R183, RZ, P3, !PT ;  /* 0x000000b79c9c7210 */ /* 0x000fe40001ffe4ff */
[----:B------:R-:W-:Y:S02]  /*bc10*/  IADD3 R157, P4, R157, R184, RZ ;  /* 0x000000b89d9d7210 */ /* 0x000fe40007f9e0ff */
[----:B-1----:R-:W-:-:S04]  /*bc20*/  SEL R190, RZ, 0x4, !P2 ;  /* 0x00000004ffbe7807 */ /* 0x002fc80005000000 */
[----:B------:R-:W-:Y:S01]  /*bc30*/  SEL R190, R190, RZ, !P0 ;  /* 0x000000ffbebe7207 */ /* 0x000fe20004000000 */
[----:B------:R-:W-:-:S03]  /*bc40*/  IMAD.MOV.U32 R191, RZ, RZ, R156 ;  /* 0x000000ffffbf7224 */ /* 0x000fc600078e009c */
[----:B------:R-:W-:Y:S01]  /*bc50*/  ISETP.NE.U32.AND P2, PT, R190, RZ, PT ;  /* 0x000000ffbe00720c */ /* 0x000fe20003f45070 */
[----:B------:R-:W-:Y:S02]  /*bc60*/  IMAD.MOV.U32 R190, RZ, RZ, R155 ;  /* 0x000000ffffbe7224 */ /* 0x000fe400078e009b */
[----:B------:R-:W-:-:S03]  /*bc70*/  IMAD.X R158, R158, 0x1, R183, P4 ;  /* 0x000000019e9e7824 */ /* 0x000fc600020e06b7 */
[----:B------:R1:W-:Y:S01]  /*bc80*/  LDGSTS.E [R222+0x4004], desc[UR16][R190.64], P1 ;  /* 0x04004000bede7fae */ /* 0x0003e20008921850 */
[----:B------:R-:W-:Y:S02]  /*bc90*/  ISETP.GT.AND P1, PT, R181, 0x7, PT ;  /* 0x00000007b500780c */ /* 0x000fe40003f24270 */
[----:B------:R-:W-:Y:S02]  /*bca0*/  IADD3 R159, P3, R159, R184, RZ ;  /* 0x000000b89f9f7210 */ /* 0x000fe40007f7e0ff */
[----:B-1----:R-:W-:Y:S01]  /*bcb0*/  MOV R190, R157 ;  /* 0x0000009d00be7202 */ /* 0x002fe20000000f00 */
[----:B------:R-:W-:-:S05]  /*bcc0*/  IMAD.MOV.U32 R191, RZ, RZ, R158 ;  /* 0x000000ffffbf7224 */ /* 0x000fca00078e009e */
[----:B------:R1:W-:Y:S01]  /*bcd0*/  LDGSTS.E [R222+0x8], desc[UR16][R190.64], P2 ;  /* 0x00008000bede7fae */ /* 0x0003e20009121850 */
[----:B------:R-:W-:Y:S01]  /*bce0*/  IMAD.X R160, R160, 0x1, R183, P3 ;  /* 0x00000001a0a07824 */ /* 0x000fe200018e06b7 */
[----:B------:R-:W-:Y:S02]  /*bcf0*/  IADD3 R161, P4, R161, R184, RZ ;  /* 0x000000b8a1a17210 */ /* 0x000fe40007f9e0ff */
[----:B-1----:R-:W-:-:S04]  /*bd00*/  SEL R190, RZ, 0x4, !P1 ;  /* 0x00000004ffbe7807 */ /* 0x002fc80004800000 */
[----:B------:R-:W-:Y:S01]  /*bd10*/  SEL R190, R190, RZ, !P0 ;  /* 0x000000ffbebe7207 */ /* 0x000fe20004000000 */
[----:B------:R-:W-:-:S03]  /*bd20*/  IMAD.MOV.U32 R191, RZ, RZ, R160 ;  /* 0x000000ffffbf7224 */ /* 0x000fc600078e00a0 */
[----:B------:R-:W-:Y:S02]  /*bd30*/  ISETP.NE.U32.AND P1, PT, R190, RZ, PT ;  /* 0x000000ffbe00720c */ /* 0x000fe40003f25070 */
[----:B------:R-:W-:Y:S01]  /*bd40*/  MOV R190, R159 ;  /* 0x0000009f00be7202 */ /* 0x000fe20000000f00 */
[----:B------:R-:W-:-:S04]  /*bd50*/  IMAD.X R162, R162, 0x1, R183, P4 ;  /* 0x00000001a2a27824 */ /* 0x000fc800020e06b7 */
[----:B------:R1:W-:Y:S01]  /*bd60*/  LDGSTS.E [R222+0x4008], desc[UR16][R190.64], P2 ;  /* 0x04008000bede7fae */ /* 0x0003e20009121850 */
[----:B------:R-:W-:Y:S02]  /*bd70*/  ISETP.GT.AND P2, PT, R181, 0x24, PT ;  /* 0x00000024b500780c */ /* 0x000fe40003f44270 */
[----:B------:R-:W-:Y:S01]  /*bd80*/  IADD3 R163, P3, R163, R184, RZ ;  /* 0x000000b8a3a37210 */ /* 0x000fe20007f7e0ff */
[----:B-1----:R-:W-:Y:S02]  /*bd90*/  IMAD.MOV.U32 R190, RZ, RZ, R161 ;  /* 0x000000ffffbe7224 */ /* 0x002fe400078e00a1 */
[----:B------:R-:W-:-:S05]  /*bda0*/  IMAD.MOV.U32 R191, RZ, RZ, R162 ;  /* 0x000000ffffbf7224 */ /* 0x000fca00078e00a2 */
[----:B------:R1:W-:Y:S01]  /*bdb0*/  LDGSTS.E [R222+0xc], desc[UR16][R190.64], P1 ;  /* 0x0000c000bede7fae */ /* 0x0003e20008921850 */
[----:B------:R-:W-:Y:S02]  /*bdc0*/  IADD3.X R164, R164, R183, RZ, P3, !PT ;  /* 0x000000b7a4a47210 */ /* 0x000fe40001ffe4ff */
[----:B-1----:R-:W-:-:S04]  /*bdd0*/  SEL R190, RZ, 0x4, !P2 ;  /* 0x00000004ffbe7807 */ /* 0x002fc80005000000 */
[----:B------:R-:W-:Y:S01]  /*bde0*/  SEL R190, R190, RZ, !P0 ;  /* 0x000000ffbebe7207 */ /* 0x000fe20004000000 */
[----:B------:R-:W-:-:S03]  /*bdf0*/  IMAD.MOV.U32 R191, RZ, RZ, R164 ;  /* 0x000000ffffbf7224 */ /* 0x000fc600078e00a4 */
[----:B------:R-:W-:Y:S01]  /*be00*/  ISETP.NE.U32.AND P2, PT, R190, RZ, PT ;  /* 0x000000ffbe00720c */ /* 0x000fe20003f45070 */
[----:B------:R-:W-:-:S05]  /*be10*/  IMAD.MOV.U32 R190, RZ, RZ, R163 ;  /* 0x000000ffffbe7224 */ /* 0x000fca00078e00a3 */
[----:B------:R1:W-:Y:S01]  /*be20*/  LDGSTS.E [R222+0x400c], desc[UR16][R190.64], P1 ;  /* 0x0400c000bede7fae */ /* 0x0003e20008921850 */
[----:B---3--:R-:W-:-:S05]  /*be30*/  IADD3 R0, P4, R0, R184, RZ ;  /* 0x000000b800007210 */ /* 0x008fca0007f9e0ff */
[----:B--2---:R-:W-:Y:S01]  /*be40*/  IMAD.X R3, R3, 0x1, R183, P4 ;  /* 0x0000000103037824 */ /* 0x004fe200020e06b7 */
[----:B------:R-:W-:Y:S03]  /*be50*/  STL [R1+0x90], R0 ;  /* 0x0000900001007387 */ /* 0x000fe60000100800 */
[----:B-1----:R-:W-:Y:S01]  /*be60*/  IMAD.MOV.U32 R191, RZ, RZ, R3 ;  /* 0x000000ffffbf7224 */ /* 0x002fe200078e0003 */
[----:B------:R1:W-:Y:S04]  /*be70*/  STL [R1+0x8c], R3 ;  /* 0x00008c0301007387 */ /* 0x0003e80000100800 */
[----:B------:R-:W2:Y:S01]  /*be80*/  LDL.LU R182, [R1+0xa4] ;  /* 0x0000a40001b67983 */ /* 0x000ea20000300800 */
[----:B------:R-:W-:-:S03]  /*be90*/  MOV R190, R0 ;  /* 0x0000000000be7202 */ /* 0x000fc60000000f00 */
[----:B-1----:R-:W3:Y:S04]  /*bea0*/  LDL.LU R3, [R1+0xa8] ;  /* 0x0000a80001037983 */ /* 0x002ee80000300800 */
[----:B------:R-:W2:Y:S04]  /*beb0*/  LDL.LU R189, [R1+0xac] ;  /* 0x0000ac0001bd7983 */ /* 0x000ea80000300800 */
[----:B------:R-:W2:Y:S01]  /*bec0*/  LDL.LU R0, [R1+0xb0] ;  /* 0x0000b00001007983 */ /* 0x000ea20000300800 */
[----:B------:R-:W-:Y:S02]  /*bed0*/  ISETP.GT.AND P1, PT, R181, 0x25, PT ;  /* 0x00000025b500780c */ /* 0x000fe40003f24270 */
[-C--:B----4-:R-:W-:Y:S01]  /*bee0*/  IADD3 R185, P3, R185, R184.reuse, RZ ;  /* 0x000000b8b9b97210 */ /* 0x090fe20007f7e0ff */
[----:B------:R1:W-:Y:S01]  /*bef0*/  LDGSTS.E [R222+0x8000], desc[UR16][R190.64], P2 ;  /* 0x08000000bede7fae */ /* 0x0003e20009121850 */
[----:B------:R-:W-:-:S03]  /*bf00*/  IADD3 R2, P4, R2, R184, RZ ;  /* 0x000000b802027210 */ /* 0x000fc60007f9e0ff */
[--C-:B------:R-:W-:Y:S02]  /*bf10*/  IMAD.X R188, R188, 0x1, R183.reuse, P3 ;  /* 0x00000001bcbc7824 */ /* 0x100fe400018e06b7 */
[----:B------:R-:W-:Y:S01]  /*bf20*/  IMAD.X R5, R5, 0x1, R183, P4 ;  /* 0x0000000105057824 */ /* 0x000fe200020e06b7 */
[----:B------:R-:W-:Y:S01]  /*bf30*/  STL [R1+0x98], R185 ;  /* 0x000098b901007387 */ /* 0x000fe20000100800 */
[----:B-1----:R-:W-:-:S03]  /*bf40*/  SEL R190, RZ, 0x4, !P1 ;  /* 0x00000004ffbe7807 */ /* 0x002fc60004800000 */
[----:B------:R1:W-:Y:S01]  /*bf50*/  STL [R1+0x94], R188 ;  /* 0x000094bc01007387 */ /* 0x0003e20000100800 */
[----:B------:R-:W-:-:S03]  /*bf60*/  SEL R190, R190, RZ, !P0 ;  /* 0x000000ffbebe7207 */ /* 0x000fc60004000000 */
[----:B------:R-:W-:Y:S01]  /*bf70*/  STL [R1+0xa0], R2 ;  /* 0x0000a00201007387 */ /* 0x000fe20000100800 */
[----:B------:R-:W-:Y:S01]  /*bf80*/  IMAD.MOV.U32 R191, RZ, RZ, R188 ;  /* 0x000000ffffbf7224 */ /* 0x000fe200078e00bc */
[----:B------:R-:W-:Y:S02]  /*bf90*/  ISETP.NE.U32.AND P1, PT, R190, RZ, PT ;  /* 0x000000ffbe00720c */ /* 0x000fe40003f25070 */
[----:B------:R4:W-:Y:S01]  /*bfa0*/  STL [R1+0x9c], R5 ;  /* 0x00009c0501007387 */ /* 0x0009e20000100800 */
[----:B------:R-:W-:-:S03]  /*bfb0*/  MOV R190, R185 ;  /* 0x000000b900be7202 */ /* 0x000fc60000000f00 */
[----:B-1----:R-:W2:Y:S04]  /*bfc0*/  LDL.LU R188, [R1+0xb4] ;  /* 0x0000b40001bc7983 */ /* 0x002ea80000300800 */
[----:B------:R-:W2:Y:S04]  /*bfd0*/  LDL.LU R185, [R1+0xb8] ;  /* 0x0000b80001b97983 */ /* 0x000ea80000300800 */
[----:B------:R1:W-:Y:S01]  /*bfe0*/  LDGSTS.E [R222+0xc000], desc[UR16][R190.64], P2 ;  /* 0x0c000000bede7fae */ /* 0x0003e20009121850 */
[----:B------:R-:W-:Y:S01]  /*bff0*/  ISETP.GT.AND P2, PT, R181, 0x26, PT ;  /* 0x00000026b500780c */ /* 0x000fe20003f44270 */
[----:B-1----:R-:W-:-:S02]  /*c000*/  IMAD.MOV.U32 R190, RZ, RZ, R2 ;  /* 0x000000ffffbe7224 */ /* 0x002fc400078e0002 */
[----:B------:R-:W-:Y:S02]  /*c010*/  IMAD.MOV.U32 R191, RZ, RZ, R5 ;  /* 0x000000ffffbf7224 */ /* 0x000fe400078e0005 */
[----:B----4-:R-:W4:Y:S04]  /*c020*/  LDL.LU R5, [R1+0xc0] ;  /* 0x0000c00001057983 */ /* 0x010f280000300800 */
[----:B------:R-:W4:Y:S04]  /*c030*/  LDL.LU R2, [R1+0xc8] ;  /* 0x0000c80001027983 */ /* 0x000f280000300800 */
[----:B------:R1:W-:Y:S02]  /*c040*/  LDGSTS.E [R222+0x8004], desc[UR16][R190.64], P1 ;  /* 0x08004000bede7fae */ /* 0x0003e40008921850 */
[----:B-1----:R-:W-:-:S04]  /*c050*/  SEL R190, RZ, 0x4, !P2 ;  /* 0x00000004ffbe7807 */ /* 0x002fc80005000000 */
[----:B------:R-:W-:-:S04]  /*c060*/  SEL R190, R190, RZ, !P0 ;  /* 0x000000ffbebe7207 */ /* 0x000fc80004000000 */
[----:B------:R-:W-:Y:S02]  /*c070*/  ISETP.NE.U32.AND P2, PT, R190, RZ, PT ;  /* 0x000000ffbe00720c */ /* 0x000fe40003f45070 */
[----:B---3--:R-:W-:-:S04]  /*c080*/  IADD3 R3, P3, R3, R184, RZ ;  /* 0x000000b803037210 */ /* 0x008fc80007f7e0ff */
[----:B--2---:R-:W-:Y:S01]  /*c090*/  IADD3.X R182, R182, R183, RZ, P3, !PT ;  /* 0x000000b7b6b67210 */ /* 0x004fe20001ffe4ff */
[----:B------:R-:W-:Y:S01]  /*c0a0*/  STL [R1+0xa8], R3 ;  /* 0x0000a80301007387 */ /* 0x000fe20000100800 */
[----:B------:R-:W-:-:S03]  /*c0b0*/  IADD3 R0, P4, R0, R184, RZ ;  /* 0x000000b800007210 */ /* 0x000fc60007f9e0ff */
[----:B------:R1:W-:Y:S01]  /*c0c0*/  STL [R1+0xa4], R182 ;  /* 0x0000a4b601007387 */ /* 0x0003e20000100800 */
[----:B------:R-:W-:-:S03]  /*c0d0*/  IMAD.MOV.U32 R191, RZ, RZ, R182 ;  /* 0x000000ffffbf7224 */ /* 0x000fc600078e00b6 */
[----:B------:R2:W-:Y:S01]  /*c0e0*/  STL [R1+0xb0], R0 ;  /* 0x0000b00001007387 */ /* 0x0005e20000100800 */
[----:B------:R-:W-:-:S03]  /*c0f0*/  IMAD.X R189, R189, 0x1, R183, P4 ;  /* 0x00000001bdbd7824 */ /* 0x000fc600020e06b7 */
[----:B-1----:R-:W3:Y:S01]  /*c100*/  LDL.LU R182, [R1+0xbc] ;  /* 0x0000bc0001b67983 */ /* 0x002ee20000300800 */
[----:B------:R-:W-:-:S03]  /*c110*/  IMAD.MOV.U32 R190, RZ, RZ, R3 ;  /* 0x000000ffffbe7224 */ /* 0x000fc600078e0003 */
[----:B------:R-:W-:Y:S04]  /*c120*/  STL [R1+0xac], R189 ;  /* 0x0000acbd01007387 */ /* 0x000fe80000100800 */
[----:B------:R-:W3:Y:S04]  /*c130*/  LDL.LU R3, [R1+0xc4] ;  /* 0x0000c40001037983 */ /* 0x000ee80000300800 */
[----:B------:R1:W-:Y:S02]  /*c140*/  LDGSTS.E [R222+0xc004], desc[UR16][R190.64], P1 ;  /* 0x0c004000bede7fae */ /* 0x0003e40008921850 */
[----:B-1----:R-:W-:-:S02]  /*c150*/  MOV R190, R0 ;  /* 0x0000000000be7202 */ /* 0x002fc40000000f00 */
[----:B--2---:R-:W2:Y:S01]  /*c160*/  LDL R0, [R1+0x540] ;  /* 0x0005400001007983 */ /* 0x004ea20000100800 */
[----:B------:R-:W-:Y:S01]  /*c170*/  IMAD.MOV.U32 R191, RZ, RZ, R189 ;  /* 0x000000ffffbf7224 */ /* 0x000fe200078e00bd */
[----:B------:R-:W-:Y:S02]  /*c180*/  ISETP.GT.AND P1, PT, R181, 0x27, PT ;  /* 0x00000027b500780c */ /* 0x000fe40003f24270 */
[----:B------:R-:W-:Y:S02]  /*c190*/  IADD3 R185, P3, R185, R184, RZ ;  /* 0x000000b8b9b97210 */ /* 0x000fe40007f7e0ff */
[----:B------:R1:W-:Y:S03]  /*c1a0*/  LDGSTS.E [R222+0x8008], desc[UR16][R190.64], P2 ;  /* 0x08008000bede7fae */ /* 0x0003e60009121850 */
[----:B------:R-:W-:Y:S01]  /*c1b0*/  IMAD.X R188, R188, 0x1, R183, P3 ;  /* 0x00000001bcbc7824 */ /* 0x000fe200018e06b7 */
[----:B-1----:R-:W-:-:S04]  /*c1c0*/  SEL R190, RZ, 0x4, !P1 ;  /* 0x00000004ffbe7807 */ /* 0x002fc80004800000 */
[----:B------:R-:W-:Y:S02]  /*c1d0*/  SEL R190, R190, RZ, !P0 ;  /* 0x000000ffbebe7207 */ /* 0x000fe40004000000 */
[----:B------:R-:W-:Y:S02]  /*c1e0*/  MOV R191, R188 ;  /* 0x000000bc00bf7202 */ /* 0x000fe40000000f00 */
[----:B------:R-:W-:Y:S01]  /*c1f0*/  ISETP.NE.U32.AND P1, PT, R190, RZ, PT ;  /* 0x000000ffbe00720c */ /* 0x000fe20003f25070 */
[----:B------:R-:W-:-:S05]  /*c200*/  IMAD.MOV.U32 R190, RZ, RZ, R185 ;  /* 0x000000ffffbe7224 */ /* 0x000fca00078e00b9 */
[----:B------:R1:W-:Y:S01]  /*c210*/  LDGSTS.E [R222+0xc008], desc[UR16][R190.64], P2 ;  /* 0x0c008000bede7fae */ /* 0x0003e20009121850 */
[-C--:B----4-:R-:W-:Y:S02]  /*c220*/  IADD3 R5, P2, R5, R184.reuse, RZ ;  /* 0x000000b805057210 */ /* 0x090fe40007f5e0ff */
[----:B------:R-:W-:Y:S01]  /*c230*/  IADD3 R2, P3, R2, R184, RZ ;  /* 0x000000b802027210 */ /* 0x000fe20007f7e0ff */
[----:B------:R-:W-:Y:S02]  /*c240*/  STL [R1+0xb8], R185 ;  /* 0x0000b8b901007387 */ /* 0x000fe40000100800 */
[----:B-1----:R-:W-:Y:S02]  /*c250*/  IMAD.MOV.U32 R190, RZ, RZ, R5 ;  /* 0x000000ffffbe7224 */ /* 0x002fe400078e0005 */
[----:B------:R-:W-:Y:S04]  /*c260*/  STL [R1+0xb4], R188 ;  /* 0x0000b4bc01007387 */ /* 0x000fe80000100800 */
[----:B------:R-:W-:Y:S01]  /*c270*/  STL [R1+0xc0], R5 ;  /* 0x0000c00501007387 */ /* 0x000fe20000100800 */
[----:B---3--:R-:W-:-:S05]  /*c280*/  IMAD.X R182, R182, 0x1, R183, P2 ;  /* 0x00000001b6b67824 */ /* 0x008fca00010e06b7 */
[----:B------:R-:W-:Y:S01]  /*c290*/  MOV R191, R182 ;  /* 0x000000b600bf7202 */ /* 0x000fe20000000f00 */
[----:B------:R-:W-:-:S04]  /*c2a0*/  IMAD.X R3, R3, 0x1, R183, P3 ;  /* 0x0000000103037824 */ /* 0x000fc800018e06b7 */
[----:B------:R1:W-:Y:S04]  /*c2b0*/  LDGSTS.E [R222+0x800c], desc[UR16][R190.64], P1 ;  /* 0x0800c000bede7fae */ /* 0x0003e80008921850 */
[----:B------:R-:W-:Y:S04]  /*c2c0*/  STL [R1+0xbc], R182 ;  /* 0x0000bcb601007387 */ /* 0x000fe80000100800 */
[----:B------:R-:W-:Y:S01]  /*c2d0*/  STL [R1+0xc8], R2 ;  /* 0x0000c80201007387 */ /* 0x000fe20000100800 */
[----:B-1----:R-:W-:Y:S02]  /*c2e0*/  IMAD.MOV.U32 R190, RZ, RZ, R2 ;  /* 0x000000ffffbe7224 */ /* 0x002fe400078e0002 */
[----:B------:R-:W-:Y:S01]  /*c2f0*/  IMAD.MOV.U32 R191, RZ, RZ, R3 ;  /* 0x000000ffffbf7224 */ /* 0x000fe200078e0003 */
[----:B------:R1:W-:Y:S04]  /*c300*/  STL [R1+0xc4], R3 ;  /* 0x0000c40301007387 */ /* 0x0003e80000100800 */
[----:B------:R2:W-:Y:S04]  /*c310*/  LDGSTS.E [R222+0xc00c], desc[UR16][R190.64], P1 ;  /* 0x0c00c000bede7fae */ /* 0x0005e80008921850 */
[----:B-1----:R-:W3:Y:S01]  /*c320*/  LDL.LU R3, [R1+0xcc] ;  /* 0x0000cc0001037983 */ /* 0x002ee20000300800 */
[----:B--2---:R-:W-:-:S03]  /*c330*/  IADD3 R222, R0, UR4, RZ ;  /* 0x0000000400de7c10 */ /* 0x004fc6000fffe0ff */
[----:B------:R-:W2:Y:S01]  /*c340*/  LDL.LU R0, [R1+0xd0] ;  /* 0x0000d00001007983 */ /* 0x000ea20000300800 */
[----:B------:R-:W-:Y:S02]  /*c350*/  ISETP.GT.AND P1, PT, R181, 0x8, PT ;  /* 0x00000008b500780c */ /* 0x000fe40003f24270 */
[----:B------:R-:W-:Y:S01]  /*c360*/  IADD3 R180, P3, R180, R184, RZ ;  /* 0x000000b8b4b47210 */ /* 0x000fe20007f7e0ff */
[----:B------:R-:W4:Y:S01]  /*c370*/  LDL.LU R188, [R1+0xd4] ;  /* 0x0000d40001bc7983 */ /* 0x000f220000300800 */
[----:B------:R-:W-:-:S03]  /*c380*/  SEL R190, RZ, 0x4, !P1 ;  /* 0x00000004ffbe7807 */ /* 0x000fc60004800000 */
[--C-:B------:R-:W-:Y:S01]  /*c390*/  IMAD.X R168, R168, 0x1, R183.reuse, P3 ;  /* 0x00000001a8a87824 */ /* 0x100fe200018e06b7 */
[----:B------:R-:W-:Y:S01]  /*c3a0*/  SEL R190, R190, RZ, !P0 ;  /* 0x000000ffbebe7207 */ /* 0x000fe20004000000 */
[----:B------:R-:W4:Y:S01]  /*c3b0*/  LDL.LU R185, [R1+0xd8] ;  /* 0x0000d80001b97983 */ /* 0x000f220000300800 */
[-C--:B------:R-:W-:Y:S02]  /*c3c0*/  IADD3 R187, P1, R187, R184.reuse, RZ ;  /* 0x000000b8bbbb7210 */ /* 0x080fe40007f3e0ff */
[----:B------:R-:W-:Y:S01]  /*c3d0*/  ISETP.NE.U32.AND P2, PT, R190, RZ, PT ;  /* 0x000000ffbe00720c */ /* 0x000fe20003f45070 */
[----:B------:R-:W4:Y:S02]  /*c3e0*/  LDL.LU R5, [R1+0xdc] ;  /* 0x0000dc0001057983 */ /* 0x000f240000300800 */
[----:B------:R-:W-:Y:S02]  /*c3f0*/  IMAD.X R165, R165, 0x1, R183, P1 ;  /* 0x00000001a5a57824 */ /* 0x000fe400008e06b7 */
[----:B------:R-:W-:Y:S01]  /*c400*/  IMAD.MOV.U32 R190, RZ, RZ, R187 ;  /* 0x000000ffffbe7224 */ /* 0x000fe200078e00bb */
[----:B------:R-:W-:Y:S01]  /*c410*/  IADD3 R169, P3, R169, R184, RZ ;  /* 0x000000b8a9a97210 */ /* 0x000fe20007f7e0ff */
[----:B------:R-:W-:Y:S01]  /*c420*/  IMAD.MOV.U32 R191, RZ, RZ, R165 ;  /* 0x000000ffffbf7224 */ /* 0x000fe200078e00a5 */
[----:B------:R-:W-:Y:S01]  /*c430*/  ISETP.GT.AND P1, PT, R181, 0x9, PT ;  /* 0x00000009b500780c */ /* 0x000fe20003f24270 */
[----:B------:R-:W4:Y:S04]  /*c440*/  LDL.LU R2, [R1+0xe0] ;  /* 0x0000e00001027983 */ /* 0x000f280000300800 */
[----:B------:R1:W-:Y:S02]  /*c450*/  LDGSTS.E [R222], desc[UR16][R190.64], P2 ;  /* 0x00000000bede7fae */ /* 0x0003e40009121850 */
[----:B-1----:R-:W-:-:S04]  /*c460*/  SEL R190, RZ, 0x4, !P1 ;  /* 0x00000004ffbe7807 */ /* 0x002fc80004800000 */
[----:B------:R-:W-:Y:S01]  /*c470*/  SEL R190, R190, RZ, !P0 ;  /* 0x000000ffbebe7207 */ /* 0x000fe20004000000 */
[----:B------:R-:W-:-:S03]  /*c480*/  IMAD.MOV.U32 R191, RZ, RZ, R168 ;  /* 0x000000ffffbf7224 */ /* 0x000fc600078e00a8 */
[----:B------:R-:W-:Y:S01]  /*c490*/  ISETP.NE.U32.AND P1, PT, R190, RZ, PT ;  /* 0x000000ffbe00720c */ /* 0x000fe20003f25070 */
[----:B------:R-:W-:-:S05]  /*c4a0*/  IMAD.MOV.U32 R190, RZ, RZ, R180 ;  /* 0x000000ffffbe7224 */ /* 0x000fca00078e00b4 */
[----:B------:R1:W-:Y:S01]  /*c4b0*/  LDGSTS.E [R222+0x4000], desc[UR16][R190.64], P2 ;  /* 0x04000000bede7fae */ /* 0x0003e20009121850 */
[----:B------:R-:W-:Y:S01]  /*c4c0*/  ISETP.GT.AND P2, PT, R181, 0xa, PT ;  /* 0x0000000ab500780c */ /* 0x000fe20003f44270 */
[----:B------:R-:W-:Y:S01]  /*c4d0*/  IMAD.X R172, R172, 0x1, R183, P3 ;  /* 0x00000001acac7824 */ /* 0x000fe200018e06b7 */
[----:B------:R-:W-:Y:S02]  /*c4e0*/  IADD3 R166, P4, R166, R184, RZ ;  /* 0x000000b8a6a67210 */ /* 0x000fe40007f9e0ff */
[----:B-1----:R-:W-:-:S04]  /*c4f0*/  SEL R190, RZ, 0x4, !P2 ;  /* 0x00000004ffbe7807 */ /* 0x002fc80005000000 */
[----:B------:R-:W-:Y:S01]  /*c500*/  SEL R190, R190, RZ, !P0 ;  /* 0x000000ffbebe7207 */ /* 0x000fe20004000000 */
[----:B------:R-:W-:Y:S01]  /*c510*/  IMAD.MOV.U32 R191, RZ, RZ, R172 ;  /* 0x000000ffffbf7224 */ /* 0x000fe200078e00ac */
[----:B------:R-:W-:Y:S02]  /*c520*/  IADD3.X R167, R167, R183, RZ, P4, !PT ;  /* 0x000000b7a7a77210 */ /* 0x000fe400027fe4ff */
[----:B------:R-:W-:Y:S01]  /*c530*/  ISETP.NE.U32.AND P2, PT, R190, RZ, PT ;  /* 0x000000ffbe00720c */ /* 0x000fe20003f45070 */
[----:B------:R-:W-:Y:S02]  /*c540*/  IMAD.MOV.U32 R190, RZ, RZ, R169 ;  /* 0x000000ffffbe7224 */ /* 0x000fe400078e00a9 */
[----:B------:R-:W-:Y:S04]  /*c550*/  LDGSTS.E [R222+0x4], desc[UR16][R166.64], P1 ;  /* 0x00004000a6de7fae */ /* 0x000fe80008921850 */
[----:B------:R1:W-:Y:S01]  /*c560*/  LDGSTS.E [R222+0x4004], desc[UR16][R190.64], P1 ;  /* 0x04004000bede7fae */ /* 0x0003e20008921850 */
[----:B------:R-:W-:-:S02]  /*c570*/  ISETP.GT.AND P1, PT, R181, 0xb, PT ;  /* 0x0000000bb500780c */ /* 0x000fc40003f24270 */
[-C--:B------:R-:W-:Y:S02]  /*c580*/  IADD3 R173, P3, R173, R184.reuse, RZ ;  /* 0x000000b8adad7210 */ /* 0x080fe40007f7e0ff */
[----:B------:R-:W-:Y:S02]  /*c590*/  IADD3 R170, P4, R170, R184, RZ ;  /* 0x000000b8aaaa7210 */ /* 0x000fe40007f9e0ff */
[----:B-1----:R-:W-:Y:S01]  /*c5a0*/  SEL R190, RZ, 0x4, !P1 ;  /* 0x00000004ffbe7807 */ /* 0x002fe20004800000 */
[----:B------:R-:W-:-:S03]  /*c5b0*/  IMAD.X R176, R176, 0x1, R183, P3 ;  /* 0x00000001b0b07824 */ /* 0x000fc600018e06b7 */
        /* <DEDUP_REMOVED lines=10> */
[----:B------:R-:W-:Y:S02]  /*c660*/  IADD3.X R175, R175, R183, RZ, P4, !PT ;  /* 0x000000b7afaf7210 */ /* 0x000fe400027fe4ff */
[----:B-1----:R-:W-:Y:S01]  /*c670*/  SEL R190, RZ, 0x4, !P2 ;  /* 0x00000004ffbe7807 */ /* 0x002fe20005000000 */
[----:B------:R-:W-:Y:S02]  /*c680*/  IMAD.X R179, R179, 0x1, R183, P3 ;  /* 0x00000001b3b37824 */ /* 0x000fe400018e06b7 */
[----:B------:R-:W-:Y:S01]  /*c690*/  LDGSTS.E [R222+0xc], desc[UR16][R174.64], P1 ;  /* 0x0000c000aede7fae */ /* 0x000fe20008921850 */
[----:B------:R-:W-:Y:S01]  /*c6a0*/  SEL R190, R190, RZ, !P0 ;  /* 0x000000ffbebe7207 */ /* 0x000fe20004000000 */
[----:B------:R-:W-:-:S03]  /*c6b0*/  IMAD.MOV.U32 R191, RZ, RZ, R179 ;  /* 0x000000ffffbf7224 */ /* 0x000fc600078e00b3 */
[----:B------:R-:W-:Y:S01]  /*c6c0*/  ISETP.NE.U32.AND P2, PT, R190, RZ, PT ;  /* 0x000000ffbe00720c */ /* 0x000fe20003f45070 */
[----:B------:R-:W-:-:S05]  /*c6d0*/  IMAD.MOV.U32 R190, RZ, RZ, R177 ;  /* 0x000000ffffbe7224 */ /* 0x000fca00078e00b1 */
[----:B------:R1:W-:Y:S01]  /*c6e0*/  LDGSTS.E [R222+0x400c], desc[UR16][R190.64], P1 ;  /* 0x0400c000bede7fae */ /* 0x0003e20008921850 */
[----:B--2---:R-:W-:-:S04]  /*c6f0*/  IADD3 R0, P4, R0, R184, RZ ;  /* 0x000000b800007210 */ /* 0x004fc80007f9e0ff */
[----:B---3--:R-:W-:Y:S01]  /*c700*/  IADD3.X R3, R3, R183, RZ, P4, !PT ;  /* 0x000000b703037210 */ /* 0x008fe200027fe4ff */
[----:B------:R-:W-:Y:S03]  /*c710*/  STL [R1+0xd0], R0 ;  /* 0x0000d00001007387 */ /* 0x000fe60000100800 */
[----:B-1----:R-:W-:Y:S01]  /*c720*/  MOV R191, R3 ;  /* 0x0000000300bf7202 */ /* 0x002fe20000000f00 */
[----:B------:R1:W-:Y:S04]  /*c730*/  STL [R1+0xcc], R3 ;  /* 0x0000cc0301007387 */ /* 0x0003e80000100800 */
[----:B------:R-:W2:Y:S01]  /*c740*/  LDL.LU R182, [R1+0xe4] ;  /* 0x0000e40001b67983 */ /* 0x000ea20000300800 */
[----:B------:R-:W-:-:S03]  /*c750*/  IMAD.MOV.U32 R190, RZ, RZ, R0 ;  /* 0x000000ffffbe7224 */ /* 0x000fc600078e0000 */
        /* <DEDUP_REMOVED lines=14> */
[----:B------:R-:W-:Y:S02]  /*c840*/  MOV R191, R188 ;  /* 0x000000bc00bf7202 */ /* 0x000fe40000000f00 */
[----:B------:R-:W-:Y:S01]  /*c850*/  ISETP.NE.U32.AND P1, PT, R190, RZ, PT ;  /* 0x000000ffbe00720c */ /* 0x000fe20003f25070 */
[----:B------:R4:W-:Y:S01]  /*c860*/  STL [R1+0xdc], R5 ;  /* 0x0000dc0501007387 */ /* 0x0009e20000100800 */
[----:B------:R-:W-:-:S03]  /*c870*/  IMAD.MOV.U32 R190, RZ, RZ, R185 ;  /* 0x000000ffffbe7224 */ /* 0x000fc600078e00b9 */
        /* <DEDUP_REMOVED lines=12> */
[----:B---3--:R-:W-:-:S05]  /*c940*/  IADD3 R3, P3, R3, R184, RZ ;  /* 0x000000b803037210 */ /* 0x008fca0007f7e0ff */
[----:B--2---:R-:W-:Y:S01]  /*c950*/  IMAD.X R182, R182, 0x1, R183, P3 ;  /* 0x00000001b6b67824 */ /* 0x004fe200018e06b7 */
[----:B------:R-:W-:Y:S01]  /*c960*/  IADD3 R0, P4, R0, R184, RZ ;  /* 0x000000b800007210 */ /* 0x000fe20007f9e0ff */
[----:B------:R-:W-:Y:S02]  /*c970*/  STL [R1+0xe8], R3 ;  /* 0x0000e80301007387 */ /* 0x000fe40000100800 */
[----:B------:R-:W-:Y:S02]  /*c980*/  IMAD.MOV.U32 R191, RZ, RZ, R182 ;  /* 0x000000ffffbf7224 */ /* 0x000fe400078e00b6 */
[----:B------:R1:W-:Y:S01]  /*c990*/  STL [R1+0xe4], R182 ;  /* 0x0000e4b601007387 */ /* 0x0003e20000100800 */
[----:B------:R-:W-:-:S03]  /*c9a0*/  IADD3.X R189, R189, R183, RZ, P4, !PT ;  /* 0x000000b7bdbd7210 */ /* 0x000fc600027fe4ff */
[----:B------:R2:W-:Y:S04]  /*c9b0*/  STL [R1+0xf0], R0 ;  /* 0x0000f00001007387 */ /* 0x0005e80000100800 */
[----:B-1----:R-:W3:Y:S01]  /*c9c0*/  LDL.LU R182, [R1+0xfc] ;  /* 0x0000fc0001b67983 */ /* 0x002ee20000300800 */
[----:B------:R-:W-:-:S03]  /*c9d0*/  IMAD.MOV.U32 R190, RZ, RZ, R3 ;  /* 0x000000ffffbe7224 */ /* 0x000fc600078e0003 */
[----:B------:R-:W-:Y:S04]  /*c9e0*/  STL [R1+0xec], R189 ;  /* 0x0000ecbd01007387 */ /* 0x000fe80000100800 */
[----:B------:R-:W3:Y:S04]  /*c9f0*/  LDL.LU R3, [R1+0x104] ;  /* 0x0001040001037983 */ /* 0x000ee80000300800 */
[----:B------:R1:W-:Y:S02]  /*ca00*/  LDGSTS.E [R222+0xc004], desc[UR16][R190.64], P1 ;  /* 0x0c004000bede7fae */ /* 0x0003e40008921850 */
[----:B-1----:R-:W-:-:S02]  /*ca10*/  IMAD.MOV.U32 R190, RZ, RZ, R0 ;  /* 0x000000ffffbe7224 */ /* 0x002fc400078e0000 */
[----:B--2---:R-:W2:Y:S01]  /*ca20*/  LDL R0, [R1+0x53c] ;  /* 0x00053c0001007983 */ /* 0x004ea20000100800 */
[----:B------:R-:W-:Y:S02]  /*ca30*/  MOV R191, R189 ;  /* 0x000000bd00bf7202 */ /* 0x000fe40000000f00 */
[----:B------:R-:W-:Y:S02]  /*ca40*/  ISETP.GT.AND P1, PT, R181, 0x2b, PT ;  /* 0x0000002bb500780c */ /* 0x000fe40003f24270 */
[----:B------:R-:W-:Y:S01]  /*ca50*/  IADD3 R185, P3, R185, R184, RZ ;  /* 0x000000b8b9b97210 */ /* 0x000fe20007f7e0ff */
[----:B------:R1:W-:Y:S04]  /*ca60*/  LDGSTS.E [R222+0x8008], desc[UR16][R190.64], P2 ;  /* 0x08008000bede7fae */ /* 0x0003e80009121850 */
[----:B------:R-:W-:Y:S01]  /*ca70*/  IMAD.X R188, R188, 0x1, R183, P3 ;  /* 0x00000001bcbc7824 */ /* 0x000fe200018e06b7 */
[----:B-1----:R-:W-:-:S04]  /*ca80*/  SEL R190, RZ, 0x4, !P1 ;  /* 0x00000004ffbe7807 */ /* 0x002fc80004800000 */
[----:B------:R-:W-:Y:S01]  /*ca90*/  SEL R190, R190, RZ, !P0 ;  /* 0x000000ffbebe7207 */ /* 0x000fe20004000000 */
[----:B------:R-:W-:-:S03]  /*caa0*/  IMAD.MOV.U32 R191, RZ, RZ, R188 ;  /* 0x000000ffffbf7224 */ /* 0x000fc600078e00bc */
        /* <DEDUP_REMOVED lines=9> */
[----:B---3--:R-:W-:-:S05]  /*cb40*/  IADD3.X R182, R182, R183, RZ, P2, !PT ;  /* 0x000000b7b6b67210 */ /* 0x008fca00017fe4ff */
[----:B------:R-:W-:Y:S02]  /*cb50*/  IMAD.MOV.U32 R191, RZ, RZ, R182 ;  /* 0x000000ffffbf7224 */ /* 0x000fe400078e00b6 */
[----:B------:R-:W-:-:S03]  /*cb60*/  IMAD.X R3, R3, 0x1, R183, P3 ;  /* 0x0000000103037824 */ /* 0x000fc600018e06b7 */
[----:B------:R1:W-:Y:S04]  /*cb70*/  LDGSTS.E [R222+0x800c], desc[UR16][R190.64], P1 ;  /* 0x0800c000bede7fae */ /* 0x0003e80008921850 */
[----:B------:R-:W-:Y:S04]  /*cb80*/  STL [R1+0xfc], R182 ;  /* 0x0000fcb601007387 */ /* 0x000fe80000100800 */
[----:B------:R-:W-:Y:S01]  /*cb90*/  STL [R1+0x108], R2 ;  /* 0x0001080201007387 */ /* 0x000fe20000100800 */
[----:B-1----:R-:W-:Y:S01]  /*cba0*/  MOV R190, R2 ;  /* 0x0000000200be7202 */ /* 0x002fe20000000f00 */
[----:B------:R-:W-:-:S02]  /*cbb0*/  IMAD.MOV.U32 R191, RZ, RZ, R3 ;  /* 0x000000ffffbf7224 */ /* 0x000fc400078e0003 */
[----:B------:R1:W-:Y:S04]  /*cbc0*/  STL [R1+0x104], R3 ;  /* 0x0001040301007387 */ /* 0x0003e80000100800 */
[----:B------:R2:W-:Y:S04]  /*cbd0*/  LDGSTS.E [R222+0xc00c], desc[UR16][R190.64], P1 ;  /* 0x0c00c000bede7fae */ /* 0x0005e80008921850 */
[----:B-1----:R-:W3:Y:S01]  /*cbe0*/  LDL.LU R3, [R1+0x10c] ;  /* 0x00010c0001037983 */ /* 0x002ee20000300800 */
[----:B--2---:R-:W-:-:S03]  /*cbf0*/  VIADD R222, R0, UR4 ;  /* 0x0000000400de7c36 */ /* 0x004fc60008000000 */
[----:B------:R-:W2:Y:S01]  /*cc00*/  LDL.LU R0, [R1+0x110] ;  /* 0x0001100001007983 */ /* 0x000ea20000300800 */
        /* <DEDUP_REMOVED lines=64> */
[----:B--2---:R-:W-:-:S05]  /*d010*/  IADD3 R0, P4, R0, R184, RZ ;  /* 0x000000b800007210 */ /* 0x004fca0007f9e0ff */
[----:B---3--:R-:W-:Y:S01]  /*d020*/  IMAD.X R3, R3, 0x1, R183, P4 ;  /* 0x0000000103037824 */ /* 0x008fe200020e06b7 */
        /* <DEDUP_REMOVED lines=116> */
[----:B------:R-:W-:-:S03]  /*d770*/  IMAD.X R215, R215, 0x1, R183, P4 ;  /* 0x00000001d7d77824 */ /* 0x000fc600020e06b7 */
[----:B------:R1:W-:Y:S01]  /*d780*/  LDGSTS.E [R222+0x4004], desc[UR16][R190.64], P1 ;  /* 0x04004000bede7fae */ /* 0x0003e20008921850 */
[----:B------:R-:W-:Y:S02]  /*d790*/  ISETP.GT.AND P1, PT, R181, 0x13, PT ;  /* 0x00000013b500780c */ /* 0x000fe40003f24270 */
[----:B------:R-:W-:Y:S01]  /*d7a0*/  IADD3 R218, P3, R218, R184, RZ ;  /* 0x000000b8dada7210 */ /* 0x000fe20007f7e0ff */
[----:B-1----:R-:W-:Y:S02]  /*d7b0*/  IMAD.MOV.U32 R190, RZ, RZ, R216 ;  /* 0x000000ffffbe7224 */ /* 0x002fe400078e00d8 */
[----:B------:R-:W-:-:S05]  /*d7c0*/  IMAD.MOV.U32 R191, RZ, RZ, R215 ;  /* 0x000000ffffbf7224 */ /* 0x000fca00078e00d7 */
[----:B------:R1:W-:Y:S01]  /*d7d0*/  LDGSTS.E [R222+0x8], desc[UR16][R190.64], P2 ;  /* 0x00008000bede7fae */ /* 0x0003e20009121850 */
[----:B------:R-:W-:Y:S01]  /*d7e0*/  IMAD.X R217, R217, 0x1, R183, P3 ;  /* 0x00000001d9d97824 */ /* 0x000fe200018e06b7 */
[----:B------:R-:W-:Y:S02]  /*d7f0*/  IADD3 R220, P4, R220, R184, RZ ;  /* 0x000000b8dcdc7210 */ /* 0x000fe40007f9e0ff */
        /* <DEDUP_REMOVED lines=13> */
[----:B-1----:R-:W-:-:S04]  /*d8d0*/  SEL R190, RZ, 0x4, !P2 ;  /* 0x00000004ffbe7807 */ /* 0x002fc80005000000 */
[----:B------:R-:W-:Y:S02]  /*d8e0*/  SEL R190, R190, RZ, !P0 ;  /* 0x000000ffbebe7207 */ /* 0x000fe40004000000 */
[----:B------:R-:W-:Y:S02]  /*d8f0*/  MOV R191, R221 ;  /* 0x000000dd00bf7202 */ /* 0x000fe40000000f00 */
        /* <DEDUP_REMOVED lines=17> */
[----:B------:R-:W-:Y:S01]  /*da10*/  IMAD.X R188, R188, 0x1, R183, P3 ;  /* 0x00000001bcbc7824 */ /* 0x000fe200018e06b7 */
[----:B------:R-:W-:Y:S01]  /*da20*/  IADD3.X R5, R5, R183, RZ, P4, !PT ;  /* 0x000000b705057210 */ /* 0x000fe200027fe4ff */
        /* <DEDUP_REMOVED lines=8> */
[----:B------:R-:W-:-:S03]  /*dab0*/  IMAD.MOV.U32 R190, RZ, RZ, R185 ;  /* 0x000000ffffbe7224 */ /* 0x000fc600078e00b9 */
[----:B-1----:R-:W2:Y:S04]  /*dac0*/  LDL.LU R188, [R1+0x174] ;  /* 0x0001740001bc7983 */ /* 0x002ea80000300800 */
[----:B------:R-:W2:Y:S04]  /*dad0*/  LDL.LU R185, [R1+0x178] ;  /* 0x0001780001b97983 */ /* 0x000ea80000300800 */
[----:B------:R1:W-:Y:S01]  /*dae0*/  LDGSTS.E [R222+0xc000], desc[UR16][R190.64], P2 ;  /* 0x0c000000bede7fae */ /* 0x0003e20009121850 */
[----:B------:R-:W-:Y:S01]  /*daf0*/  ISETP.GT.AND P2, PT, R181, 0x32, PT ;  /* 0x00000032b500780c */ /* 0x000fe20003f44270 */
[----:B-1----:R-:W-:Y:S01]  /*db00*/  IMAD.MOV.U32 R190, RZ, RZ, R2 ;  /* 0x000000ffffbe7224 */ /* 0x002fe200078e0002 */
[----:B------:R-:W-:-:S02]  /*db10*/  MOV R191, R5 ;  /* 0x0000000500bf7202 */ /* 0x000fc40000000f00 */
[----:B----4-:R-:W4:Y:S04]  /*db20*/  LDL.LU R5, [R1+0x180] ;  /* 0x0001800001057983 */ /* 0x010f280000300800 */
[----:B------:R1:W-:Y:S04]  /*db30*/  LDGSTS.E [R222+0x8004], desc[UR16][R190.64], P1 ;  /* 0x08004000bede7fae */ /* 0x0003e80008921850 */
[----:B------:R-:W4:Y:S01]  /*db40*/  LDL.LU R2, [R1+0x188] ;  /* 0x0001880001027983 */ /* 0x000f220000300800 */
[----:B-1----:R-:W-:-:S04]  /*db50*/  SEL R190, RZ, 0x4, !P2 ;  /* 0x00000004ffbe7807 */ /* 0x002fc80005000000 */
[----:B------:R-:W-:-:S04]  /*db60*/  SEL R190, R190, RZ, !P0 ;  /* 0x000000ffbebe7207 */ /* 0x000fc80004000000 */
[----:B------:R-:W-:Y:S02]  /*db70*/  ISETP.NE.U32.AND P2, PT, R190, RZ, PT ;  /* 0x000000ffbe00720c */ /* 0x000fe40003f45070 */
[----:B---3--:R-:W-:-:S05]  /*db80*/  IADD3 R3, P3, R3, R184, RZ ;  /* 0x000000b803037210 */ /* 0x008fca0007f7e0ff */
[--C-:B--2---:R-:W-:Y:S01]  /*db90*/  IMAD.X R182, R182, 0x1, R183.reuse, P3 ;  /* 0x00000001b6b67824 */ /* 0x104fe200018e06b7 */
[----:B------:R-:W-:Y:S01]  /*dba0*/  IADD3 R0, P4, R0, R184, RZ ;  /* 0x000000b800007210 */ /* 0x000fe20007f9e0ff */
[----:B------:R-:W-:Y:S03]  /*dbb0*/  STL [R1+0x168], R3 ;  /* 0x0001680301007387 */ /* 0x000fe60000100800 */
[----:B------:R-:W-:Y:S01]  /*dbc0*/  MOV R191, R182 ;  /* 0x000000b600bf7202 */ /* 0x000fe20000000f00 */
[----:B------:R1:W-:Y:S01]  /*dbd0*/  STL [R1+0x164], R182 ;  /* 0x000164b601007387 */ /* 0x0003e20000100800 */
[----:B------:R-:W-:-:S03]  /*dbe0*/  IMAD.X R189, R189, 0x1, R183, P4 ;  /* 0x00000001bdbd7824 */ /* 0x000fc600020e06b7 */
[----:B------:R2:W-:Y:S01]  /*dbf0*/  STL [R1+0x170], R0 ;  /* 0x0001700001007387 */ /* 0x0005e20000100800 */
[----:B------:R-:W-:-:S03]  /*dc00*/  IMAD.MOV.U32 R190, RZ, RZ, R3 ;  /* 0x000000ffffbe7224 */ /* 0x000fc600078e0003 */
[----:B-1----:R-:W3:Y:S04]  /*dc10*/  LDL.LU R182, [R1+0x17c] ;  /* 0x00017c0001b67983 */ /* 0x002ee80000300800 */
[----:B------:R-:W-:Y:S04]  /*dc20*/  STL [R1+0x16c], R189 ;  /* 0x00016cbd01007387 */ /* 0x000fe80000100800 */
[----:B------:R-:W3:Y:S04]  /*dc30*/  LDL.LU R3, [R1+0x184] ;  /* 0x0001840001037983 */ /* 0x000ee80000300800 */
[----:B------:R1:W-:Y:S02]  /*dc40*/  LDGSTS.E [R222+0xc004], desc[UR16][R190.64], P1 ;  /* 0x0c004000bede7fae */ /* 0x0003e40008921850 */
[----:B-1----:R-:W-:-:S02]  /*dc50*/  IMAD.MOV.U32 R190, RZ, RZ, R0 ;  /* 0x000000ffffbe7224 */ /* 0x002fc400078e0000 */
[----:B--2---:R-:W2:Y:S01]  /*dc60*/  LDL R0, [R1+0x534] ;  /* 0x0005340001007983 */ /* 0x004ea20000100800 */
[----:B------:R-:W-:Y:S01]  /*dc70*/  IMAD.MOV.U32 R191, RZ, RZ, R189 ;  /* 0x000000ffffbf7224 */ /* 0x000fe200078e00bd */
[----:B------:R-:W-:Y:S02]  /*dc80*/  ISETP.GT.AND P1, PT, R181, 0x33, PT ;  /* 0x00000033b500780c */ /* 0x000fe40003f24270 */
[----:B------:R-:W-:Y:S02]  /*dc90*/  IADD3 R185, P3, R185, R184, RZ ;  /* 0x000000b8b9b97210 */ /* 0x000fe40007f7e0ff */
[----:B------:R1:W-:Y:S03]  /*dca0*/  LDGSTS.E [R222+0x8008], desc[UR16][R190.64], P2 ;  /* 0x08008000bede7fae */ /* 0x0003e60009121850 */
[----:B------:R-:W-:Y:S01]  /*dcb0*/  IMAD.X R188, R188, 0x1, R183, P3 ;  /* 0x00000001bcbc7824 */ /* 0x000fe200018e06b7 */
[----:B-1----:R-:W-:-:S04]  /*dcc0*/  SEL R190, RZ, 0x4, !P1 ;  /* 0x00000004ffbe7807 */ /* 0x002fc80004800000 */
[----:B------:R-:W-:Y:S01]  /*dcd0*/  SEL R190, R190, RZ, !P0 ;  /* 0x000000ffbebe7207 */ /* 0x000fe20004000000 */
[----:B------:R-:W-:-:S03]  /*dce0*/  IMAD.MOV.U32 R191, RZ, RZ, R188 ;  /* 0x000000ffffbf7224 */ /* 0x000fc600078e00bc */
[----:B------:R-:W-:Y:S02]  /*dcf0*/  ISETP.NE.U32.AND P1, PT, R190, RZ, PT ;  /* 0x000000ffbe00720c */ /* 0x000fe40003f25070 */
[----:B------:R-:W-:-:S05]  /*dd00*/  MOV R190, R185 ;  /* 0x000000b900be7202 */ /* 0x000fca0000000f00 */
[----:B------:R1:W-:Y:S01]  /*dd10*/  LDGSTS.E [R222+0xc008], desc[UR16][R190.64], P2 ;  /* 0x0c008000bede7fae */ /* 0x0003e20009121850 */
[-C--:B----4-:R-:W-:Y:S02]  /*dd20*/  IADD3 R5, P2, R5, R184.reuse, RZ ;  /* 0x000000b805057210 */ /* 0x090fe40007f5e0ff */
[----:B------:R-:W-:Y:S01]  /*dd30*/  IADD3 R2, P3, R2, R184, RZ ;  /* 0x000000b802027210 */ /* 0x000fe20007f7e0ff */
[----:B------:R-:W-:Y:S01]  /*dd40*/  STL [R1+0x178], R185 ;  /* 0x000178b901007387 */ /* 0x000fe20000100800 */
[----:B-1----:R-:W-:-:S03]  /*dd50*/  MOV R190, R5 ;  /* 0x0000000500be7202 */ /* 0x002fc60000000f00 */
[----:B------:R-:W-:Y:S04]  /*dd60*/  STL [R1+0x174], R188 ;  /* 0x000174bc01007387 */ /* 0x000fe80000100800 */
[----:B------:R-:W-:Y:S01]  /*dd70*/  STL [R1+0x180], R5 ;  /* 0x0001800501007387 */ /* 0x000fe20000100800 */
[----:B---3--:R-:W-:-:S04]  /*dd80*/  IMAD.X R182, R182, 0x1, R183, P2 ;  /* 0x00000001b6b67824 */ /* 0x008fc800010e06b7 */
[----:B------:R-:W-:Y:S02]  /*dd90*/  IMAD.MOV.U32 R191, RZ, RZ, R182 ;  /* 0x000000ffffbf7224 */ /* 0x000fe400078e00b6 */
[----:B------:R-:W-:-:S03]  /*dda0*/  IMAD.X R3, R3, 0x1, R183, P3 ;  /* 0x0000000103037824 */ /* 0x000fc600018e06b7 */
        /* <DEDUP_REMOVED lines=14> */
[----:B------:R-:W-:Y:S01]  /*de90*/  IADD3.X R226, R226, R183, RZ, P3, !PT ;  /* 0x000000b7e2e27210 */ /* 0x000fe20001ffe4ff */
[----:B------:R-:W4:Y:S01]  /*dea0*/  LDL.LU R185, [R1+0x198] ;  /* 0x0001980001b97983 */ /* 0x000f220000300800 */
[----:B------:R-:W-:Y:S02]  /*deb0*/  SEL R190, R190, RZ, !P0 ;  /* 0x000000ffbebe7207 */ /* 0x000fe40004000000 */
[----:B------:R-:W-:Y:S01]  /*dec0*/  IADD3 R225, P1, R225, R184, RZ ;  /* 0x000000b8e1e17210 */ /* 0x000fe20007f3e0ff */
[----:B------:R-:W4:Y:S01]  /*ded0*/  LDL.LU R5, [R1+0x19c] ;  /* 0x00019c0001057983 */ /* 0x000f220000300800 */
[----:B------:R-:W-:-:S02]  /*dee0*/  ISETP.NE.U32.AND P2, PT, R190, RZ, PT ;  /* 0x000000ffbe00720c */ /* 0x000fc40003f45070 */
[----:B------:R-:W-:Y:S01]  /*def0*/  IADD3.X R224, R224, R183, RZ, P1, !PT ;  /* 0x000000b7e0e07210 */ /* 0x000fe20000ffe4ff */
[----:B------:R-:W-:Y:S01]  /*df00*/  IMAD.MOV.U32 R190, RZ, RZ, R225 ;  /* 0x000000ffffbe7224 */ /* 0x000fe200078e00e1 */
[----:B------:R-:W-:Y:S01]  /*df10*/  ISETP.GT.AND P1, PT, R181, 0x15, PT ;  /* 0x00000015b500780c */ /* 0x000fe20003f24270 */
[----:B------:R-:W4:Y:S02]  /*df20*/  LDL.LU R2, [R1+0x1a0] ;  /* 0x0001a00001027983 */ /* 0x000f240000300800 */
[----:B------:R-:W-:-:S06]  /*df30*/  IMAD.MOV.U32 R191, RZ, RZ, R224 ;  /* 0x000000ffffbf7224 */ /* 0x000fcc00078e00e0 */
[----:B------:R1:W-:Y:S01]  /*df40*/  LDGSTS.E [R222], desc[UR16][R190.64], P2 ;  /* 0x00000000bede7fae */ /* 0x0003e20009121850 */
        /* <DEDUP_REMOVED lines=42> */
[----:B-1----:R-:W-:-:S04]  /*e1f0*/  SEL R190, RZ, 0x4, !P2 ;  /* 0x00000004ffbe7807 */ /* 0x002fc80005000000 */
[----:B------:R-:W-:Y:S01]  /*e200*/  SEL R190, R190, RZ, !P0 ;  /* 0x000000ffbebe7207 */ /* 0x000fe20004000000 */
[----:B------:R-:W-:-:S03]  /*e210*/  IMAD.MOV.U32 R191, RZ, RZ, R238 ;  /* 0x000000ffffbf7224 */ /* 0x000fc600078e00ee */
[----:B------:R-:W-:Y:S02]  /*e220*/  ISETP.NE.U32.AND P2, PT, R190, RZ, PT ;  /* 0x000000ffbe00720c */ /* 0x000fe40003f45070 */
[----:B------:R-:W-:-:S05]  /*e230*/  MOV R190, R239 ;  /* 0x000000ef00be7202 */ /* 0x000fca0000000f00 */
        /* <DEDUP_REMOVED lines=14> */
[----:B------:R-:W-:-:S02]  /*e320*/  IADD3 R2, P4, R2, R184, RZ ;  /* 0x000000b802027210 */ /* 0x000fc40007f9e0ff */
[----:B------:R-:W-:Y:S01]  /*e330*/  IADD3.X R188, R188, R183, RZ, P3, !PT ;  /* 0x000000b7bcbc7210 */ /* 0x000fe20001ffe4ff */
[----:B------:R-:W-:Y:S02]  /*e340*/  STL [R1+0x198], R185 ;  /* 0x000198b901007387 */ /* 0x000fe40000100800 */
[----:B------:R-:W-:Y:S01]  /*e350*/  IMAD.X R5, R5, 0x1, R183, P4 ;  /* 0x0000000105057824 */ /* 0x000fe200020e06b7 */
[----:B-1----:R-:W-:Y:S01]  /*e360*/  SEL R190, RZ, 0x4, !P1 ;  /* 0x00000004ffbe7807 */ /* 0x002fe20004800000 */
[----:B------:R1:W-:Y:S03]  /*e370*/  STL [R1+0x194], R188 ;  /* 0x000194bc01007387 */ /* 0x0003e60000100800 */
[----:B------:R-:W-:Y:S01]  /*e380*/  SEL R190, R190, RZ, !P0 ;  /* 0x000000ffbebe7207 */ /* 0x000fe20004000000 */
[----:B------:R-:W-:Y:S01]  /*e390*/  STL [R1+0x1a0], R2 ;  /* 0x0001a00201007387 */ /* 0x000fe20000100800 */
[----:B------:R-:W-:-:S02]  /*e3a0*/  IMAD.MOV.U32 R191, RZ, RZ, R188 ;  /* 0x000000ffffbf7224 */ /* 0x000fc400078e00bc */
[----:B------:R-:W-:Y:S01]  /*e3b0*/  ISETP.NE.U32.AND P1, PT, R190, RZ, PT ;  /* 0x000000ffbe00720c */ /* 0x000fe20003f25070 */
[----:B------:R4:W-:Y:S01]  /*e3c0*/  STL [R1+0x19c], R5 ;  /* 0x00019c0501007387 */ /* 0x0009e20000100800 */
[----:B------:R-:W-:-:S03]  /*e3d0*/  IMAD.MOV.U32 R190, RZ, RZ, R185 ;  /* 0x000000ffffbe7224 */ /* 0x000fc600078e00b9 */
[----:B-1----:R-:W2:Y:S04]  /*e3e0*/  LDL.LU R188, [R1+0x1b4] ;  /* 0x0001b40001bc7983 */ /* 0x002ea80000300800 */
[----:B------:R-:W2:Y:S04]  /*e3f0*/  LDL.LU R185, [R1+0x1b8] ;  /* 0x0001b80001b97983 */ /* 0x000ea80000300800 */
[----:B------:R1:W-:Y:S01]  /*e400*/  LDGSTS.E [R222+0xc000], desc[UR16][R190.64], P2 ;  /* 0x0c000000bede7fae */ /* 0x0003e20009121850 */
[----:B------:R-:W-:Y:S02]  /*e410*/  ISETP.GT.AND P2, PT, R181, 0x36, PT ;  /* 0x00000036b500780c */ /* 0x000fe40003f44270 */
[----:B-1----:R-:W-:Y:S01]  /*e420*/  MOV R190, R2 ;  /* 0x0000000200be7202 */ /* 0x002fe20000000f00 */
[----:B------:R-:W-:-:S02]  /*e430*/  IMAD.MOV.U32 R191, RZ, RZ, R5 ;  /* 0x000000ffffbf7224 */ /* 0x000fc400078e0005 */
        /* <DEDUP_REMOVED lines=9> */
[----:B------:R-:W-:Y:S02]  /*e4d0*/  STL [R1+0x1a8], R3 ;  /* 0x0001a80301007387 */ /* 0x000fe40000100800 */
[----:B------:R-:W-:Y:S02]  /*e4e0*/  IMAD.MOV.U32 R191, RZ, RZ, R182 ;  /* 0x000000ffffbf7224 */ /* 0x000fe400078e00b6 */
[----:B------:R1:W-:Y:S01]  /*e4f0*/  STL [R1+0x1a4], R182 ;  /* 0x0001a4b601007387 */ /* 0x0003e20000100800 */
[----:B------:R-:W-:-:S03]  /*e500*/  IMAD.X R189, R189, 0x1, R183, P4 ;  /* 0x00000001bdbd7824 */ /* 0x000fc600020e06b7 */
[----:B------:R2:W-:Y:S01]  /*e510*/  STL [R1+0x1b0], R0 ;  /* 0x0001b00001007387 */ /* 0x0005e20000100800 */
[----:B------:R-:W-:-:S03]  /*e520*/  MOV R190, R3 ;  /* 0x0000000300be7202 */ /* 0x000fc60000000f00 */
[----:B-1----:R-:W3:Y:S04]  /*e530*/  LDL.LU R182, [R1+0x1bc] ;  /* 0x0001bc0001b67983 */ /* 0x002ee80000300800 */
[----:B------:R1:W-:Y:S04]  /*e540*/  STL [R1+0x1ac], R189 ;  /* 0x0001acbd01007387 */ /* 0x0003e80000100800 */
[----:B------:R-:W3:Y:S04]  /*e550*/  LDL.LU R3, [R1+0x1c4] ;  /* 0x0001c40001037983 */ /* 0x000ee80000300800 */
[----:B------:R1:W-:Y:S02]  /*e560*/  LDGSTS.E [R222+0xc004], desc[UR16][R190.64], P1 ;  /* 0x0c004000bede7fae */ /* 0x0003e40008921850 */
[----:B-1----:R-:W-:-:S02]  /*e570*/  IMAD.MOV.U32 R190, RZ, RZ, R0 ;  /* 0x000000ffffbe7224 */ /* 0x002fc400078e0000 */
[----:B--2---:R-:W2:Y:S01]  /*e580*/  LDL R0, [R1+0x530] ;  /* 0x0005300001007983 */ /* 0x004ea20000100800 */
[----:B------:R-:W-:Y:S01]  /*e590*/  IMAD.MOV.U32 R191, RZ, RZ, R189 ;  /* 0x000000ffffbf7224 */ /* 0x000fe200078e00bd */
[----:B------:R-:W-:Y:S02]  /*e5a0*/  ISETP.GT.AND P1, PT, R181, 0x37, PT ;  /* 0x00000037b500780c */ /* 0x000fe40003f24270 */
[----:B------:R-:W-:Y:S02]  /*e5b0*/  IADD3 R185, P3, R185, R184, RZ ;  /* 0x000000b8b9b97210 */ /* 0x000fe40007f7e0ff */
[----:B------:R1:W-:Y:S02]  /*e5c0*/  LDGSTS.E [R222+0x8008], desc[UR16][R190.64], P2 ;  /* 0x08008000bede7fae */ /* 0x0003e40009121850 */
[----:B------:R-:W-:Y:S02]  /*e5d0*/  IADD3.X R188, R188, R183, RZ, P3, !PT ;  /* 0x000000b7bcbc7210 */ /* 0x000fe40001ffe4ff */
        /* <DEDUP_REMOVED lines=8> */
[----:B------:R4:W-:Y:S02]  /*e660*/  STL [R1+0x1b8], R185 ;  /* 0x0001b8b901007387 */ /* 0x0009e40000100800 */
[----:B-1----:R-:W-:Y:S02]  /*e670*/  IMAD.MOV.U32 R190, RZ, RZ, R5 ;  /* 0x000000ffffbe7224 */ /* 0x002fe400078e0005 */
[----:B------:R-:W-:Y:S04]  /*e680*/  STL [R1+0x1b4], R188 ;  /* 0x0001b4bc01007387 */ /* 0x000fe80000100800 */
[----:B------:R-:W-:Y:S01]  /*e690*/  STL [R1+0x1c0], R5 ;  /* 0x0001c00501007387 */ /* 0x000fe20000100800 */
[----:B---3--:R-:W-:-:S04]  /*e6a0*/  IMAD.X R182, R182, 0x1, R183, P2 ;  /* 0x00000001b6b67824 */ /* 0x008fc800010e06b7 */
[----:B------:R-:W-:Y:S01]  /*e6b0*/  IMAD.MOV.U32 R191, RZ, RZ, R182 ;  /* 0x000000ffffbf7224 */ /* 0x000fe200078e00b6 */
[----:B------:R-:W-:-:S04]  /*e6c0*/  IADD3.X R3, R3, R183, RZ, P3, !PT ;  /* 0x000000b703037210 */ /* 0x000fc80001ffe4ff */
[----:B------:R1:W-:Y:S04]  /*e6d0*/  LDGSTS.E [R222+0x800c], desc[UR16][R190.64], P1 ;  /* 0x0800c000bede7fae */ /* 0x0003e80008921850 */
[----:B------:R3:W-:Y:S01]  /*e6e0*/  STL [R1+0x1bc], R182 ;  /* 0x0001bcb601007387 */ /* 0x0007e20000100800 */
[----:B-1----:R-:W-:Y:S01]  /*e6f0*/  IMAD.MOV.U32 R190, RZ, RZ, R2 ;  /* 0x000000ffffbe7224 */ /* 0x002fe200078e0002 */
[----:B------:R-:W-:Y:S02]  /*e700*/  MOV R191, R3 ;  /* 0x0000000300bf7202 */ /* 0x000fe40000000f00 */
[----:B------:R1:W-:Y:S04]  /*e710*/  STL [R1+0x1c8], R2 ;  /* 0x0001c80201007387 */ /* 0x0003e80000100800 */
[----:B------:R2:W-:Y:S04]  /*e720*/  LDGSTS.E [R222+0xc00c], desc[UR16][R190.64], P1 ;  /* 0x0c00c000bede7fae */ /* 0x0005e80008921850 */
[----:B------:R1:W-:Y:S01]  /*e730*/  STL [R1+0x1c4], R3 ;  /* 0x0001c40301007387 */ /* 0x0003e20000100800 */
[----:B--2---:R-:W-:-:S03]  /*e740*/  VIADD R222, R0, UR4 ;  /* 0x0000000400de7c36 */ /* 0x004fc60008000000 */
[----:B------:R-:W2:Y:S04]  /*e750*/  LDL.LU R0, [R1] ;  /* 0x0000000001007983 */ /* 0x000ea80000300800 */
[----:B------:R-:W2:Y:S04]  /*e760*/  LDL.LU R189, [R1+0x4] ;  /* 0x0000040001bd7983 */ /* 0x000ea80000300800 */
[----:B----4-:R-:W4:Y:S04]  /*e770*/  LDL.LU R185, [R1+0x8] ;  /* 0x0000080001b97983 */ /* 0x010f280000300800 */
[----:B---3--:R-:W3:Y:S04]  /*e780*/  LDL.LU R182, [R1+0x1cc] ;  /* 0x0001cc0001b67983 */ /* 0x008ee80000300800 */
[----:B-1----:R-:W3:Y:S01]  /*e790*/  LDL.LU R2, [R1+0x1d0] ;  /* 0x0001d00001027983 */ /* 0x002ee20000300800 */
[----:B------:R-:W-:-:S04]  /*e7a0*/  ISETP.GT.AND P1, PT, R181, 0x18, PT ;  /* 0x00000018b500780c */ /* 0x000fc80003f24270 */
[----:B------:R-:W-:Y:S02]  /*e7b0*/  SEL R190, RZ, 0x4, !P1 ;  /* 0x00000004ffbe7807 */ /* 0x000fe40004800000 */
[----:B------:R-:W-:Y:S02]  /*e7c0*/  IADD3 R241, P1, R241, R184, RZ ;  /* 0x000000b8f1f17210 */ /* 0x000fe40007f3e0ff */
[----:B------:R-:W-:-:S04]  /*e7d0*/  SEL R190, R190, RZ, !P0 ;  /* 0x000000ffbebe7207 */ /* 0x000fc80004000000 */
[----:B------:R-:W-:Y:S01]  /*e7e0*/  ISETP.NE.U32.AND P2, PT, R190, RZ, PT ;  /* 0x000000ffbe00720c */ /* 0x000fe20003f45070 */
[----:B------:R-:W-:Y:S02]  /*e7f0*/  IMAD.X R240, R240, 0x1, R183, P1 ;  /* 0x00000001f0f07824 */ /* 0x000fe400008e06b7 */
[----:B------:R-:W-:Y:S01]  /*e800*/  IMAD.MOV.U32 R190, RZ, RZ, R241 ;  /* 0x000000ffffbe7224 */ /* 0x000fe200078e00f1 */
[----:B------:R-:W-:Y:S02]  /*e810*/  ISETP.GT.AND P1, PT, R181, 0x19, PT ;  /* 0x00000019b500780c */ /* 0x000fe40003f24270 */
[----:B------:R-:W-:Y:S02]  /*e820*/  MOV R191, R240 ;  /* 0x000000f000bf7202 */ /* 0x000fe40000000f00 */
[----:B------:R-:W-:-:S05]  /*e830*/  IADD3 R243, P3, R243, R184, RZ ;  /* 0x000000b8f3f37210 */ /* 0x000fca0007f7e0ff */
[----:B------:R1:W-:Y:S01]  /*e840*/  LDGSTS.E [R222], desc[UR16][R190.64], P2 ;  /* 0x00000000bede7fae */ /* 0x0003e20009121850 */
        /* <DEDUP_REMOVED lines=35> */
[----:B------:R-:W-:Y:S02]  /*ea80*/  ISETP.GT.AND P2, PT, R181, 0x38, PT ;  /* 0x00000038b500780c */ /* 0x000fe40003f44270 */
[----:B--2---:R-:W-:-:S05]  /*ea90*/  IADD3 R0, P4, R0, R184, RZ ;  /* 0x000000b800007210 */ /* 0x004fca0007f9e0ff */
[----:B------:R-:W-:Y:S01]  /*eaa0*/  IMAD.X R252, R252, 0x1, R183, P4 ;  /* 0x00000001fcfc7824 */ /* 0x000fe200020e06b7 */
[----:B------:R2:W-:Y:S01]  /*eab0*/  STL [R1], R0 ;  /* 0x0000000001007387 */ /* 0x0005e20000100800 */
[----:B-1----:R-:W-:-:S03]  /*eac0*/  IMAD.MOV.U32 R190, RZ, RZ, R0 ;  /* 0x000000ffffbe7224 */ /* 0x002fc600078e0000 */
[----:B------:R-:W3:Y:S01]  /*ead0*/  LDL.LU R188, [R1+0x1d4] ;  /* 0x0001d40001bc7983 */ /* 0x000ee20000300800 */
[----:B------:R-:W-:-:S03]  /*eae0*/  IMAD.MOV.U32 R191, RZ, RZ, R252 ;  /* 0x000000ffffbf7224 */ /* 0x000fc600078e00fc */
[----:B------:R-:W3:Y:S01]  /*eaf0*/  LDL.LU R5, [R1+0x1d8] ;  /* 0x0001d80001057983 */ /* 0x000ee20000300800 */
[----:B----4-:R-:W-:-:S03]  /*eb00*/  IADD3 R185, P3, R185, R184, RZ ;  /* 0x000000b8b9b97210 */ /* 0x010fc60007f7e0ff */
[----:B------:R-:W4:Y:S04]  /*eb10*/  LDL.LU R3, [R1+0x1dc] ;  /* 0x0001dc0001037983 */ /* 0x000f280000300800 */
[----:B--2---:R-:W2:Y:S04]  /*eb20*/  LDL.LU R0, [R1+0x1e0] ;  /* 0x0001e00001007983 */ /* 0x004ea80000300800 */
[----:B------:R1:W-:Y:S01]  /*eb30*/  LDGSTS.E [R222+0xc], desc[UR16][R190.64], P1 ;  /* 0x0000c000bede7fae */ /* 0x0003e20008921850 */
[----:B------:R-:W-:Y:S01]  /*eb40*/  IMAD.X R189, R189, 0x1, R183, P3 ;  /* 0x00000001bdbd7824 */ /* 0x000fe200018e06b7 */
[----:B---3--:R-:W-:-:S02]  /*eb50*/  IADD3 R2, P4, R2, R184, RZ ;  /* 0x000000b802027210 */ /* 0x008fc40007f9e0ff */
[----:B-1----:R-:W-:-:S04]  /*eb60*/  SEL R190, RZ, 0x4, !P2 ;  /* 0x00000004ffbe7807 */ /* 0x002fc80005000000 */
[----:B------:R-:W-:Y:S01]  /*eb70*/  SEL R190, R190, RZ, !P0 ;  /* 0x000000ffbebe7207 */ /* 0x000fe20004000000 */
[----:B------:R-:W-:Y:S01]  /*eb80*/  IMAD.MOV.U32 R191, RZ, RZ, R189 ;  /* 0x000000ffffbf7224 */ /* 0x000fe200078e00bd */
[----:B------:R-:W-:Y:S02]  /*eb90*/  IADD3.X R182, R182, R183, RZ, P4, !PT ;  /* 0x000000b7b6b67210 */ /* 0x000fe400027fe4ff */
[----:B------:R-:W-:Y:S01]  /*eba0*/  ISETP.NE.U32.AND P2, PT, R190, RZ, PT ;  /* 0x000000ffbe00720c */ /* 0x000fe20003f45070 */
[----:B------:R-:W-:Y:S01]  /*ebb0*/  IMAD.MOV.U32 R190, RZ, RZ, R185 ;  /* 0x000000ffffbe7224 */ /* 0x000fe200078e00b9 */
[----:B------:R-:W-:Y:S04]  /*ebc0*/  STL [R1+0x8], R185 ;  /* 0x000008b901007387 */ /* 0x000fe80000100800 */
[----:B------:R-:W-:Y:S04]  /*ebd0*/  STL [R1+0x4], R189 ;  /* 0x000004bd01007387 */ /* 0x000fe80000100800 */
[----:B------:R-:W-:Y:S04]  /*ebe0*/  STL [R1+0x1d0], R2 ;  /* 0x0001d00201007387 */ /* 0x000fe80000100800 */
[----:B------:R1:W-:Y:S04]  /*ebf0*/  LDGSTS.E [R222+0x400c], desc[UR16][R190.64], P1 ;  /* 0x0400c000bede7fae */ /* 0x0003e80008921850 */
[----:B------:R3:W-:Y:S01]  /*ec00*/  STL [R1+0x1cc], R182 ;  /* 0x0001ccb601007387 */ /* 0x0007e20000100800 */
[----:B-1----:R-:W-:Y:S01]  /*ec10*/  MOV R191, R182 ;  /* 0x000000b600bf7202 */ /* 0x002fe20000000f00 */
[----:B------:R-:W-:-:S02]  /*ec20*/  IMAD.MOV.U32 R190, RZ, RZ, R2 ;  /* 0x000000ffffbe7224 */ /* 0x000fc400078e0002 */
[----:B---3--:R-:W3:Y:S04]  /*ec30*/  LDL.LU R182, [R1+0x1e4] ;  /* 0x0001e40001b67983 */ /* 0x008ee80000300800 */
[----:B------:R-:W3:Y:S04]  /*ec40*/  LDL.LU R2, [R1+0x1e8] ;  /* 0x0001e80001027983 */ /* 0x000ee80000300800 */
[----:B------:R-:W3:Y:S04]  /*ec50*/  LDL.LU R185, [R1+0x1ec] ;  /* 0x0001ec0001b97983 */ /* 0x000ee80000300800 */
[----:B------:R-:W3:Y:S01]  /*ec60*/  LDL.LU R189, [R1+0x1f0] ;  /* 0x0001f00001bd7983 */ /* 0x000ee20000300800 */
[----:B------:R-:W-:-:S03]  /*ec70*/  ISETP.GT.AND P1, PT, R181, 0x39, PT ;  /* 0x00000039b500780c */ /* 0x000fc60003f24270 */
[----:B------:R1:W-:Y:S02]  /*ec80*/  LDGSTS.E [R222+0x8000], desc[UR16][R190.64], P2 ;  /* 0x08000000bede7fae */ /* 0x0003e40009121850 */
[----:B-1----:R-:W-:-:S04]  /*ec90*/  SEL R190, RZ, 0x4, !P1 ;  /* 0x00000004ffbe7807 */ /* 0x002fc80004800000 */
[----:B------:R-:W-:-:S04]  /*eca0*/  SEL R190, R190, RZ, !P0 ;  /* 0x000000ffbebe7207 */ /* 0x000fc80004000000 */
[----:B------:R-:W-:Y:S02]  /*ecb0*/  ISETP.NE.U32.AND P1, PT, R190, RZ, PT ;  /* 0x000000ffbe00720c */ /* 0x000fe40003f25070 */
[----:B------:R-:W-:-:S05]  /*ecc0*/  IADD3 R5, P3, R5, R184, RZ ;  /* 0x000000b805057210 */ /* 0x000fca0007f7e0ff */
[----:B------:R-:W-:Y:S01]  /*ecd0*/  IMAD.X R188, R188, 0x1, R183, P3 ;  /* 0x00000001bcbc7824 */ /* 0x000fe200018e06b7 */
[----:B--2---:R-:W-:Y:S01]  /*ece0*/  IADD3 R0, P4, R0, R184, RZ ;  /* 0x000000b800007210 */ /* 0x004fe20007f9e0ff */
[----:B------:R-:W-:-:S03]  /*ecf0*/  IMAD.MOV.U32 R190, RZ, RZ, R5 ;  /* 0x000000ffffbe7224 */ /* 0x000fc600078e0005 */
[----:B------:R-:W-:Y:S01]  /*ed00*/  MOV R191, R188 ;  /* 0x000000bc00bf7202 */ /* 0x000fe20000000f00 */
[----:B------:R-:W-:Y:S01]  /*ed10*/  STL [R1+0x1d8], R5 ;  /* 0x0001d80501007387 */ /* 0x000fe20000100800 */
[----:B----4-:R-:W-:-:S03]  /*ed20*/  IMAD.X R3, R3, 0x1, R183, P4 ;  /* 0x0000000103037824 */ /* 0x010fc600020e06b7 */
[----:B------:R1:W-:Y:S04]  /*ed30*/  STL [R1+0x1d4], R188 ;  /* 0x0001d4bc01007387 */ /* 0x0003e80000100800 */
[----:B------:R-:W-:Y:S04]  /*ed40*/  STL [R1+0x1e0], R0 ;  /* 0x0001e00001007387 */ /* 0x000fe80000100800 */
[----:B------:R2:W-:Y:S04]  /*ed50*/  LDGSTS.E [R222+0xc000], desc[UR16][R190.64], P2 ;  /* 0x0c000000bede7fae */ /* 0x0005e80009121850 */
[----:B------:R4:W-:Y:S04]  /*ed60*/  STL [R1+0x1dc], R3 ;  /* 0x0001dc0301007387 */ /* 0x0009e80000100800 */
[----:B-1----:R-:W3:Y:S01]  /*ed70*/  LDL.LU R188, [R1+0x1f4] ;  /* 0x0001f40001bc7983 */ /* 0x002ee20000300800 */
[----:B--2---:R-:W-:-:S03]  /*ed80*/  IMAD.MOV.U32 R191, RZ, RZ, R3 ;  /* 0x000000ffffbf7224 */ /* 0x004fc600078e0003 */
[----:B----4-:R-:W2:Y:S01]  /*ed90*/  LDL.LU R3, [R1+0x1f8] ;  /* 0x0001f80001037983 */ /* 0x010ea20000300800 */
[----:B------:R-:W-:-:S03]  /*eda0*/  IMAD.MOV.U32 R190, RZ, RZ, R0 ;  /* 0x000000ffffbe7224 */ /* 0x000fc600078e0000 */
[----:B------:R-:W4:Y:S04]  /*edb0*/  LDL.LU R5, [R1+0x200] ;  /* 0x0002000001057983 */ /* 0x000f280000300800 */
[----:B------:R-:W4:Y:S04]  /*edc0*/  LDL.LU R0, [R1+0x208] ;  /* 0x0002080001007983 */ /* 0x000f280000300800 */
[----:B------:R1:W-:Y:S01]  /*edd0*/  LDGSTS.E [R222+0x8004], desc[UR16][R190.64], P1 ;  /* 0x08004000bede7fae */ /* 0x0003e20008921850 */
[----:B---3--:R-:W-:-:S05]  /*ede0*/  IADD3 R2, P3, R2, R184, RZ ;  /* 0x000000b802027210 */ /* 0x008fca0007f7e0ff */
[----:B------:R-:W-:Y:S01]  /*edf0*/  IMAD.X R182, R182, 0x1, R183, P3 ;  /* 0x00000001b6b67824 */ /* 0x000fe200018e06b7 */
[----:B------:R-:W-:Y:S01]  /*ee00*/  IADD3 R189, P4, R189, R184, RZ ;  /* 0x000000b8bdbd7210 */ /* 0x000fe20007f9e0ff */
[----:B------:R-:W-:Y:S02]  /*ee10*/  STL [R1+0x1e8], R2 ;  /* 0x0001e80201007387 */ /* 0x000fe40000100800 */
[----:B-1----:R-:W-:Y:S02]  /*ee20*/  IMAD.MOV.U32 R191, RZ, RZ, R182 ;  /* 0x000000ffffbf7224 */ /* 0x002fe400078e00b6 */
[----:B------:R1:W-:Y:S04]  /*ee30*/  STL [R1+0x1e4], R182 ;  /* 0x0001e4b601007387 */ /* 0x0003e80000100800 */
[----:B------:R-:W-:Y:S04]  /*ee40*/  STL [R1+0x1f0], R189 ;  /* 0x0001f0bd01007387 */ /* 0x000fe80000100800 */
[----:B-1----:R-:W3:Y:S01]  /*ee50*/  LDL.LU R182, [R1+0x1fc] ;  /* 0x0001fc0001b67983 */ /* 0x002ee20000300800 */
[----:B------:R-:W-:-:S04]  /*ee60*/  ISETP.GT.AND P2, PT, R181, 0x3a, PT ;  /* 0x0000003ab500780c */ /* 0x000fc80003f44270 */
[----:B------:R-:W-:Y:S02]  /*ee70*/  SEL R190, RZ, 0x4, !P2 ;  /* 0x00000004ffbe7807 */ /* 0x000fe40005000000 */
[----:B------:R-:W-:Y:S02]  /*ee80*/  IADD3.X R185, R185, R183, RZ, P4, !PT ;  /* 0x000000b7b9b97210 */ /* 0x000fe400027fe4ff */
[----:B------:R-:W-:-:S03]  /*ee90*/  SEL R190, R190, RZ, !P0 ;  /* 0x000000ffbebe7207 */ /* 0x000fc60004000000 */
[----:B------:R1:W-:Y:S01]  /*eea0*/  STL [R1+0x1ec], R185 ;  /* 0x0001ecb901007387 */ /* 0x0003e20000100800 */
[----:B------:R-:W-:Y:S01]  /*eeb0*/  ISETP.NE.U32.AND P2, PT, R190, RZ, PT ;  /* 0x000000ffbe00720c */ /* 0x000fe20003f45070 */
[----:B------:R-:W-:Y:S02]  /*eec0*/  IMAD.MOV.U32 R190, RZ, RZ, R2 ;  /* 0x000000ffffbe7224 */ /* 0x000fe400078e0002 */
[----:B------:R-:W3:Y:S04]  /*eed0*/  LDL.LU R2, [R1+0x204] ;  /* 0x0002040001027983 */ /* 0x000ee80000300800 */
[----:B------:R1:W-:Y:S01]  /*eee0*/  LDGSTS.E [R222+0xc004], desc[UR16][R190.64], P1 ;  /* 0x0c004000bede7fae */ /* 0x0003e20008921850 */
[----:B------:R-:W-:Y:S01]  /*eef0*/  ISETP.GT.AND P1, PT, R181, 0x3b, PT ;  /* 0x0000003bb500780c */ /* 0x000fe20003f24270 */
[----:B-1----:R-:W-:Y:S01]  /*ef00*/  IMAD.MOV.U32 R190, RZ, RZ, R189 ;  /* 0x000000ffffbe7224 */ /* 0x002fe200078e00bd */
[----:B------:R-:W-:-:S02]  /*ef10*/  MOV R191, R185 ;  /* 0x000000b900bf7202 */ /* 0x000fc40000000f00 */
[----:B------:R-:W3:Y:S04]  /*ef20*/  LDL.LU R185, [R1+0x564] ;  /* 0x0005640001b97983 */ /* 0x000ee80000300800 */
        /* <DEDUP_REMOVED lines=9> */
[-C--:B----4-:R-:W-:Y:S02]  /*efc0*/  IADD3 R5, P2, R5, R184.reuse, RZ ;  /* 0x000000b805057210 */ /* 0x090fe40007f5e0ff */
[----:B------:R-:W-:Y:S01]  /*efd0*/  IADD3 R0, P3, R0, R184, RZ ;  /* 0x000000b800007210 */ /* 0x000fe20007f7e0ff */
[----:B------:R2:W-:Y:S04]  /*efe0*/  STL [R1+0x1f8], R3 ;  /* 0x0001f80301007387 */ /* 0x0005e80000100800 */
[----:B------:R-:W-:Y:S01]  /*eff0*/  STL [R1+0x1f4], R188 ;  /* 0x0001f4bc01007387 */ /* 0x000fe20000100800 */
[----:B-1----:R-:W-:-:S03]  /*f000*/  IMAD.MOV.U32 R190, RZ, RZ, R5 ;  /* 0x000000ffffbe7224 */ /* 0x002fc600078e0005 */
[----:B--2---:R-:W2:Y:S04]  /*f010*/  LDL.LU R3, [R1+0x10] ;  /* 0x0000100001037983 */ /* 0x004ea80000300800 */
[----:B------:R-:W-:Y:S01]  /*f020*/  STL [R1+0x200], R5 ;  /* 0x0002000501007387 */ /* 0x000fe20000100800 */
[----:B---3--:R-:W-:-:S05]  /*f030*/  IADD3.X R182, R182, R183, RZ, P2, !PT ;  /* 0x000000b7b6b67210 */ /* 0x008fca00017fe4ff */
[----:B------:R-:W-:Y:S01]  /*f040*/  IMAD.MOV.U32 R191, RZ, RZ, R182 ;  /* 0x000000ffffbf7224 */ /* 0x000fe200078e00b6 */
[----:B------:R-:W-:Y:S04]  /*f050*/  STL [R1+0x1fc], R182 ;  /* 0x0001fcb601007387 */ /* 0x000fe80000100800 */
[----:B------:R1:W-:Y:S04]  /*f060*/  LDGSTS.E [R222+0x800c], desc[UR16][R190.64], P1 ;  /* 0x0800c000bede7fae */ /* 0x0003e80008921850 */
[----:B------:R3:W-:Y:S01]  /*f070*/  STL [R1+0x208], R0 ;  /* 0x0002080001007387 */ /* 0x0007e20000100800 */
[----:B------:R-:W-:-:S03]  /*f080*/  IMAD.X R2, R2, 0x1, R183, P3 ;  /* 0x0000000102027824 */ /* 0x000fc600018e06b7 */
[----:B------:R-:W4:Y:S01]  /*f090*/  LDL R189, [R1+0x528] ;  /* 0x0005280001bd7983 */ /* 0x000f220000100800 */
[----:B-1----:R-:W-:Y:S02]  /*f0a0*/  MOV R190, R0 ;  /* 0x0000000000be7202 */ /* 0x002fe40000000f00 */
[----:B---3--:R-:W1:Y:S01]  /*f0b0*/  S2R R0, SR_TID.X ;  /* 0x0000000000007919 */ /* 0x008e620000002100 */
[----:B------:R3:W-:Y:S04]  /*f0c0*/  STL [R1+0x204], R2 ;  /* 0x0002040201007387 */ /* 0x0007e80000100800 */
[----:B------:R-:W4:Y:S01]  /*f0d0*/  LDL.LU R188, [R1+0xc] ;  /* 0x00000c0001bc7983 */ /* 0x000f220000300800 */
[----:B------:R-:W-:-:S03]  /*f0e0*/  IMAD.MOV.U32 R191, RZ, RZ, R2 ;  /* 0x000000ffffbf7224 */ /* 0x000fc600078e0002 */
[----:B------:R-:W4:Y:S04]  /*f0f0*/  LDL.LU R182, [R1+0x14] ;  /* 0x0000140001b67983 */ /* 0x000f280000300800 */
[----:B------:R3:W-:Y:S01]  /*f100*/  LDGSTS.E [R222+0xc00c], desc[UR16][R190.64], P1 ;  /* 0x0c00c000bede7fae */ /* 0x0007e20008921850 */
[----:B------:R-:W-:-:S03]  /*f110*/  ISETP.GT.AND P1, PT, R181, 0x1c, PT ;  /* 0x0000001cb500780c */ /* 0x000fc60003f24270 */
[----:B------:R-:W4:Y:S04]  /*f120*/  LDL.LU R5, [R1+0x18] ;  /* 0x0000180001057983 */ /* 0x000f280000300800 */
[----:B---3--:R-:W3:Y:S01]  /*f130*/  LDL.LU R2, [R1+0x1c] ;  /* 0x00001c0001027983 */ /* 0x008ee20000300800 */
[----:B------:R-:W-:Y:S02]  /*f140*/  SEL R190, RZ, 0x4, !P1 ;  /* 0x00000004ffbe7807 */ /* 0x000fe40004800000 */
[----:B-1----:R-:W-:-:S04]  /*f150*/  LOP3.LUT R0, R0, 0x3f, RZ, 0xc0, !PT ;  /* 0x0000003f00007812 */ /* 0x002fc800078ec0ff */
[----:B------:R-:W-:Y:S02]  /*f160*/  ISETP.GE.AND P1, PT, R0, R181, PT ;  /* 0x000000b50000720c */ /* 0x000fe40003f26270 */
[----:B------:R-:W3:Y:S01]  /*f170*/  LDL.LU R0, [R1+0x20] ;  /* 0x0000200001007983 */ /* 0x000ee20000300800 */
[----:B------:R-:W-:-:S04]  /*f180*/  SEL R190, R190, RZ, !P0 ;  /* 0x000000ffbebe7207 */ /* 0x000fc80004000000 */
[----:B------:R-:W-:Y:S02]  /*f190*/  ISETP.NE.U32.AND P2, PT, R190, RZ, PT ;  /* 0x000000ffbe00720c */ /* 0x000fe40003f45070 */
[----:B------:R-:W-:-:S04]  /*f1a0*/  SEL R190, RZ, 0x4, P1 ;  /* 0x00000004ffbe7807 */ /* 0x000fc80000800000 */
[----:B------:R-:W-:-:S04]  /*f1b0*/  SEL R190, R190, RZ, !P0 ;  /* 0x000000ffbebe7207 */ /* 0x000fc80004000000 */
[----:B------:R-:W-:Y:S02]  /*f1c0*/  ISETP.NE.U32.AND P1, PT, R190, RZ, PT ;  /* 0x000000ffbe00720c */ /* 0x000fe40003f25070 */
[----:B--2---:R-:W-:-:S04]  /*f1d0*/  IADD3 R3, P3, R3, R184, RZ ;  /* 0x000000b803037210 */ /* 0x004fc80007f7e0ff */
[----:B------:R-:W-:Y:S01]  /*f1e0*/  MOV R190, R3 ;  /* 0x0000000300be7202 */ /* 0x000fe20000000f00 */
[----:B------:R-:W-:Y:S01]  /*f1f0*/  STL [R1+0x10], R3 ;  /* 0x0000100301007387 */ /* 0x000fe20000100800 */
[----:B----4-:R-:W-:Y:S02]  /*f200*/  VIADD R222, R189, UR4 ;  /* 0x00000004bdde7c36 */ /* 0x010fe40008000000 */
[----:B------:R-:W-:Y:S01]  /*f210*/  IMAD.X R188, R188, 0x1, R183, P3 ;  /* 0x00000001bcbc7824 */ /* 0x000fe200018e06b7 */
[----:B------:R-:W-:-:S03]  /*f220*/  ISETP.GT.AND P3, PT, R181, 0x1d, PT ;  /* 0x0000001db500780c */ /* 0x000fc60003f64270 */
[----:B------:R-:W-:-:S05]  /*f230*/  IMAD.MOV.U32 R191, RZ, RZ, R188 ;  /* 0x000000ffffbf7224 */ /* 0x000fca00078e00bc */
[----:B------:R1:W-:Y:S01]  /*f240*/  LDGSTS.E [R222], desc[UR16][R190.64], P2 ;  /* 0x00000000bede7fae */ /* 0x0003e20009121850 */
[----:B------:R-:W-:Y:S02]  /*f250*/  IADD3 R5, P4, R5, R184, RZ ;  /* 0x000000b805057210 */ /* 0x000fe40007f9e0ff */
[----:B-1----:R-:W-:-:S03]  /*f260*/  SEL R190, RZ, 0x4, !P3 ;  /* 0x00000004ffbe7807 */ /* 0x002fc60005800000 */
[--C-:B------:R-:W-:Y:S01]  /*f270*/  IMAD.X R182, R182, 0x1, R183.reuse, P4 ;  /* 0x00000001b6b67824 */ /* 0x100fe200020e06b7 */
[----:B------:R-:W-:Y:S01]  /*f280*/  SEL R190, R190, RZ, !P0 ;  /* 0x000000ffbebe7207 */ /* 0x000fe20004000000 */
[----:B------:R1:W-:Y:S02]  /*f290*/  STL [R1+0xc], R188 ;  /* 0x00000cbc01007387 */ /* 0x0003e40000100800 */
[----:B------:R-:W-:Y:S01]  /*f2a0*/  IMAD.MOV.U32 R191, RZ, RZ, R182 ;  /* 0x000000ffffbf7224 */ /* 0x000fe200078e00b6 */
[----:B------:R-:W-:Y:S01]  /*f2b0*/  ISETP.NE.U32.AND P3, PT, R190, RZ, PT ;  /* 0x000000ffbe00720c */ /* 0x000fe20003f65070 */
[----:B------:R-:W2:Y:S01]  /*f2c0*/  LDL.LU R189, [R1+0x28] ;  /* 0x0000280001bd7983 */ /* 0x000ea20000300800 */
[----:B---3--:R-:W-:Y:S02]  /*f2d0*/  IADD3 R0, P5, R0, R184, RZ ;  /* 0x000000b800007210 */ /* 0x008fe40007fbe0ff */
[----:B------:R-:W-:Y:S01]  /*f2e0*/  MOV R190, R5 ;  /* 0x0000000500be7202 */ /* 0x000fe20000000f00 */
[----:B-1----:R-:W3:Y:S02]  /*f2f0*/  LDL.LU R188, [R1+0x2c] ;  /* 0x00002c0001bc7983 */ /* 0x002ee40000300800 */
[----:B------:R-:W-:-:S02]  /*f300*/  IMAD.X R2, R2, 0x1, R183, P5 ;  /* 0x0000000102027824 */ /* 0x000fc400028e06b7 */
[----:B------:R-:W4:Y:S04]  /*f310*/  LDL.LU R3, [R1+0x30] ;  /* 0x0000300001037983 */ /* 0x000f280000300800 */
[----:B------:R-:W-:Y:S04]  /*f320*/  STL [R1+0x18], R5 ;  /* 0x0000180501007387 */ /* 0x000fe80000100800 */
[----:B------:R1:W-:Y:S04]  /*f330*/  STL [R1+0x14], R182 ;  /* 0x000014b601007387 */ /* 0x0003e80000100800 */
[----:B------:R1:W-:Y:S04]  /*f340*/  LDGSTS.E [R222+0x4000], desc[UR16][R190.64], P2 ;  /* 0x04000000bede7fae */ /* 0x0003e80009121850 */
[----:B------:R-:W-:Y:S04]  /*f350*/  STL [R1+0x20], R0 ;  /* 0x0000200001007387 */ /* 0x000fe80000100800 */
[----:B------:R1:W-:Y:S02]  /*f360*/  STL [R1+0x1c], R2 ;  /* 0x00001c0201007387 */ /* 0x0003e40000100800 */
[----:B-1----:R-:W-:-:S02]  /*f370*/  IMAD.MOV.U32 R190, RZ, RZ, R0 ;  /* 0x000000ffffbe7224 */ /* 0x002fc400078e0000 */
[----:B------:R-:W3:Y:S01]  /*f380*/  LDL.LU R182, [R1+0x34] ;  /* 0x0000340001b67983 */ /* 0x000ee20000300800 */
[----:B------:R-:W-:-:S03]  /*f390*/  IMAD.MOV.U32 R191, RZ, RZ, R2 ;  /* 0x000000ffffbf7224 */ /* 0x000fc600078e0002 */
[----:B------:R-:W3:Y:S04]  /*f3a0*/  LDL.LU R5, [R1+0x38] ;  /* 0x0000380001057983 */ /* 0x000ee80000300800 */
[----:B------:R-:W3:Y:S04]  /*f3b0*/  LDL.LU R2, [R1+0x3c] ;  /* 0x00003c0001027983 */ /* 0x000ee80000300800 */
[----:B------:R-:W3:Y:S04]  /*f3c0*/  LDL.LU R0, [R1+0x40] ;  /* 0x0000400001007983 */ /* 0x000ee80000300800 */
[----:B------:R1:W-:Y:S04]  /*f3d0*/  LDGSTS.E [R222+0x4], desc[UR16][R190.64], P3 ;  /* 0x00004000bede7fae */ /* 0x0003e80009921850 */
[----:B------:R-:W3:Y:S01]  /*f3e0*/  LDL.LU R191, [R1+0x24] ;  /* 0x0000240001bf7983 */ /* 0x000ee20000300800 */
[----:B------:R-:W-:-:S04]  /*f3f0*/  ISETP.GT.AND P2, PT, R181, 0x1e, PT ;  /* 0x0000001eb500780c */ /* 0x000fc80003f44270 */
[----:B-1----:R-:W-:-:S04]  /*f400*/  SEL R190, RZ, 0x4, !P2 ;  /* 0x00000004ffbe7807 */ /* 0x002fc80005000000 */
[----:B------:R-:W-:-:S04]  /*f410*/  SEL R190, R190, RZ, !P0 ;  /* 0x000000ffbebe7207 */ /* 0x000fc80004000000 */
[----:B------:R-:W-:Y:S02]  /*f420*/  ISETP.NE.U32.AND P2, PT, R190, RZ, PT ;  /* 0x000000ffbe00720c */ /* 0x000fe40003f45070 */
[----:B--2---:R-:W-:-:S05]  /*f430*/  IADD3 R189, P4, R189, R184, RZ ;  /* 0x000000b8bdbd7210 */ /* 0x004fca0007f9e0ff */
[----:B------:R-:W-:Y:S01]  /*f440*/  IMAD.MOV.U32 R190, RZ, RZ, R189 ;  /* 0x000000ffffbe7224 */ /* 0x000fe200078e00bd */
[----:B----4-:R-:W-:Y:S01]  /*f450*/  IADD3 R3, P5, R3, R184, RZ ;  /* 0x000000b803037210 */ /* 0x010fe20007fbe0ff */
[----:B------:R-:W-:Y:S04]  /*f460*/  STL [R1+0x28], R189 ;  /* 0x000028bd01007387 */ /* 0x000fe80000100800 */
[----:B---3--:R-:W-:Y:S01]  /*f470*/  IMAD.X R188, R188, 0x1, R183, P5 ;  /* 0x00000001bcbc7824 */ /* 0x008fe200028e06b7 */
[----:B------:R-:W-:-:S05]  /*f480*/  IADD3.X R191, R191, R183, RZ, P4, !PT ;  /* 0x000000b7bfbf7210 */ /* 0x000fca00027fe4ff */
[----:B------:R1:W-:Y:S04]  /*f490*/  STL [R1+0x24], R191 ;  /* 0x000024bf01007387 */ /* 0x0003e80000100800 */
[----:B------:R2:W-:Y:S01]  /*f4a0*/  LDGSTS.E [R222+0x4004], desc[UR16][R190.64], P3 ;  /* 0x04004000bede7fae */ /* 0x0005e20009921850 */
[----:B------:R-:W-:Y:S02]  /*f4b0*/  ISETP.GT.AND P3, PT, R181, 0x1f, PT ;  /* 0x0000001fb500780c */ /* 0x000fe40003f64270 */
[----:B------:R-:W-:Y:S01]  /*f4c0*/  IADD3 R5, P4, R5, R184, RZ ;  /* 0x000000b805057210 */ /* 0x000fe20007f9e0ff */
[----:B--2---:R-:W-:Y:S01]  /*f4d0*/  IMAD.MOV.U32 R190, RZ, RZ, R3 ;  /* 0x000000ffffbe7224 */ /* 0x004fe200078e0003 */
[----:B-1----:R-:W-:-:S05]  /*f4e0*/  MOV R191, R188 ;  /* 0x000000bc00bf7202 */ /* 0x002fca0000000f00 */
[----:B------:R1:W-:Y:S01]  /*f4f0*/  LDGSTS.E [R222+0x8], desc[UR16][R190.64], P2 ;  /* 0x00008000bede7fae */ /* 0x0003e20009121850 */
[----:B------:R-:W-:Y:S01]  /*f500*/  IMAD.X R182, R182, 0x1, R183, P4 ;  /* 0x00000001b6b67824 */ /* 0x000fe200020e06b7 */
[----:B------:R-:W-:Y:S02]  /*f510*/  IADD3 R0, P5, R0, R184, RZ ;  /* 0x000000b800007210 */ /* 0x000fe40007fbe0ff */
[----:B-1----:R-:W-:-:S04]  /*f520*/  SEL R190, RZ, 0x4, !P3 ;  /* 0x00000004ffbe7807 */ /* 0x002fc80005800000 */
[----:B------:R-:W-:Y:S01]  /*f530*/  SEL R190, R190, RZ, !P0 ;  /* 0x000000ffbebe7207 */ /* 0x000fe20004000000 */
[----:B------:R-:W-:Y:S01]  /*f540*/  STL [R1+0x30], R3 ;  /* 0x0000300301007387 */ /* 0x000fe20000100800 */
[----:B------:R-:W-:Y:S02]  /*f550*/  MOV R191, R182 ;  /* 0x000000b600bf7202 */ /* 0x000fe40000000f00 */
[----:B------:R-:W-:Y:S01]  /*f560*/  ISETP.NE.U32.AND P3, PT, R190, RZ, PT ;  /* 0x000000ffbe00720c */ /* 0x000fe20003f65070 */
[----:B------:R1:W-:Y:S01]  /*f570*/  STL [R1+0x2c], R188 ;  /* 0x00002cbc01007387 */ /* 0x0003e20000100800 */
[----:B------:R-:W-:Y:S02]  /*f580*/  IMAD.MOV.U32 R190, RZ, RZ, R5 ;  /* 0x000000ffffbe7224 */ /* 0x000fe400078e0005 */
[----:B------:R-:W-:Y:S01]  /*f590*/  IMAD.X R2, R2, 0x1, R183, P5 ;  /* 0x0000000102027824 */ /* 0x000fe200028e06b7 */
[----:B------:R-:W2:Y:S04]  /*f5a0*/  LDL.LU R189, [R1+0x48] ;  /* 0x0000480001bd7983 */ /* 0x000ea80000300800 */
[----:B------:R3:W-:Y:S04]  /*f5b0*/  LDGSTS.E [R222+0x4008], desc[UR16][R190.64], P2 ;  /* 0x04008000bede7fae */ /* 0x0007e80009121850 */
[----:B-1----:R-:W4:Y:S04]  /*f5c0*/  LDL.LU R188, [R1+0x20c] ;  /* 0x00020c0001bc7983 */ /* 0x002f280000300800 */
[----:B------:R-:W4:Y:S04]  /*f5d0*/  LDL.LU R3, [R1+0x210] ;  /* 0x0002100001037983 */ /* 0x000f280000300800 */
[----:B------:R-:W-:Y:S01]  /*f5e0*/  STL [R1+0x38], R5 ;  /* 0x0000380501007387 */ /* 0x000fe20000100800 */
[----:B---3--:R-:W-:-:S02]  /*f5f0*/  IMAD.MOV.U32 R190, RZ, RZ, R0 ;  /* 0x000000ffffbe7224 */ /* 0x008fc400078e0000 */
[----:B------:R-:W-:Y:S01]  /*f600*/  IMAD.MOV.U32 R191, RZ, RZ, R2 ;  /* 0x000000ffffbf7224 */ /* 0x000fe200078e0002 */
[----:B------:R1:W-:Y:S04]  /*f610*/  STL [R1+0x34], R182 ;  /* 0x000034b601007387 */ /* 0x0003e80000100800 */
[----:B------:R-:W-:Y:S04]  /*f620*/  STL [R1+0x40], R0 ;  /* 0x0000400001007387 */ /* 0x000fe80000100800 */
[----:B------:R3:W-:Y:S04]  /*f630*/  STL [R1+0x3c], R2 ;  /* 0x00003c0201007387 */ /* 0x0007e80000100800 */
[----:B-1----:R-:W4:Y:S04]  /*f640*/  LDL.LU R182, [R1+0x214] ;  /* 0x0002140001b67983 */ /* 0x002f280000300800 */
[----:B------:R-:W4:Y:S04]  /*f650*/  LDL.LU R5, [R1+0x218] ;  /* 0x0002180001057983 */ /* 0x000f280000300800 */
[----:B---3--:R-:W3:Y:S04]  /*f660*/  LDL.LU R2, [R1+0x21c] ;  /* 0x00021c0001027983 */ /* 0x008ee80000300800 */
        /* <DEDUP_REMOVED lines=9> */
[----:B------:R-:W-:Y:S01]  /*f700*/  STL [R1+0x48], R189 ;  /* 0x000048bd01007387 */ /* 0x000fe20000100800 */
[----:B----4-:R-:W-:-:S04]  /*f710*/  IADD3 R3, P5, R3, R184, RZ ;  /* 0x000000b803037210 */ /* 0x010fc80007fbe0ff */
[----:B------:R-:W-:Y:S02]  /*f720*/  IADD3.X R188, R188, R183, RZ, P5, !PT ;  /* 0x000000b7bcbc7210 */ /* 0x000fe40002ffe4ff */
[----:B---3--:R-:W-:Y:S01]  /*f730*/  IADD3 R0, P5, R0, R184, RZ ;  /* 0x000000b800007210 */ /* 0x008fe20007fbe0ff */
[----:B------:R-:W-:-:S05]  /*f740*/  IMAD.X R191, R191, 0x1, R183, P4 ;  /* 0x00000001bfbf7824 */ /* 0x000fca00020e06b7 */
[----:B------:R1:W-:Y:S04]  /*f750*/  STL [R1+0x44], R191 ;  /* 0x000044bf01007387 */ /* 0x0003e80000100800 */
[----:B------:R-:W-:Y:S04]  /*f760*/  STL [R1+0x210], R3 ;  /* 0x0002100301007387 */ /* 0x000fe80000100800 */
[----:B------:R1:W-:Y:S04]  /*f770*/  LDGSTS.E [R222+0x400c], desc[UR16][R190.64], P3 ;  /* 0x0400c000bede7fae */ /* 0x0003e80009921850 */
[----:B------:R2:W-:Y:S01]  /*f780*/  STL [R1+0x20c], R188 ;  /* 0x00020cbc01007387 */ /* 0x0005e20000100800 */
[----:B------:R-:W-:-:S02]  /*f790*/  ISETP.GT.AND P3, PT, R181, 0x3d, PT ;  /* 0x0000003db500780c */ /* 0x000fc40003f64270 */
[----:B------:R-:W-:Y:S01]  /*f7a0*/  IADD3 R5, P4, R5, R184, RZ ;  /* 0x000000b805057210 */ /* 0x000fe20007f9e0ff */
[----:B-1----:R-:W-:Y:S02]  /*f7b0*/  IMAD.MOV.U32 R191, RZ, RZ, R188 ;  /* 0x000000ffffbf7224 */ /* 0x002fe400078e00bc */
[----:B------:R-:W-:Y:S01]  /*f7c0*/  IMAD.MOV.U32 R190, RZ, RZ, R3 ;  /* 0x000000ffffbe7224 */ /* 0x000fe200078e0003 */
[----:B--2---:R-:W2:Y:S04]  /*f7d0*/  LDL.LU R188, [R1+0x224] ;  /* 0x0002240001bc7983 */ /* 0x004ea80000300800 */
[----:B------:R-:W3:Y:S01]  /*f7e0*/  LDL.LU R3, [R1+0x228] ;  /* 0x0002280001037983 */ /* 0x000ee20000300800 */
[----:B------:R-:W-:-:S03]  /*f7f0*/  IADD3.X R182, R182, R183, RZ, P4, !PT ;  /* 0x000000b7b6b67210 */ /* 0x000fc600027fe4ff */
[----:B------:R1:W-:Y:S01]  /*f800*/  LDGSTS.E [R222+0x8000], desc[UR16][R190.64], P2 ;  /* 0x08000000bede7fae */ /* 0x0003e20009121850 */
[----:B------:R-:W-:-:S03]  /*f810*/  IMAD.X R2, R2, 0x1, R183, P5 ;  /* 0x0000000102027824 */ /* 0x000fc600028e06b7 */
[----:B------:R-:W-:Y:S01]  /*f820*/  STL [R1+0x218], R5 ;  /* 0x0002180501007387 */ /* 0x000fe20000100800 */
[----:B-1----:R-:W-:-:S03]  /*f830*/  SEL R190, RZ, 0x4, !P3 ;  /* 0x00000004ffbe7807 */ /* 0x002fc60005800000 */
[----:B------:R1:W-:Y:S01]  /*f840*/  STL [R1+0x214], R182 ;  /* 0x000214b601007387 */ /* 0x0003e20000100800 */
[----:B------:R-:W-:Y:S01]  /*f850*/  SEL R190, R190, RZ, !P0 ;  /* 0x000000ffbebe7207 */ /* 0x000fe20004000000 */
[----:B------:R-:W-:Y:S02]  /*f860*/  IMAD.MOV.U32 R191, RZ, RZ, R182 ;  /* 0x000000ffffbf7224 */ /* 0x000fe400078e00b6 */
[----:B------:R-:W-:Y:S01]  /*f870*/  STL [R1+0x220], R0 ;  /* 0x0002200001007387 */ /* 0x000fe20000100800 */
[----:B------:R-:W-:Y:S01]  /*f880*/  ISETP.NE.U32.AND P3, PT, R190, RZ, PT ;  /* 0x000000ffbe00720c */ /* 0x000fe20003f65070 */
[----:B------:R-:W-:Y:S02]  /*f890*/  IMAD.MOV.U32 R190, RZ, RZ, R5 ;  /* 0x000000ffffbe7224 */ /* 0x000fe400078e0005 */
[----:B-1----:R-:W4:Y:S04]  /*f8a0*/  LDL.LU R182, [R1+0x22c] ;  /* 0x00022c0001b67983 */ /* 0x002f280000300800 */
[----:B------:R1:W-:Y:S04]  /*f8b0*/  STL [R1+0x21c], R2 ;  /* 0x00021c0201007387 */ /* 0x0003e80000100800 */
[----:B------:R-:W4:Y:S04]  /*f8c0*/  LDL.LU R5, [R1+0x230] ;  /* 0x0002300001057983 */ /* 0x000f280000300800 */
[----:B------:R1:W-:Y:S02]  /*f8d0*/  LDGSTS.E [R222+0xc000], desc[UR16][R190.64], P2 ;  /* 0x0c000000bede7fae */ /* 0x0003e40009121850 */
[----:B-1----:R-:W-:Y:S01]  /*f8e0*/  IMAD.MOV.U32 R191, RZ, RZ, R2 ;  /* 0x000000ffffbf7224 */ /* 0x002fe200078e0002 */
[----:B------:R-:W-:Y:S01]  /*f8f0*/  MOV R190, R0 ;  /* 0x0000000000be7202 */ /* 0x000fe20000000f00 */
[----:B------:R-:W4:Y:S04]  /*f900*/  LDL.LU R2, [R1+0x234] ;  /* 0x0002340001027983 */ /* 0x000f280000300800 */
[----:B------:R-:W4:Y:S01]  /*f910*/  LDL.LU R0, [R1+0x238] ;  /* 0x0002380001007983 */ /* 0x000f220000300800 */
[----:B------:R-:W-:-:S03]  /*f920*/  ISETP.GT.AND P2, PT, R181, 0x3e, PT ;  /* 0x0000003eb500780c */ /* 0x000fc60003f44270 */
[----:B------:R1:W-:Y:S02]  /*f930*/  LDGSTS.E [R222+0x8004], desc[UR16][R190.64], P3 ;  /* 0x08004000bede7fae */ /* 0x0003e40009921850 */
[----:B-1----:R-:W-:-:S04]  /*f940*/  SEL R190, RZ, 0x4, !P2 ;  /* 0x00000004ffbe7807 */ /* 0x002fc80005000000 */
[----:B------:R-:W-:-:S04]  /*f950*/  SEL R190, R190, RZ, !P0 ;  /* 0x000000ffbebe7207 */ /* 0x000fc80004000000 */
[----:B------:R-:W-:Y:S02]  /*f960*/  ISETP.NE.U32.AND P2, PT, R190, RZ, PT ;  /* 0x000000ffbe00720c */ /* 0x000fe40003f45070 */
[----:B---3--:R-:W-:-:S05]  /*f970*/  IADD3 R3, P4, R3, R184, RZ ;  /* 0x000000b803037210 */ /* 0x008fca0007f9e0ff */
[----:B--2---:R-:W-:Y:S02]  /*f980*/  IMAD.X R188, R188, 0x1, R183, P4 ;  /* 0x00000001bcbc7824 */ /* 0x004fe400020e06b7 */
[----:B------:R-:W-:-:S03]  /*f990*/  IMAD.MOV.U32 R190, RZ, RZ, R3 ;  /* 0x000000ffffbe7224 */ /* 0x000fc600078e0003 */
[----:B------:R-:W-:-:S05]  /*f9a0*/  MOV R191, R188 ;  /* 0x000000bc00bf7202 */ /* 0x000fca0000000f00 */
[----:B------:R1:W-:Y:S04]  /*f9b0*/  LDGSTS.E [R222+0xc004], desc[UR16][R190.64], P3 ;  /* 0x0c004000bede7fae */ /* 0x0003e80009921850 */
[----:B------:R2:W-:Y:S04]  /*f9c0*/  STL [R1+0x228], R3 ;  /* 0x0002280301007387 */ /* 0x0005e80000100800 */
[----:B------:R-:W-:Y:S04]  /*f9d0*/  STL [R1+0x224], R188 ;  /* 0x000224bc01007387 */ /* 0x000fe80000100800 */
[----:B------:R-:W3:Y:S04]  /*f9e0*/  LDL.LU R189, [R1+0x240] ;  /* 0x0002400001bd7983 */ /* 0x000ee80000300800 */
[----:B--2---:R-:W2:Y:S01]  /*f9f0*/  LDL.LU R3, [R1+0x248] ;  /* 0x0002480001037983 */ /* 0x004ea20000300800 */
[----:B----4-:R-:W-:-:S05]  /*fa00*/  IADD3 R5, P3, R5, R184, RZ ;  /* 0x000000b805057210 */ /* 0x010fca0007f7e0ff */
[----:B------:R-:W-:Y:S01]  /*fa10*/  IMAD.X R182, R182, 0x1, R183, P3 ;  /* 0x00000001b6b67824 */ /* 0x000fe200018e06b7 */
[----:B------:R-:W-:Y:S01]  /*fa20*/  ISETP.GT.AND P3, PT, R181, 0x3f, PT ;  /* 0x0000003fb500780c */ /* 0x000fe20003f64270 */
[----:B-1----:R-:W-:-:S03]  /*fa30*/  IMAD.MOV.U32 R190, RZ, RZ, R5 ;  /* 0x000000ffffbe7224 */ /* 0x002fc600078e0005 */
[----:B------:R-:W-:Y:S01]  /*fa40*/  SEL R181, RZ, 0x4, !P3 ;  /* 0x00000004ffb57807 */ /* 0x000fe20005800000 */
[----:B------:R-:W-:Y:S01]  /*fa50*/  IMAD.MOV.U32 R191, RZ, RZ, R182 ;  /* 0x000000ffffbf7224 */ /* 0x000fe200078e00b6 */
[----:B------:R-:W-:Y:S02]  /*fa60*/  STL [R1+0x230], R5 ;  /* 0x0002300501007387 */ /* 0x000fe40000100800 */
[----:B------:R-:W-:Y:S02]  /*fa70*/  SEL R181, R181, RZ, !P0 ;  /* 0x000000ffb5b57207 */ /* 0x000fe40004000000 */
[----:B------:R1:W-:Y:S01]  /*fa80*/  STL [R1+0x22c], R182 ;  /* 0x00022cb601007387 */ /* 0x0003e20000100800 */
[----:B------:R-:W-:-:S03]  /*fa90*/  IADD3 R0, P4, R0, R184, RZ ;  /* 0x000000b800007210 */ /* 0x000fc60007f9e0ff */
[----:B------:R4:W-:Y:S01]  /*faa0*/  LDGSTS.E [R222+0x8008], desc[UR16][R190.64], P2 ;  /* 0x08008000bede7fae */ /* 0x0009e20009121850 */
[----:B------:R-:W-:-:S03]  /*fab0*/  IADD3.X R2, R2, R183, RZ, P4, !PT ;  /* 0x000000b702027210 */ /* 0x000fc600027fe4ff */
[----:B-1----:R-:W2:Y:S01]  /*fac0*/  LDL.LU R182, [R1+0x244] ;  /* 0x0002440001b67983 */ /* 0x002ea20000300800 */
[----:B------:R-:W-:-:S03]  /*fad0*/  ISETP.NE.U32.AND P0, PT, R181, RZ, PT ;  /* 0x000000ffb500720c */ /* 0x000fc60003f05070 */
[----:B------:R1:W-:Y:S04]  /*fae0*/  STL [R1+0x238], R0 ;  /* 0x0002380001007387 */ /* 0x0003e80000100800 */
[----:B------:R1:W-:Y:S01]  /*faf0*/  STL [R1+0x234], R2 ;  /* 0x0002340201007387 */ /* 0x0003e20000100800 */
[----:B----4-:R-:W-:Y:S02]  /*fb00*/  IMAD.MOV.U32 R190, RZ, RZ, R0 ;  /* 0x000000ffffbe7224 */ /* 0x010fe400078e0000 */
[----:B------:R-:W-:Y:S01]  /*fb10*/  IMAD.MOV.U32 R191, RZ, RZ, R2 ;  /* 0x000000ffffbf7224 */ /* 0x000fe200078e0002 */
[----:B------:R-:W4:Y:S04]  /*fb20*/  LDL R181, [R1+0x34c] ;  /* 0x00034c0001b57983 */ /* 0x000f280000100800 */
[----:B------:R-:W4:Y:S04]  /*fb30*/  LDL.LU R5, [R1+0x24c] ;  /* 0x00024c0001057983 */ /* 0x000f280000300800 */
[----:B-1----:R-:W4:Y:S04]  /*fb40*/  LDL.LU R0, [R1+0x250] ;  /* 0x0002500001007983 */ /* 0x002f280000300800 */
[----:B------:R-:W4:Y:S04]  /*fb50*/  LDL.LU R188, [R1+0x26c] ;  /* 0x00026c0001bc7983 */ /* 0x000f280000300800 */
[----:B------:R-:W4:Y:S04]  /*fb60*/  LDL.LU R2, [R1+0x270] ;  /* 0x0002700001027983 */ /* 0x000f280000300800 */
[----:B------:R1:W-:Y:S04]  /*fb70*/  LDGSTS.E [R222+0xc008], desc[UR16][R190.64], P2 ;  /* 0x0c008000bede7fae */ /* 0x0003e80009121850 */
[----:B------:R-:W4:Y:S01]  /*fb80*/  LDL.LU R191, [R1+0x23c] ;  /* 0x00023c0001bf7983 */ /* 0x000f220000300800 */
[----:B---3--:R-:W-:-:S02]  /*fb90*/  IADD3 R189, P2, R189, R184, RZ ;  /* 0x000000b8bdbd7210 */ /* 0x008fc40007f5e0ff */
[----:B--2---:R-:W-:-:S03]  /*fba0*/  IADD3 R3, P3, R3, R184, RZ ;  /* 0x000000b803037210 */ /* 0x004fc60007f7e0ff */
[----:B-1----:R-:W-:Y:S01]  /*fbb0*/  IMAD.MOV.U32 R190, RZ, RZ, R189 ;  /* 0x000000ffffbe7224 */ /* 0x002fe200078e00bd */
[----:B------:R1:W-:Y:S01]  /*fbc0*/  STL [R1+0x240], R189 ;  /* 0x000240bd01007387 */ /* 0x0003e20000100800 */
[----:B------:R-:W-:Y:S01]  /*fbd0*/  IADD3.X R182, R182, R183, RZ, P3, !PT ;  /* 0x000000b7b6b67210 */ /* 0x000fe20001ffe4ff */
[----:B----4-:R-:W-:-:S05]  /*fbe0*/  IMAD.X R191, R191, 0x1, R183, P2 ;  /* 0x00000001bfbf7824 */ /* 0x010fca00010e06b7 */
[----:B------:R-:W-:Y:S04]  /*fbf0*/  STL [R1+0x23c], R191 ;  /* 0x00023cbf01007387 */ /* 0x000fe80000100800 */
[----:B------:R2:W-:Y:S04]  /*fc00*/  STL [R1+0x248], R3 ;  /* 0x0002480301007387 */ /* 0x0005e80000100800 */
[----:B------:R3:W-:Y:S04]  /*fc10*/  LDGSTS.E [R222+0x800c], desc[UR16][R190.64], P0 ;  /* 0x0800c000bede7fae */ /* 0x0007e80008121850 */
[----:B------:R4:W-:Y:S04]  /*fc20*/  STL [R1+0x244], R182 ;  /* 0x000244b601007387 */ /* 0x0009e80000100800 */
[----:B-1----:R-:W4:Y:S01]  /*fc30*/  LDL.LU R189, [R1+0x28c] ;  /* 0x00028c0001bd7983 */ /* 0x002f220000300800 */
[----:B---3--:R-:W-:-:S03]  /*fc40*/  IMAD.MOV.U32 R190, RZ, RZ, R3 ;  /* 0x000000ffffbe7224 */ /* 0x008fc600078e0003 */
[----:B--2---:R-:W2:Y:S01]  /*fc50*/  LDL.LU R3, [R1+0x290] ;  /* 0x0002900001037983 */ /* 0x004ea20000300800 */
[----:B------:R-:W-:-:S03]  /*fc60*/  IMAD.MOV.U32 R191, RZ, RZ, R182 ;  /* 0x000000ffffbf7224 */ /* 0x000fc600078e00b6 */
[----:B----4-:R-:W3:Y:S04]  /*fc70*/  LDL.LU R182, [R1+0x2b0] ;  /* 0x0002b00001b67983 */ /* 0x010ee80000300800 */
[----:B------:R1:W-:Y:S04]  /*fc80*/  LDGSTS.E [R222+0xc00c], desc[UR16][R190.64], P0 ;  /* 0x0c00c000bede7fae */ /* 0x0003e80008121850 */
[----:B------:R-:W4:Y:S01]  /*fc90*/  LDL.LU R222, [R1+0x2ac] ;  /* 0x0002ac0001de7983 */ /* 0x000f220000300800 */
[-C--:B------:R-:W-:Y:S02]  /*fca0*/  IADD3 R0, P0, R0, R186.reuse, RZ ;  /* 0x000000ba00007210 */ /* 0x080fe40007f1e0ff */
[----:B------:R-:W-:Y:S01]  /*fcb0*/  IADD3 R2, P2, R2, R186, RZ ;  /* 0x000000ba02027210 */ /* 0x000fe20007f5e0ff */
[----:B------:R-:W-:Y:S01]  /*fcc0*/  ULEA UR4, UR10, UR8, 0xe ;  /* 0x000000080a047291 */ /* 0x000fe2000f8e703f */
[----:B------:R-:W-:Y:S01]  /*fcd0*/  IADD3.X R5, R5, R185, RZ, P0, !PT ;  /* 0x000000b905057210 */ /* 0x000fe200007fe4ff */
[----:B------:R1:W-:Y:S02]  /*fce0*/  STL [R1+0x250], R0 ;  /* 0x0002500001007387 */ /* 0x0003e40000100800 */
[----:B------:R-:W-:Y:S01]  /*fcf0*/  IMAD.X R188, R188, 0x1, R185, P2 ;  /* 0x00000001bcbc7824 */ /* 0x000fe200010e06b9 */
[----:B-1----:R-:W-:Y:S01]  /*fd00*/  MOV R191, R5 ;  /* 0x0000000500bf7202 */ /* 0x002fe20000000f00 */
[----:B------:R1:W-:Y:S01]  /*fd10*/  STL [R1+0x24c], R5 ;  /* 0x00024c0501007387 */ /* 0x0003e20000100800 */
[----:B------:R-:W-:-:S02]  /*fd20*/  VIADD R181, R181, UR4 ;  /* 0x00000004b5b57c36 */ /* 0x000fc40008000000 */
[----:B------:R-:W-:Y:S01]  /*fd30*/  IMAD.MOV.U32 R190, RZ, RZ, R0 ;  /* 0x000000ffffbe7224 */ /* 0x000fe200078e0000 */
[----:B------:R1:W-:Y:S04]  /*fd40*/  STL [R1+0x270], R2 ;  /* 0x0002700201007387 */ /* 0x0003e80000100800 */
[----:B------:R1:W-:Y:S04]  /*fd50*/  STL [R1+0x26c], R188 ;  /* 0x00026cbc01007387 */ /* 0x0003e80000100800 */
[----:B------:R-:W4:Y:S04]  /*fd60*/  LDL.LU R0, [R1+0x2d0] ;  /* 0x0002d00001007983 */ /* 0x000f280000300800 */
[----:B------:R-:W0:Y:S04]  /*fd70*/  LDGDEPBAR ;  /* 0x00000000000079af */ /* 0x000e280000000000 */
[----:B------:R1:W-:Y:S04]  /*fd80*/  LDGSTS.E [R181+0x30000], desc[UR16][R190.64], P1 ;  /* 0x30000000beb57fae */ /* 0x0003e80008921850 */
[----:B-1----:R-:W4:Y:S01]  /*fd90*/  LDL.LU R5, [R1+0x2f0] ;  /* 0x0002f00001057983 */ /* 0x002f220000300800 */
[----:B------:R-:W-:-:S02]  /*fda0*/  IMAD.MOV.U32 R190, RZ, RZ, R2 ;  /* 0x000000ffffbe7224 */ /* 0x000fc400078e0002 */
[----:B------:R-:W-:Y:S01]  /*fdb0*/  IMAD.MOV.U32 R191, RZ, RZ, R188 ;  /* 0x000000ffffbf7224 */ /* 0x000fe200078e00bc */
[----:B------:R-:W4:Y:S04]  /*fdc0*/  LDL.LU R2, [R1+0x2cc] ;  /* 0x0002cc0001027983 */ /* 0x000f280000300800 */
[----:B------:R-:W4:Y:S04]  /*fdd0*/  LDL.LU R188, [R1+0x2ec] ;  /* 0x0002ec0001bc7983 */ /* 0x000f280000300800 */
[----:B------:R1:W-:Y:S01]  /*fde0*/  LDGSTS.E [R181+0x30400], desc[UR16][R190.64], P1 ;  /* 0x30400000beb57fae */ /* 0x0003e20008921850 */
[----:B--2---:R-:W-:-:S02]  /*fdf0*/  IADD3 R3, P0, R3, R186, RZ ;  /* 0x000000ba03037210 */ /* 0x004fc40007f1e0ff */
[----:B---3--:R-:W-:-:S03]  /*fe00*/  IADD3 R182, P2, R182, R186, RZ ;  /* 0x000000bab6b67210 */ /* 0x008fc60007f5e0ff */
[----:B------:R-:W-:Y:S01]  /*fe10*/  IMAD.X R189, R189, 0x1, R185, P0 ;  /* 0x00000001bdbd7824 */ /* 0x000fe200000e06b9 */
[----:B------:R-:W-:Y:S01]  /*fe20*/  STL [R1+0x290], R3 ;  /* 0x0002900301007387 */ /* 0x000fe20000100800 */
[----:B-1----:R-:W-:Y:S02]  /*fe30*/  IMAD.MOV.U32 R190, RZ, RZ, R3 ;  /* 0x000000ffffbe7224 */ /* 0x002fe400078e0003 */
[----:B------:R-:W-:Y:S01]  /*fe40*/  IMAD.MOV.U32 R191, RZ, RZ, R189 ;  /* 0x000000ffffbf7224 */ /* 0x000fe200078e00bd */
[----:B------:R1:W-:Y:S04]  /*fe50*/  STL [R1+0x28c], R189 ;  /* 0x00028cbd01007387 */ /* 0x0003e80000100800 */
[----:B------:R-:W-:Y:S04]  /*fe60*/  STL [R1+0x2b0], R182 ;  /* 0x0002b0b601007387 */ /* 0x000fe80000100800 */
[----:B------:R2:W-:Y:S01]  /*fe70*/  LDGSTS.E [R181+0x30800], desc[UR16][R190.64], P1 ;  /* 0x30800000beb57fae */ /* 0x0005e20008921850 */
[----:B----4-:R-:W-:-:S03]  /*fe80*/  IADD3.X R222, R222, R185, RZ, P2, !PT ;  /* 0x000000b9dede7210 */ /* 0x010fc600017fe4ff */
[----:B-1----:R-:W3:Y:S04]  /*fe90*/  LDL.LU R189, [R1+0x310] ;  /* 0x0003100001bd7983 */ /* 0x002ee80000300800 */
[----:B------:R1:W-:Y:S04]  /*fea0*/  STL [R1+0x2ac], R222 ;  /* 0x0002acde01007387 */ /* 0x0003e80000100800 */
[----:B------:R-:W4:Y:S01]  /*feb0*/  LDL.LU R3, [R1+0x330] ;  /* 0x0003300001037983 */ /* 0x000f220000300800 */
[----:B--2---:R-:W-:-:S03]  /*fec0*/  MOV R191, R222 ;  /* 0x000000de00bf7202 */ /* 0x004fc60000000f00 */
[----:B-1----:R-:W2:Y:S01]  /*fed0*/  LDL.LU R222, [R1+0x30c] ;  /* 0x00030c0001de7983 */ /* 0x002ea20000300800 */
[----:B------:R-:W-:-:S03]  /*fee0*/  IMAD.MOV.U32 R190, RZ, RZ, R182 ;  /* 0x000000ffffbe7224 */ /* 0x000fc600078e00b6 */
[----:B------:R-:W2:Y:S01]  /*fef0*/  LDL.LU R182, [R1+0x32c] ;  /* 0x00032c0001b67983 */ /* 0x000ea20000300800 */
[----:B------:R-:W-:-:S03]  /*ff00*/  IADD3 R0, P0, R0, R186, RZ ;  /* 0x000000ba00007210 */ /* 0x000fc60007f1e0ff */
[----:B------:R1:W-:Y:S01]  /*ff10*/  LDGSTS.E [R181+0x30c00], desc[UR16][R190.64], P1 ;  /* 0x30c00000beb57fae */ /* 0x0003e20008921850 */
[----:B------:R-:W-:Y:S01]  /*ff20*/  IADD3 R5, P2, R5, R186, RZ ;  /* 0x000000ba05057210 */ /* 0x000fe20007f5e0ff */
[----:B-1----:R-:W-:Y:S02]  /*ff30*/  IMAD.MOV.U32 R190, RZ, RZ, R0 ;  /* 0x000000ffffbe7224 */ /* 0x002fe400078e0000 */
[----:B------:R-:W-:-:S05]  /*ff40*/  IMAD.X R2, R2, 0x1, R185, P0 ;  /* 0x0000000102027824 */ /* 0x000fca00000e06b9 */
[----:B------:R-:W-:Y:S01]  /*ff50*/  MOV R191, R2 ;  /* 0x0000000200bf7202 */ /* 0x000fe20000000f00 */
[----:B------:R-:W-:Y:S01]  /*ff60*/  IMAD.X R188, R188, 0x1, R185, P2 ;  /* 0x00000001bcbc7824 */ /* 0x000fe200010e06b9 */
[----:B------:R1:W-:Y:S04]  /*ff70*/  STL [R1+0x2d0], R0 ;  /* 0x0002d00001007387 */ /* 0x0003e80000100800 */
[----:B------:R1:W-:Y:S04]  /*ff80*/  LDGSTS.E [R181+0x31000], desc[UR16][R190.64], P1 ;  /* 0x31000000beb57fae */ /* 0x0003e80008921850 */
[----:B------:R1:W-:Y:S04]  /*ff90*/  STL [R1+0x2cc], R2 ;  /* 0x0002cc0201007387 */ /* 0x0003e80000100800 */
[----:B------:R1:W-:Y:S02]  /*ffa0*/  STL [R1+0x2f0], R5 ;  /* 0x0002f00501007387 */ /* 0x0003e40000100800 */
[----:B-1----:R-:W-:-:S02]  /*ffb0*/  IMAD.MOV.U32 R190, RZ, RZ, R5 ;  /* 0x000000ffffbe7224 */ /* 0x002fc400078e0005 */
[----:B------:R-:W2:Y:S01]  /*ffc0*/  LDL.LU R0, [R1+0x258] ;  /* 0x0002580001007983 */ /* 0x000ea20000300800 */
[----:B------:R-:W-:-:S03]  /*ffd0*/  IMAD.MOV.U32 R191, RZ, RZ, R188 ;  /* 0x000000ffffbf7224 */ /* 0x000fc600078e00bc */
[----:B------:R1:W-:Y:S04]  /*ffe0*/  STL [R1+0x2ec], R188 ;  /* 0x0002ecbc01007387 */ /* 0x0003e80000100800 */
[----:B------:R3:W-:Y:S04]  /*fff0*/  LDGSTS.E [R181+0x31400], desc[UR16][R190.64], P1 ;  /* 0x31400000beb57fae */ /* 0x0007e80008921850 */
[----:B------:R-:W2:Y:S04]  /*10000*/  LDL.LU R2, [R1+0x278] ;  /* 0x0002780001027983 */ /* 0x000ea80000300800 */
[----:B------:R-:W2:Y:S04]  /*10010*/  LDL.LU R5, [R1+0x254] ;  /* 0x0002540001057983 */ /* 0x000ea80000300800 */
[----:B-1----:R-:W2:Y:S01]  /*10020*/  LDL.LU R188, [R1+0x274] ;  /* 0x0002740001bc7983 */ /* 0x002ea20000300800 */
[----:B---3--:R-:W-:-:S05]  /*10030*/  IADD3 R189, P0, R189, R186, RZ ;  /* 0x000000babdbd7210 */ /* 0x008fca0007f1e0ff */
[----:B------:R-:W-:Y:S01]  /*10040*/  IMAD.MOV.U32 R190, RZ, RZ, R189 ;  /* 0x000000ffffbe7224 */ /* 0x000fe200078e00bd */
[----:B----4-:R-:W-:Y:S01]  /*10050*/  IADD3 R3, P2, R3, R186, RZ ;  /* 0x000000ba03037210 */ /* 0x010fe20007f5e0ff */
[----:B--2---:R-:W-:-:S04]  /*10060*/  IMAD.X R222, R222, 0x1, R185, P0 ;  /* 0x00000001dede7824 */ /* 0x004fc800000e06b9 */
[----:B------:R-:W-:Y:S01]  /*10070*/  IMAD.MOV.U32 R191, RZ, RZ, R222 ;  /* 0x000000ffffbf7224 */ /* 0x000fe200078e00de */
[----:B------:R-:W-:Y:S01]  /*10080*/  IADD3.X R182, R182, R185, RZ, P2, !PT ;  /* 0x000000b9b6b67210 */ /* 0x000fe200017fe4ff */
[----:B------:R1:W-:Y:S04]  /*10090*/  STL [R1+0x310], R189 ;  /* 0x000310bd01007387 */ /* 0x0003e80000100800 */
[----:B------:R-:W-:Y:S04]  /*100a0*/  STL [R1+0x30c], R222 ;  /* 0x00030cde01007387 */ /* 0x000fe80000100800 */
[----:B------:R2:W-:Y:S04]  /*100b0*/  LDGSTS.E [R181+0x31800], desc[UR16][R190.64], P1 ;  /* 0x31800000beb57fae */ /* 0x0005e80008921850 */
[----:B------:R3:W-:Y:S04]  /*100c0*/  STL [R1+0x330], R3 ;  /* 0x0003300301007387 */ /* 0x0007e80000100800 */
[----:B------:R4:W-:Y:S01]  /*100d0*/  STL [R1+0x32c], R182 ;  /* 0x00032cb601007387 */ /* 0x0009e20000100800 */
[----:B--2---:R-:W-:Y:S01]  /*100e0*/  IMAD.MOV.U32 R190, RZ, RZ, R3 ;  /* 0x000000ffffbe7224 */ /* 0x004fe200078e0003 */
[----:B------:R-:W-:-:S02]  /*100f0*/  MOV R191, R182 ;  /* 0x000000b600bf7202 */ /* 0x000fc40000000f00 */
[----:B-1----:R-:W2:Y:S04]  /*10100*/  LDL.LU R189, [R1+0x294] ;  /* 0x0002940001bd7983 */ /* 0x002ea80000300800 */
[----:B---3--:R-:W3:Y:S04]  /*10110*/  LDL.LU R3, [R1+0x298] ;  /* 0x0002980001037983 */ /* 0x008ee80000300800 */
[----:B------:R-:W2:Y:S04]  /*10120*/  LDL.LU R222, [R1+0x2b4] ;  /* 0x0002b40001de7983 */ /* 0x000ea80000300800 */
[----:B----4-:R-:W4:Y:S04]  /*10130*/  LDL.LU R182, [R1+0x2b8] ;  /* 0x0002b80001b67983 */ /* 0x010f280000300800 */
[----:B------:R1:W-:Y:S04]  /*10140*/  LDGSTS.E [R181+0x31c00], desc[UR16][R190.64], P1 ;  /* 0x31c00000beb57fae */ /* 0x0003e80008921850 */
[----:B------:R-:W4:Y:S01]  /*10150*/  LDL R191, [R1+0x524] ;  /* 0x0005240001bf7983 */ /* 0x000f220000100800 */
[----:B------:R-:W-:-:S02]  /*10160*/  IADD3 R0, P0, R0, R186, RZ ;  /* 0x000000ba00007210 */ /* 0x000fc40007f1e0ff */
[----:B------:R-:W-:-:S03]  /*10170*/  IADD3 R2, P2, R2, R186, RZ ;  /* 0x000000ba02027210 */ /* 0x000fc60007f5e0ff */
[--C-:B------:R-:W-:Y:S01]  /*10180*/  IMAD.X R5, R5, 0x1, R185.reuse, P0 ;  /* 0x0000000105057824 */ /* 0x100fe200000e06b9 */
[----:B------:R1:W-:Y:S01]  /*10190*/  STL [R1+0x258], R0 ;  /* 0x0002580001007387 */ /* 0x0003e20000100800 */
[----:B------:R-:W-:-:S03]  /*101a0*/  IMAD.X R188, R188, 0x1, R185, P2 ;  /* 0x00000001bcbc7824 */ /* 0x000fc600010e06b9 */
[----:B------:R4:W-:Y:S01]  /*101b0*/  STL [R1+0x254], R5 ;  /* 0x0002540501007387 */ /* 0x0009e20000100800 */
[----:B-1----:R-:W-:-:S03]  /*101c0*/  MOV R190, R0 ;  /* 0x0000000000be7202 */ /* 0x002fc60000000f00 */
[----:B------:R1:W-:Y:S04]  /*101d0*/  STL [R1+0x278], R2 ;  /* 0x0002780201007387 */ /* 0x0003e80000100800 */
[----:B------:R1:W-:Y:S04]  /*101e0*/  STL [R1+0x274], R188 ;  /* 0x000274bc01007387 */ /* 0x0003e80000100800 */
[----:B------:R-:W4:Y:S01]  /*101f0*/  LDL.LU R0, [R1+0x2d8] ;  /* 0x0002d80001007983 */ /* 0x000f220000300800 */
[----:B---3--:R-:W-:-:S04]  /*10200*/  IADD3 R3, P0, R3, R186, RZ ;  /* 0x000000ba03037210 */ /* 0x008fc80007f1e0ff */
[----:B--2---:R-:W-:Y:S02]  /*10210*/  IADD3.X R189, R189, R185, RZ, P0, !PT ;  /* 0x000000b9bdbd7210 */ /* 0x004fe400007fe4ff */
[----:B----4-:R-:W-:Y:S01]  /*10220*/  IADD3 R182, P2, R182, R186, RZ ;  /* 0x000000bab6b67210 */ /* 0x010fe20007f5e0ff */
[----:B------:R-:W-:Y:S02]  /*10230*/  VIADD R181, R191, UR4 ;  /* 0x00000004bfb57c36 */ /* 0x000fe40008000000 */
[----:B------:R-:W-:Y:S02]  /*10240*/  IMAD.MOV.U32 R191, RZ, RZ, R5 ;  /* 0x000000ffffbf7224 */ /* 0x000fe400078e0005 */
[----:B------:R-:W2:Y:S04]  /*10250*/  LDL.LU R5, [R1+0x2f8] ;  /* 0x0002f80001057983 */ /* 0x000ea80000300800 */
[----:B------:R3:W-:Y:S01]  /*10260*/  LDGSTS.E [R181+0x30100], desc[UR16][R190.64], P1 ;  /* 0x30100000beb57fae */ /* 0x0007e20008921850 */
[----:B------:R-:W-:-:S02]  /*10270*/  IMAD.X R222, R222, 0x1, R185, P2 ;  /* 0x00000001dede7824 */ /* 0x000fc400010e06b9 */
[----:B---3--:R-:W-:Y:S02]  /*10280*/  IMAD.MOV.U32 R190, RZ, RZ, R2 ;  /* 0x000000ffffbe7224 */ /* 0x008fe400078e0002 */
[----:B------:R-:W-:Y:S01]  /*10290*/  IMAD.MOV.U32 R191, RZ, RZ, R188 ;  /* 0x000000ffffbf7224 */ /* 0x000fe200078e00bc */
[----:B-1----:R-:W3:Y:S04]  /*102a0*/  LDL.LU R2, [R1+0x2d4] ;  /* 0x0002d40001027983 */ /* 0x002ee80000300800 */
[----:B------:R-:W4:Y:S04]  /*102b0*/  LDL.LU R188, [R1+0x2f4] ;  /* 0x0002f40001bc7983 */ /* 0x000f280000300800 */
[----:B------:R1:W-:Y:S04]  /*102c0*/  LDGSTS.E [R181+0x30500], desc[UR16][R190.64], P1 ;  /* 0x30500000beb57fae */ /* 0x0003e80008921850 */
[----:B------:R-:W-:Y:S04]  /*102d0*/  STL [R1+0x298], R3 ;  /* 0x0002980301007387 */ /* 0x000fe80000100800 */
[----:B------:R1:W-:Y:S02]  /*102e0*/  STL [R1+0x294], R189 ;  /* 0x000294bd01007387 */ /* 0x0003e40000100800 */
[----:B-1----:R-:W-:-:S02]  /*102f0*/  IMAD.MOV.U32 R190, RZ, RZ, R3 ;  /* 0x000000ffffbe7224 */ /* 0x002fc400078e0003 */
[----:B------:R-:W-:Y:S01]  /*10300*/  IMAD.MOV.U32 R191, RZ, RZ, R189 ;  /* 0x000000ffffbf7224 */ /* 0x000fe200078e00bd */
[----:B------:R-:W-:Y:S04]  /*10310*/  STL [R1+0x2b8], R182 ;  /* 0x0002b8b601007387 */ /* 0x000fe80000100800 */
[----:B------:R-:W4:Y:S04]  /*10320*/  LDL.LU R189, [R1+0x318] ;  /* 0x0003180001bd7983 */ /* 0x000f280000300800 */
[----:B------:R1:W-:Y:S04]  /*10330*/  STL [R1+0x2b4], R222 ;  /* 0x0002b4de01007387 */ /* 0x0003e80000100800 */
[----:B------:R1:W-:Y:S04]  /*10340*/  LDGSTS.E [R181+0x30900], desc[UR16][R190.64], P1 ;  /* 0x30900000beb57fae */ /* 0x0003e80008921850 */
[----:B------:R-:W4:Y:S01]  /*10350*/  LDL.LU R3, [R1+0x338] ;  /* 0x0003380001037983 */ /* 0x000f220000300800 */
[----:B-1----:R-:W-:-:S03]  /*10360*/  IMAD.MOV.U32 R191, RZ, RZ, R222 ;  /* 0x000000ffffbf7224 */ /* 0x002fc600078e00de */
[----:B------:R-:W4:Y:S01]  /*10370*/  LDL.LU R222, [R1+0x314] ;  /* 0x0003140001de7983 */ /* 0x000f220000300800 */
[----:B------:R-:W-:-:S03]  /*10380*/  MOV R190, R182 ;  /* 0x000000b600be7202 */ /* 0x000fc60000000f00 */
[----:B------:R-:W4:Y:S01]  /*10390*/  LDL.LU R182, [R1+0x334] ;  /* 0x0003340001b67983 */ /* 0x000f220000300800 */
[----:B------:R-:W-:-:S03]  /*103a0*/  IADD3 R0, P0, R0, R186, RZ ;  /* 0x000000ba00007210 */ /* 0x000fc60007f1e0ff */
[----:B------:R1:W-:Y:S04]  /*103b0*/  LDGSTS.E [R181+0x30d00], desc[UR16][R190.64], P1 ;  /* 0x30d00000beb57fae */ /* 0x0003e80008921850 */
[----:B------:R4:W-:Y:S01]  /*103c0*/  STL [R1+0x2d8], R0 ;  /* 0x0002d80001007387 */ /* 0x0009e20000100800 */
[----:B-1----:R-:W-:Y:S02]  /*103d0*/  MOV R190, R0 ;  /* 0x0000000000be7202 */ /* 0x002fe40000000f00 */
[----:B--2---:R-:W-:Y:S01]  /*103e0*/  IADD3 R5, P2, R5, R186, RZ ;  /* 0x000000ba05057210 */ /* 0x004fe20007f5e0ff */
[----:B---3--:R-:W-:-:S04]  /*103f0*/  IMAD.X R2, R2, 0x1, R185, P0 ;  /* 0x0000000102027824 */ /* 0x008fc800000e06b9 */
[----:B------:R-:W-:Y:S02]  /*10400*/  IMAD.MOV.U32 R191, RZ, RZ, R2 ;  /* 0x000000ffffbf7224 */ /* 0x000fe400078e0002 */
[----:B----4-:R-:W-:-:S03]  /*10410*/  IMAD.X R188, R188, 0x1, R185, P2 ;  /* 0x00000001bcbc7824 */ /* 0x010fc600010e06b9 */
[----:B------:R1:W-:Y:S04]  /*10420*/  LDGSTS.E [R181+0x31100], desc[UR16][R190.64], P1 ;  /* 0x31100000beb57fae */ /* 0x0003e80008921850 */
[----:B------:R2:W-:Y:S04]  /*10430*/  STL [R1+0x2d4], R2 ;  /* 0x0002d40201007387 */ /* 0x0005e80000100800 */
[----:B------:R-:W-:Y:S01]  /*10440*/  STL [R1+0x2f8], R5 ;  /* 0x0002f80501007387 */ /* 0x000fe20000100800 */
[----:B-1----:R-:W-:-:S03]  /*10450*/  IMAD.MOV.U32 R190, RZ, RZ, R5 ;  /* 0x000000ffffbe7224 */ /* 0x002fc600078e0005 */
[----:B------:R-:W3:Y:S01]  /*10460*/  LDL.LU R0, [R1+0x260] ;  /* 0x0002600001007983 */ /* 0x000ee20000300800 */
[----:B------:R-:W-:Y:S01]  /*10470*/  IMAD.MOV.U32 R191, RZ, RZ, R188 ;  /* 0x000000ffffbf7224 */ /* 0x000fe200078e00bc */
[----:B------:R-:W-:-:S04]  /*10480*/  IADD3 R189, P0, R189, R186, RZ ;  /* 0x000000babdbd7210 */ /* 0x000fc80007f1e0ff */
[----:B------:R1:W-:Y:S04]  /*10490*/  LDGSTS.E [R181+0x31500], desc[UR16][R190.64], P1 ;  /* 0x31500000beb57fae */ /* 0x0003e80008921850 */
[----:B------:R4:W-:Y:S04]  /*104a0*/  STL [R1+0x2f4], R188 ;  /* 0x0002f4bc01007387 */ /* 0x0009e80000100800 */
[----:B--2---:R-:W2:Y:S01]  /*104b0*/  LDL.LU R2, [R1+0x280] ;  /* 0x0002800001027983 */ /* 0x004ea20000300800 */
[----:B------:R-:W-:Y:S01]  /*104c0*/  IADD3 R3, P2, R3, R186, RZ ;  /* 0x000000ba03037210 */ /* 0x000fe20007f5e0ff */
[----:B-1----:R-:W-:-:S02]  /*104d0*/  IMAD.MOV.U32 R190, RZ, RZ, R189 ;  /* 0x000000ffffbe7224 */ /* 0x002fc400078e00bd */
[----:B----4-:R-:W4:Y:S04]  /*104e0*/  LDL.LU R188, [R1+0x25c] ;  /* 0x00025c0001bc7983 */ /* 0x010f280000300800 */
[----:B------:R-:W4:Y:S01]  /*104f0*/  LDL.LU R5, [R1+0x27c] ;  /* 0x00027c0001057983 */ /* 0x000f220000300800 */
[----:B------:R-:W-:-:S03]  /*10500*/  IADD3.X R222, R222, R185, RZ, P0, !PT ;  /* 0x000000b9dede7210 */ /* 0x000fc600007fe4ff */
[----:B------:R1:W-:Y:S02]  /*10510*/  STL [R1+0x318], R189 ;  /* 0x000318bd01007387 */ /* 0x0003e40000100800 */
[----:B------:R-:W-:Y:S02]  /*10520*/  IMAD.MOV.U32 R191, RZ, RZ, R222 ;  /* 0x000000ffffbf7224 */ /* 0x000fe400078e00de */
[----:B------:R-:W-:Y:S01]  /*10530*/  IMAD.X R182, R182, 0x1, R185, P2 ;  /* 0x00000001b6b67824 */ /* 0x000fe200010e06b9 */
[----:B------:R-:W-:Y:S04]  /*10540*/  STL [R1+0x314], R222 ;  /* 0x000314de01007387 */ /* 0x000fe80000100800 */
[----:B------:R1:W-:Y:S04]  /*10550*/  LDGSTS.E [R181+0x31900], desc[UR16][R190.64], P1 ;  /* 0x31900000beb57fae */ /* 0x0003e80008921850 */
[----:B------:R1:W-:Y:S04]  /*10560*/  STL [R1+0x338], R3 ;  /* 0x0003380301007387 */ /* 0x0003e80000100800 */
[----:B------:R1:W-:Y:S02]  /*10570*/  STL [R1+0x334], R182 ;  /* 0x000334b601007387 */ /* 0x0003e40000100800 */
[----:B-1----:R-:W-:Y:S01]  /*10580*/  MOV R190, R3 ;  /* 0x0000000300be7202 */ /* 0x002fe20000000f00 */
[----:B------:R-:W-:Y:S01]  /*10590*/  IMAD.MOV.U32 R191, RZ, RZ, R182 ;  /* 0x000000ffffbf7224 */ /* 0x000fe200078e00b6 */
[----:B------:R-:W4:Y:S04]  /*105a0*/  LDL.LU R189, [R1+0x29c] ;  /* 0x00029c0001bd7983 */ /* 0x000f280000300800 */
[----:B------:R-:W4:Y:S04]  /*105b0*/  LDL.LU R3, [R1+0x2a0] ;  /* 0x0002a00001037983 */ /* 0x000f280000300800 */
[----:B------:R-:W4:Y:S04]  /*105c0*/  LDL.LU R222, [R1+0x2bc] ;  /* 0x0002bc0001de7983 */ /* 0x000f280000300800 */
[----:B------:R-:W4:Y:S04]  /*105d0*/  LDL.LU R182, [R1+0x2c0] ;  /* 0x0002c00001b67983 */ /* 0x000f280000300800 */
[----:B------:R1:W-:Y:S04]  /*105e0*/  LDGSTS.E [R181+0x31d00], desc[UR16][R190.64], P1 ;  /* 0x31d00000beb57fae */ /* 0x0003e80008921850 */
[----:B------:R-:W4:Y:S01]  /*105f0*/  LDL R191, [R1+0x520] ;  /* 0x0005200001bf7983 */ /* 0x000f220000100800 */
[----:B---3--:R-:W-:-:S05]  /*10600*/  IADD3 R0, P0, R0, R186, RZ ;  /* 0x000000ba00007210 */ /* 0x008fca0007f1e0ff */
[----:B------:R3:W-:Y:S01]  /*10610*/  STL [R1+0x260], R0 ;  /* 0x0002600001007387 */ /* 0x0007e20000100800 */
[----:B-1----:R-:W-:Y:S01]  /*10620*/  IMAD.MOV.U32 R190, RZ, RZ, R0 ;  /* 0x000000ffffbe7224 */ /* 0x002fe200078e0000 */
[----:B--2---:R-:W-:Y:S01]  /*10630*/  IADD3 R2, P2, R2, R186, RZ ;  /* 0x000000ba02027210 */ /* 0x004fe20007f5e0ff */
[----:B----4-:R-:W-:-:S04]  /*10640*/  IMAD.X R188, R188, 0x1, R185, P0 ;  /* 0x00000001bcbc7824 */ /* 0x010fc800000e06b9 */
[----:B------:R-:W-:Y:S01]  /*10650*/  IMAD.X R5, R5, 0x1, R185, P2 ;  /* 0x0000000105057824 */ /* 0x000fe200010e06b9 */
[----:B------:R1:W-:Y:S04]  /*10660*/  STL [R1+0x25c], R188 ;  /* 0x00025cbc01007387 */ /* 0x0003e80000100800 */
[----:B------:R-:W-:Y:S04]  /*10670*/  STL [R1+0x280], R2 ;  /* 0x0002800201007387 */ /* 0x000fe80000100800 */
[----:B------:R2:W-:Y:S04]  /*10680*/  STL [R1+0x27c], R5 ;  /* 0x00027c0501007387 */ /* 0x0005e80000100800 */
[----:B---3--:R-:W3:Y:S01]  /*10690*/  LDL.LU R0, [R1+0x2e0] ;  /* 0x0002e00001007983 */ /* 0x008ee20000300800 */
[----:B------:R-:W-:-:S05]  /*106a0*/  IADD3 R3, P0, R3, R186, RZ ;  /* 0x000000ba03037210 */ /* 0x000fca0007f1e0ff */
[--C-:B------:R-:W-:Y:S01]  /*106b0*/  IMAD.X R189, R189, 0x1, R185.reuse, P0 ;  /* 0x00000001bdbd7824 */ /* 0x100fe200000e06b9 */
[----:B------:R-:W-:Y:S02]  /*106c0*/  IADD3 R182, P2, R182, R186, RZ ;  /* 0x000000bab6b67210 */ /* 0x000fe40007f5e0ff */
[----:B------:R-:W-:Y:S01]  /*106d0*/  IADD3 R181, R191, UR4, RZ ;  /* 0x00000004bfb57c10 */ /* 0x000fe2000fffe0ff */
[----:B------:R-:W-:Y:S02]  /*106e0*/  IMAD.MOV.U32 R191, RZ, RZ, R188 ;  /* 0x000000ffffbf7224 */ /* 0x000fe400078e00bc */
[----:B-1----:R-:W4:Y:S04]  /*106f0*/  LDL.LU R188, [R1+0x300] ;  /* 0x0003000001bc7983 */ /* 0x002f280000300800 */
[----:B------:R1:W-:Y:S01]  /*10700*/  LDGSTS.E [R181+0x30200], desc[UR16][R190.64], P1 ;  /* 0x30200000beb57fae */ /* 0x0003e20008921850 */
[----:B------:R-:W-:-:S02]  /*10710*/  IMAD.X R222, R222, 0x1, R185, P2 ;  /* 0x00000001dede7824 */ /* 0x000fc400010e06b9 */
[----:B-1----:R-:W-:Y:S01]  /*10720*/  IMAD.MOV.U32 R190, RZ, RZ, R2 ;  /* 0x000000ffffbe7224 */ /* 0x002fe200078e0002 */
[----:B------:R-:W-:Y:S02]  /*10730*/  MOV R191, R5 ;  /* 0x0000000500bf7202 */ /* 0x000fe40000000f00 */
[----:B--2---:R-:W2:Y:S04]  /*10740*/  LDL.LU R5, [R1+0x2dc] ;  /* 0x0002dc0001057983 */ /* 0x004ea80000300800 */
[----:B------:R-:W2:Y:S04]  /*10750*/  LDL.LU R2, [R1+0x2fc] ;  /* 0x0002fc0001027983 */ /* 0x000ea80000300800 */
[----:B------:R1:W-:Y:S04]  /*10760*/  LDGSTS.E [R181+0x30600], desc[UR16][R190.64], P1 ;  /* 0x30600000beb57fae */ /* 0x0003e80008921850 */
[----:B------:R1:W-:Y:S04]  /*10770*/  STL [R1+0x2a0], R3 ;  /* 0x0002a00301007387 */ /* 0x0003e80000100800 */
[----:B------:R1:W-:Y:S02]  /*10780*/  STL [R1+0x29c], R189 ;  /* 0x00029cbd01007387 */ /* 0x0003e40000100800 */
[----:B-1----:R-:W-:Y:S01]  /*10790*/  IMAD.MOV.U32 R190, RZ, RZ, R3 ;  /* 0x000000ffffbe7224 */ /* 0x002fe200078e0003 */
[----:B------:R-:W-:Y:S01]  /*107a0*/  MOV R191, R189 ;  /* 0x000000bd00bf7202 */ /* 0x000fe20000000f00 */
[----:B------:R-:W-:Y:S04]  /*107b0*/  STL [R1+0x2c0], R182 ;  /* 0x0002c0b601007387 */ /* 0x000fe80000100800 */
[----:B------:R-:W2:Y:S04]  /*107c0*/  LDL.LU R3, [R1+0x320] ;  /* 0x0003200001037983 */ /* 0x000ea80000300800 */
[----:B------:R1:W-:Y:S04]  /*107d0*/  STL [R1+0x2bc], R222 ;  /* 0x0002bcde01007387 */ /* 0x0003e80000100800 */
[----:B------:R1:W-:Y:S04]  /*107e0*/  LDGSTS.E [R181+0x30a00], desc[UR16][R190.64], P1 ;  /* 0x30a00000beb57fae */ /* 0x0003e80008921850 */
[----:B------:R-:W2:Y:S01]  /*107f0*/  LDL.LU R189, [R1+0x340] ;  /* 0x0003400001bd7983 */ /* 0x000ea20000300800 */
[----:B-1----:R-:W-:-:S03]  /*10800*/  IMAD.MOV.U32 R191, RZ, RZ, R222 ;  /* 0x000000ffffbf7224 */ /* 0x002fc600078e00de */
[----:B------:R-:W2:Y:S01]  /*10810*/  LDL.LU R222, [R1+0x31c] ;  /* 0x00031c0001de7983 */ /* 0x000ea20000300800 */
[----:B------:R-:W-:-:S03]  /*10820*/  IMAD.MOV.U32 R190, RZ, RZ, R182 ;  /* 0x000000ffffbe7224 */ /* 0x000fc600078e00b6 */
[----:B------:R-:W2:Y:S04]  /*10830*/  LDL.LU R182, [R1+0x33c] ;  /* 0x00033c0001b67983 */ /* 0x000ea80000300800 */
[----:B------:R1:W-:Y:S01]  /*10840*/  LDGSTS.E [R181+0x30e00], desc[UR16][R190.64], P1 ;  /* 0x30e00000beb57fae */ /* 0x0003e20008921850 */
[----:B---3--:R-:W-:-:S05]  /*10850*/  IADD3 R0, P0, R0, R186, RZ ;  /* 0x000000ba00007210 */ /* 0x008fca0007f1e0ff */
[----:B-1----:R-:W-:Y:S01]  /*10860*/  IMAD.MOV.U32 R190, RZ, RZ, R0 ;  /* 0x000000ffffbe7224 */ /* 0x002fe200078e0000 */
[----:B------:R-:W-:Y:S01]  /*10870*/  STL [R1+0x2e0], R0 ;  /* 0x0002e00001007387 */ /* 0x000fe20000100800 */
[----:B----4-:R-:W-:Y:S01]  /*10880*/  IADD3 R188, P2, R188, R186, RZ ;  /* 0x000000babcbc7210 */ /* 0x010fe20007f5e0ff */
[----:B--2---:R-:W-:-:S04]  /*10890*/  IMAD.X R5, R5, 0x1, R185, P0 ;  /* 0x0000000105057824 */ /* 0x004fc800000e06b9 */
[----:B------:R-:W-:Y:S01]  /*108a0*/  IMAD.MOV.U32 R191, RZ, RZ, R5 ;  /* 0x000000ffffbf7224 */ /* 0x000fe200078e0005 */
[----:B------:R-:W-:-:S04]  /*108b0*/  IADD3.X R2, R2, R185, RZ, P2, !PT ;  /* 0x000000b902027210 */ /* 0x000fc800017fe4ff */
[----:B------:R1:W-:Y:S04]  /*108c0*/  LDGSTS.E [R181+0x31200], desc[UR16][R190.64], P1 ;  /* 0x31200000beb57fae */ /* 0x0003e80008921850 */
[----:B------:R2:W-:Y:S04]  /*108d0*/  STL [R1+0x2dc], R5 ;  /* 0x0002dc0501007387 */ /* 0x0005e80000100800 */
[----:B------:R-:W-:Y:S01]  /*108e0*/  STL [R1+0x300], R188 ;  /* 0x000300bc01007387 */ /* 0x000fe20000100800 */
[----:B-1----:R-:W-:Y:S01]  /*108f0*/  IMAD.MOV.U32 R190, RZ, RZ, R188 ;  /* 0x000000ffffbe7224 */ /* 0x002fe200078e00bc */
[----:B------:R-:W-:-:S02]  /*10900*/  MOV R191, R2 ;  /* 0x0000000200bf7202 */ /* 0x000fc40000000f00 */
[----:B--2---:R-:W2:Y:S01]  /*10910*/  LDL.LU R5, [R1+0x268] ;  /* 0x0002680001057983 */ /* 0x004ea20000300800 */
[----:B------:R-:W-:-:S03]  /*10920*/  IADD3 R3, P0, R3, R186, RZ ;  /* 0x000000ba03037210 */ /* 0x000fc60007f1e0ff */
[----:B------:R1:W-:Y:S04]  /*10930*/  LDGSTS.E [R181+0x31600], desc[UR16][R190.64], P1 ;  /* 0x31600000beb57fae */ /* 0x0003e80008921850 */
[----:B------:R3:W-:Y:S04]  /*10940*/  STL [R1+0x2fc], R2 ;  /* 0x0002fc0201007387 */ /* 0x0007e80000100800 */
[----:B------:R-:W4:Y:S01]  /*10950*/  LDL.LU R0, [R1+0x288] ;  /* 0x0002880001007983 */ /* 0x000f220000300800 */
[----:B------:R-:W-:Y:S01]  /*10960*/  IADD3 R189, P2, R189, R186, RZ ;  /* 0x000000babdbd7210 */ /* 0x000fe20007f5e0ff */
[----:B-1----:R-:W-:-:S02]  /*10970*/  IMAD.MOV.U32 R190, RZ, RZ, R3 ;  /* 0x000000ffffbe7224 */ /* 0x002fc400078e0003 */
[----:B---3--:R-:W5:Y:S04]  /*10980*/  LDL.LU R2, [R1+0x560] ;  /* 0x0005600001027983 */ /* 0x008f680000300800 */
[----:B------:R-:W3:Y:S01]  /*10990*/  LDL.LU R188, [R1+0x284] ;  /* 0x0002840001bc7983 */ /* 0x000ee20000300800 */
[----:B------:R-:W-:-:S03]  /*109a0*/  IMAD.X R222, R222, 0x1, R185, P0 ;  /* 0x00000001dede7824 */ /* 0x000fc600000e06b9 */
[----:B------:R1:W-:Y:S02]  /*109b0*/  STL [R1+0x320], R3 ;  /* 0x0003200301007387 */ /* 0x0003e40000100800 */
[----:B------:R-:W-:Y:S01]  /*109c0*/  MOV R191, R222 ;  /* 0x000000de00bf7202 */ /* 0x000fe20000000f00 */
[----:B------:R-:W-:Y:S01]  /*109d0*/  IMAD.X R182, R182, 0x1, R185, P2 ;  /* 0x00000001b6b67824 */ /* 0x000fe200010e06b9 */
[----:B------:R1:W-:Y:S04]  /*109e0*/  STL [R1+0x31c], R222 ;  /* 0x00031cde01007387 */ /* 0x0003e80000100800 */
[----:B------:R1:W-:Y:S04]  /*109f0*/  LDGSTS.E [R181+0x31a00], desc[UR16][R190.64], P1 ;  /* 0x31a00000beb57fae */ /* 0x0003e80008921850 */
[----:B------:R-:W-:Y:S04]  /*10a00*/  STL [R1+0x340], R189 ;  /* 0x000340bd01007387 */ /* 0x000fe80000100800 */
[----:B-1----:R-:W3:Y:S01]  /*10a10*/  LDL.LU R3, [R1+0x2a8] ;  /* 0x0002a80001037983 */ /* 0x002ee20000300800 */
[----:B------:R-:W-:-:S02]  /*10a20*/  IMAD.MOV.U32 R190, RZ, RZ, R189 ;  /* 0x000000ffffbe7224 */ /* 0x000fc400078e00bd */
[----:B------:R-:W-:Y:S01]  /*10a30*/  IMAD.MOV.U32 R191, RZ, RZ, R182 ;  /* 0x000000ffffbf7224 */ /* 0x000fe200078e00b6 */
[----:B------:R1:W-:Y:S04]  /*10a40*/  STL [R1+0x33c], R182 ;  /* 0x00033cb601007387 */ /* 0x0003e80000100800 */
[----:B------:R-:W3:Y:S04]  /*10a50*/  LDL.LU R222, [R1+0x2c8] ;  /* 0x0002c80001de7983 */ /* 0x000ee80000300800 */
[----:B------:R3:W-:Y:S04]  /*10a60*/  LDGSTS.E [R181+0x31e00], desc[UR16][R190.64], P1 ;  /* 0x31e00000beb57fae */ /* 0x0007e80008921850 */
[----:B-1----:R-:W3:Y:S04]  /*10a70*/  LDL.LU R182, [R1+0x55c] ;  /* 0x00055c0001b67983 */ /* 0x002ee80000300800 */
[----:B------:R-:W3:Y:S04]  /*10a80*/  LDL.LU R189, [R1+0x2c4] ;  /* 0x0002c40001bd7983 */ /* 0x000ee80000300800 */
[----:B------:R-:W3:Y:S04]  /*10a90*/  LDL R190, [R1+0x51c] ;  /* 0x00051c0001be7983 */ /* 0x000ee80000100800 */
[----:B------:R-:W3:Y:S01]  /*10aa0*/  LDL.LU R191, [R1+0x264] ;  /* 0x0002640001bf7983 */ /* 0x000ee20000300800 */
[----:B--2---:R-:W-:-:S05]  /*10ab0*/  IADD3 R5, P0, R5, R186, RZ ;  /* 0x000000ba05057210 */ /* 0x004fca0007f1e0ff */
[----:B------:R-:W-:Y:S01]  /*10ac0*/  STL [R1+0x268], R5 ;  /* 0x0002680501007387 */ /* 0x000fe20000100800 */
[----:B----4-:R-:W-:-:S04]  /*10ad0*/  IADD3 R0, P2, R0, R186, RZ ;  /* 0x000000ba00007210 */ /* 0x010fc80007f5e0ff */
[----:B---3--:R-:W-:Y:S01]  /*10ae0*/  IADD3.X R188, R188, R185, RZ, P2, !PT ;  /* 0x000000b9bcbc7210 */ /* 0x008fe200017fe4ff */
[----:B------:R-:W-:Y:S02]  /*10af0*/  VIADD R181, R190, UR4 ;  /* 0x00000004beb57c36 */ /* 0x000fe40008000000 */
[----:B------:R-:W-:Y:S02]  /*10b00*/  IMAD.MOV.U32 R190, RZ, RZ, R5 ;  /* 0x000000ffffbe7224 */ /* 0x000fe400078e0005 */
[----:B------:R-:W-:-:S05]  /*10b10*/  IMAD.X R191, R191, 0x1, R185, P0 ;  /* 0x00000001bfbf7824 */ /* 0x000fca00000e06b9 */
[----:B------:R1:W-:Y:S04]  /*10b20*/  STL [R1+0x264], R191 ;  /* 0x000264bf01007387 */ /* 0x0003e80000100800 */
[----:B------:R2:W-:Y:S04]  /*10b30*/  LDGSTS.E [R181+0x30300], desc[UR16][R190.64], P1 ;  /* 0x30300000beb57fae */ /* 0x0005e80008921850 */
[----:B------:R-:W-:Y:S04]  /*10b40*/  STL [R1+0x288], R0 ;  /* 0x0002880001007387 */ /* 0x000fe80000100800 */
[----:B------:R3:W-:Y:S01]  /*10b50*/  STL [R1+0x284], R188 ;  /* 0x000284bc01007387 */ /* 0x0007e20000100800 */
[----:B--2---:R-:W-:Y:S01]  /*10b60*/  IMAD.MOV.U32 R190, RZ, RZ, R0 ;  /* 0x000000ffffbe7224 */ /* 0x004fe200078e0000 */
[----:B-1----:R-:W-:-:S02]  /*10b70*/  MOV R191, R188 ;  /* 0x000000bc00bf7202 */ /* 0x002fc40000000f00 */
[----:B------:R-:W2:Y:S04]  /*10b80*/  LDL.LU R5, [R1+0x308] ;  /* 0x0003080001057983 */ /* 0x000ea80000300800 */
[----:B---3--:R-:W3:Y:S04]  /*10b90*/  LDL.LU R188, [R1+0x304] ;  /* 0x0003040001bc7983 */ /* 0x008ee80000300800 */
[----:B------:R-:W4:Y:S04]  /*10ba0*/  LDL.LU R0, [R1+0x348] ;  /* 0x0003480001007983 */ /* 0x000f280000300800 */
[----:B------:R1:W-:Y:S04]  /*10bb0*/  LDGSTS.E [R181+0x30700], desc[UR16][R190.64], P1 ;  /* 0x30700000beb57fae */ /* 0x0003e80008921850 */
[----:B------:R-:W2:Y:S01]  /*10bc0*/  LDL.LU R191, [R1+0x2a4] ;  /* 0x0002a40001bf7983 */ /* 0x000ea20000300800 */
[----:B------:R-:W-:-:S02]  /*10bd0*/  IADD3 R3, P0, R3, R186, RZ ;  /* 0x000000ba03037210 */ /* 0x000fc40007f1e0ff */
[----:B------:R-:W-:-:S03]  /*10be0*/  IADD3 R222, P2, R222, R186, RZ ;  /* 0x000000badede7210 */ /* 0x000fc60007f5e0ff */
[----:B-1----:R-:W-:Y:S02]  /*10bf0*/  IMAD.MOV.U32 R190, RZ, RZ, R3 ;  /* 0x000000ffffbe7224 */ /* 0x002fe400078e0003 */
[--C-:B------:R-:W-:Y:S01]  /*10c00*/  IMAD.X R189, R189, 0x1, R185.reuse, P2 ;  /* 0x00000001bdbd7824 */ /* 0x100fe200010e06b9 */
[----:B------:R1:W-:Y:S01]  /*10c10*/  STL [R1+0x2a8], R3 ;  /* 0x0002a80301007387 */ /* 0x0003e20000100800 */
[----:B--2---:R-:W-:-:S05]  /*10c20*/  IMAD.X R191, R191, 0x1, R185, P0 ;  /* 0x00000001bfbf7824 */ /* 0x004fca00000e06b9 */
[----:B------:R2:W-:Y:S04]  /*10c30*/  STL [R1+0x2a4], R191 ;  /* 0x0002a4bf01007387 */ /* 0x0005e80000100800 */
[----:B------:R3:W-:Y:S04]  /*10c40*/  LDGSTS.E [R181+0x30b00], desc[UR16][R190.64], P1 ;  /* 0x30b00000beb57fae */ /* 0x0007e80008921850 */
[----:B------:R-:W-:Y:S04]  /*10c50*/  STL [R1+0x2c8], R222 ;  /* 0x0002c8de01007387 */ /* 0x000fe80000100800 */
[----:B-1----:R-:W4:Y:S01]  /*10c60*/  LDL.LU R3, [R1+0x344] ;  /* 0x0003440001037983 */ /* 0x002f220000300800 */
[----:B---3--:R-:W-:Y:S01]  /*10c70*/  MOV R190, R222 ;  /* 0x000000de00be7202 */ /* 0x008fe20000000f00 */
[----:B--2---:R-:W-:-:S02]  /*10c80*/  IMAD.MOV.U32 R191, RZ, RZ, R189 ;  /* 0x000000ffffbf7224 */ /* 0x004fc400078e00bd */
[----:B------:R1:W-:Y:S04]  /*10c90*/  STL [R1+0x2c4], R189 ;  /* 0x0002c4bd01007387 */ /* 0x0003e80000100800 */
[----:B------:R2:W-:Y:S04]  /*10ca0*/  LDGSTS.E [R181+0x30f00], desc[UR16][R190.64], P1 ;  /* 0x30f00000beb57fae */ /* 0x0005e80008921850 */
[----:B-1----:R-:W5:Y:S04]  /*10cb0*/  LDL.LU R189, [R1+0x558] ;  /* 0x0005580001bd7983 */ /* 0x002f680000300800 */
[----:B------:R-:W3:Y:S04]  /*10cc0*/  LDL R222, [R1+0x350] ;  /* 0x0003500001de7983 */ /* 0x000ee80000100800 */
[----:B------:R-:W4:Y:S04]  /*10cd0*/  LDL.LU R190, [R1+0x2e4] ;  /* 0x0002e40001be7983 */ /* 0x000f280000300800 */
[----:B------:R-:W2:Y:S01]  /*10ce0*/  LDL.LU R191, [R1+0x2e8] ;  /* 0x0002e80001bf7983 */ /* 0x000ea20000300800 */
[----:B------:R-:W-:-:S05]  /*10cf0*/  IADD3 R5, P2, R5, R186, RZ ;  /* 0x000000ba05057210 */ /* 0x000fca0007f5e0ff */
[----:B------:R-:W-:Y:S01]  /*10d00*/  IMAD.X R188, R188, 0x1, R185, P2 ;  /* 0x00000001bcbc7824 */ /* 0x000fe200010e06b9 */
[----:B--2---:R-:W-:-:S05]  /*10d10*/  IADD3 R191, P0, R191, R186, RZ ;  /* 0x000000babfbf7210 */ /* 0x004fca0007f1e0ff */
[----:B----4-:R-:W-:Y:S01]  /*10d20*/  IMAD.X R190, R190, 0x1, R185, P0 ;  /* 0x00000001bebe7824 */ /* 0x010fe200000e06b9 */
[----:B------:R1:W-:Y:S04]  /*10d30*/  STL [R1+0x2e8], R191 ;  /* 0x0002e8bf01007387 */ /* 0x0003e80000100800 */
[----:B------:R2:W-:Y:S01]  /*10d40*/  STL [R1+0x2e4], R190 ;  /* 0x0002e4be01007387 */ /* 0x0005e20000100800 */
[----:B-1----:R-:W-:-:S04]  /*10d50*/  LOP3.LUT R191, R191, R190, RZ, 0x3c, !PT ;  /* 0x000000bebfbf7212 */ /* 0x002fc800078e3cff */
[----:B--2---:R-:W-:-:S04]  /*10d60*/  LOP3.LUT R190, R191, R190, RZ, 0x3c, !PT ;  /* 0x000000bebfbe7212 */ /* 0x004fc800078e3cff */
[----:B------:R-:W-:Y:S01]  /*10d70*/  LOP3.LUT R191, R191, R190, RZ, 0x3c, !PT ;  /* 0x000000bebfbf7212 */ /* 0x000fe200078e3cff */
[----:B------:R-:W-:Y:S04]  /*10d80*/  STL [R1+0x308], R5 ;  /* 0x0003080501007387 */ /* 0x000fe80000100800 */
[----:B------:R1:W-:Y:S04]  /*10d90*/  LDGSTS.E [R181+0x31300], desc[UR16][R190.64], P1 ;  /* 0x31300000beb57fae */ /* 0x0003e80008921850 */
[----:B------:R2:W-:Y:S01]  /*10da0*/  STL [R1+0x304], R188 ;  /* 0x000304bc01007387 */ /* 0x0005e20000100800 */
[----:B-1----:R-:W-:Y:S01]  /*10db0*/  MOV R190, R5 ;  /* 0x0000000500be7202 */ /* 0x002fe20000000f00 */
[----:B------:R-:W-:-:S02]  /*10dc0*/  IMAD.MOV.U32 R191, RZ, RZ, R188 ;  /* 0x000000ffffbf7224 */ /* 0x000fc400078e00bc */
[----:B--2---:R-:W5:Y:S04]  /*10dd0*/  LDL.LU R188, [R1+0x554] ;  /* 0x0005540001bc7983 */ /* 0x004f680000300800 */
[----:B------:R-:W5:Y:S04]  /*10de0*/  LDL.LU R5, [R1+0x550] ;  /* 0x0005500001057983 */ /* 0x000f680000300800 */
[----:B------:R1:W-:Y:S04]  /*10df0*/  LDGSTS.E [R181+0x31700], desc[UR16][R190.64], P1 ;  /* 0x31700000beb57fae */ /* 0x0003e80008921850 */
[----:B------:R-:W2:Y:S04]  /*10e00*/  LDL.LU R190, [R1+0x324] ;  /* 0x0003240001be7983 */ /* 0x000ea80000300800 */
[----:B------:R-:W1:Y:S01]  /*10e10*/  LDL.LU R191, [R1+0x328] ;  /* 0x0003280001bf7983 */ /* 0x000e620000300800 */
[----:B------:R-:W-:-:S05]  /*10e20*/  IADD3 R0, P2, R0, R186, RZ ;  /* 0x000000ba00007210 */ /* 0x000fca0007f5e0ff */
[----:B------:R-:W-:Y:S01]  /*10e30*/  IMAD.X R3, R3, 0x1, R185, P2 ;  /* 0x0000000103037824 */ /* 0x000fe200010e06b9 */
[----:B-1----:R-:W-:-:S05]  /*10e40*/  IADD3 R191, P0, R191, R186, RZ ;  /* 0x000000babfbf7210 */ /* 0x002fca0007f1e0ff */
[----:B--2---:R-:W-:Y:S01]  /*10e50*/  IMAD.X R190, R190, 0x1, R185, P0 ;  /* 0x00000001bebe7824 */ /* 0x004fe200000e06b9 */
        /* <DEDUP_REMOVED lines=8> */
[----:B-1----:R-:W-:Y:S01]  /*10ee0*/  IMAD.MOV.U32 R191, RZ, RZ, R3 ;  /* 0x000000ffffbf7224 */ /* 0x002fe200078e0003 */
[----:B------:R-:W-:-:S02]  /*10ef0*/  MOV R190, R0 ;  /* 0x0000000000be7202 */ /* 0x000fc40000000f00 */
[----:B--2---:R1:W5:Y:S04]  /*10f00*/  LDL.LU R3, [R1+0x54c] ;  /* 0x00054c0001037983 */ /* 0x0043680000300800 */
[----:B------:R1:W5:Y:S01]  /*10f10*/  LDL.LU R0, [R1+0x548] ;  /* 0x0005480001007983 */ /* 0x0003620000300800 */
[----:B------:R-:W-:-:S03]  /*10f20*/  VIADD R182, R182, 0x1 ;  /* 0x00000001b6b67836 */ /* 0x000fc60000000000 */
[----:B------:R1:W-:Y:S02]  /*10f30*/  LDGSTS.E [R181+0x31f00], desc[UR16][R190.64], P1 ;  /* 0x31f00000beb57fae */ /* 0x0003e40008921850 */
[----:B---3--:R-:W-:Y:S02]  /*10f40*/  ISETP.NE.U32.AND P0, PT, R182, R222, PT ;  /* 0x000000deb600720c */ /* 0x008fe40003f05070 */
[----:B------:R-:W0:Y:S11]  /*10f50*/  LDGDEPBAR ;  /* 0x00000000000079af */ /* 0x000e360000000000 */
[----:B-1----:R-:W-:Y:S05]  /*10f60*/  @P0 BRA `(.L_x_1) ;  /* 0xffffff9800800947 */ /* 0x002fea000383ffff */
.L_x_0:
[----:B------:R-:W1:Y:S01]  /*10f70*/  S2R R8, SR_TID.X ;  /* 0x0000000000087919 */ /* 0x000e620000002100 */
[----:B------:R-:W-:Y:S02]  /*10f80*/  WARPGROUP.DEPBAR.LE gsb0, 0x0 ;  /* 0x00008000000079c5 */ /* 0x000fe40000010000 */
[----:B------:R-:W-:-:S04]  /*10f90*/  DEPBAR.LE SB0, 0x0 ;  /* 0x000080000000791a */ /* 0x000fc80000000000 */
[----:B-----5:R-:W-:Y:S01]  /*10fa0*/  VIADD R4, R0, 0x1 ;  /* 0x0000000100047836 */ /* 0x020fe20000000000 */
[----:B------:R-:W-:Y:S01]  /*10fb0*/  MOV R13, R122 ;  /* 0x0000007a000d7202 */ /* 0x000fe20000000f00 */
[----:B------:R-:W-:Y:S01]  /*10fc0*/  IMAD.MOV.U32 R12, RZ, RZ, R120 ;  /* 0x000000ffff0c7224 */ /* 0x000fe200078e0078 */
[----:B------:R-:W-:Y:S01]  /*10fd0*/  MOV R17, R58 ;  /* 0x0000003a00117202 */ /* 0x000fe20000000f00 */
[----:B------:R-:W-:Y:S01]  /*10fe0*/  IMAD.MOV.U32 R14, RZ, RZ, R88 ;  /* 0x000000ffff0e7224 */ /* 0x000fe200078e0058 */
[----:B------:R-:W-:Y:S01]  /*10ff0*/  ISETP.GE.AND P3, PT, R4, R189, PT ;  /* 0x000000bd0400720c */ /* 0x000fe20003f66270 */
[----:B------:R-:W-:Y:S01]  /*11000*/  IMAD.MOV.U32 R15, RZ, RZ, R90 ;  /* 0x000000ffff0f7224 */ /* 0x000fe200078e005a */
[C---:B------:R-:W-:Y:S01]  /*11010*/  IADD3 R4, R0.reuse, 0x2, RZ ;  /* 0x0000000200047810 */ /* 0x040fe20007ffe0ff */
[----:B------:R-:W-:Y:S01]  /*11020*/  VIADD R2, R0, 0x3f ;  /* 0x0000003f00027836 */ /* 0x000fe20000000000 */
[----:B------:R-:W-:Y:S01]  /*11030*/  MOV R21, R123 ;  /* 0x0000007b00157202 */ /* 0x000fe20000000f00 */
[----:B------:R-:W-:Y:S01]  /*11040*/  IMAD.MOV.U32 R16, RZ, RZ, R56 ;  /* 0x000000ffff107224 */ /* 0x000fe200078e0038 */
[-C--:B------:R-:W-:Y:S01]  /*11050*/  ISETP.GE.AND P1, PT, R4, R189.reuse, PT ;  /* 0x000000bd0400720c */ /* 0x080fe20003f26270 */
[----:B------:R-:W-:Y:S01]  /*11060*/  IMAD.MOV.U32 R18, RZ, RZ, R24 ;  /* 0x000000ffff127224 */ /* 0x000fe200078e0018 */
[----:B------:R-:W-:Y:S01]  /*11070*/  ISETP.GE.AND P0, PT, R2, R189, PT ;  /* 0x000000bd0200720c */ /* 0x000fe20003f06270 */
[----:B------:R-:W-:Y:S01]  /*11080*/  VIADD R2, R0, 0x3 ;  /* 0x0000000300027836 */ /* 0x000fe20000000000 */
[----:B------:R-:W-:Y:S01]  /*11090*/  MOV R153, R67 ;  /* 0x0000004300997202 */ /* 0x000fe20000000f00 */
[----:B------:R-:W-:Y:S01]  /*110a0*/  IMAD.MOV.U32 R19, RZ, RZ, R26 ;  /* 0x000000ffff137224 */ /* 0x000fe200078e001a */
[----:B------:R-:W-:Y:S01]  /*110b0*/  ULDC.64 UR4, c[0x0][0x220] ;  /* 0x0000880000047ab9 */ /* 0x000fe20000000a00 */
[----:B------:R-:W-:Y:S01]  /*110c0*/  IMAD.MOV.U32 R20, RZ, RZ, R121 ;  /* 0x000000ffff147224 */ /* 0x000fe200078e0079 */
[----:B------:R-:W-:Y:S01]  /*110d0*/  ISETP.GE.AND P4, PT, R2, R189, PT ;  /* 0x000000bd0200720c */ /* 0x000fe20003f86270 */
[----:B------:R-:W-:Y:S01]  /*110e0*/  IMAD.MOV.U32 R22, RZ, RZ, R89 ;  /* 0x000000ffff167224 */ /* 0x000fe200078e0059 */
[----:B------:R-:W-:Y:S01]  /*110f0*/  MOV R89, R126 ;  /* 0x0000007e00597202 */ /* 0x000fe20000000f00 */
[----:B------:R-:W-:Y:S01]  /*11100*/  IMAD.MOV.U32 R23, RZ, RZ, R91 ;  /* 0x000000ffff177224 */ /* 0x000fe200078e005b */
[----:B------:R-:W-:Y:S01]  /*11110*/  MOV R121, R62 ;  /* 0x0000003e00797202 */ /* 0x000fe20000000f00 */
[----:B------:R-:W-:Y:S01]  /*11120*/  IMAD.MOV.U32 R56, RZ, RZ, R57 ;  /* 0x000000ffff387224 */ /* 0x000fe200078e0039 */
[C---:B-1----:R-:W-:Y:S01]  /*11130*/  SHF.L.U32 R7, R8.reuse, 0x6, RZ ;  /* 0x0000000608077819 */ /* 0x042fe200000006ff */
[C---:B------:R-:W-:Y:S01]  /*11140*/  IMAD.SHL.U32 R6, R8.reuse, 0x10, RZ ;  /* 0x0000001008067824 */ /* 0x040fe200078e00ff */
[----:B------:R-:W-:Y:S01]  /*11150*/  MOV R57, R59 ;  /* 0x0000003b00397202 */ /* 0x000fe20000000f00 */
[----:B------:R-:W-:Y:S01]  /*11160*/  IMAD.MOV.U32 R58, RZ, RZ, R25 ;  /* 0x000000ffff3a7224 */ /* 0x000fe200078e0019 */
[----:B------:R-:W-:Y:S01]  /*11170*/  LOP3.LUT R9, R7, 0x400, RZ, 0xc0, !PT ;  /* 0x0000040007097812 */ /* 0x000fe200078ec0ff */
[----:B------:R-:W-:Y:S01]  /*11180*/  IMAD.SHL.U32 R7, R8, 0x8, RZ ;  /* 0x0000000808077824 */ /* 0x000fe200078e00ff */
[----:B------:R-:W-:Y:S01]  /*11190*/  LOP3.LUT R6, R6, 0xf0, RZ, 0xc0, !PT ;  /* 0x000000f006067812 */ /* 0x000fe200078ec0ff */
[----:B------:R-:W-:Y:S01]  /*111a0*/  IMAD.MOV.U32 R59, RZ, RZ, R27 ;  /* 0x000000ffff3b7224 */ /* 0x000fe200078e001b */
[----:B------:R-:W-:Y:S01]  /*111b0*/  LOP3.LUT R8, R8, 0x7f, RZ, 0xc0, !PT ;  /* 0x0000007f08087812 */ /* 0x000fe200078ec0ff */
[----:B------:R-:W-:Y:S01]  /*111c0*/  IMAD.MOV.U32 R88, RZ, RZ, R124 ;  /* 0x000000ffff587224 */ /* 0x000fe200078e007c */
[----:B------:R-:W-:Y:S01]  /*111d0*/  IADD3 R6, R9, UR8, R6 ;  /* 0x0000000809067c10 */ /* 0x000fe2000fffe006 */
[----:B------:R-:W-:Y:S01]  /*111e0*/  IMAD.MOV.U32 R90, RZ, RZ, R92 ;  /* 0x000000ffff5a7224 */ /* 0x000fe200078e005c */
[----:B------:R-:W-:Y:S01]  /*111f0*/  LOP3.LUT R7, R7, 0x300, RZ, 0xc0, !PT ;  /* 0x0000030007077812 */ /* 0x000fe200078ec0ff */
[----:B------:R-:W-:Y:S01]  /*11200*/  IMAD.MOV.U32 R91, RZ, RZ, R94 ;  /* 0x000000ffff5b7224 */ /* 0x000fe200078e005e */
[----:B------:R-:W-:Y:S01]  /*11210*/  LEA R2, R8, UR8, 0x4 ;  /* 0x0000000808027c11 */ /* 0x000fe2000f8e20ff */
[----:B------:R-:W-:Y:S01]  /*11220*/  BAR.SYNC.DEFER_BLOCKING 0x0 ;  /* 0x0000000000007b1d */ /* 0x000fe20000010000 */
[----:B------:R-:W-:Y:S01]  /*11230*/  IMAD.MOV.U32 R120, RZ, RZ, R60 ;  /* 0x000000ffff787224 */ /* 0x000fe200078e003c */
[----:B------:R-:W-:Y:S01]  /*11240*/  ISETP.GE.AND P2, PT, R3, R188, PT ;  /* 0x000000bc0300720c */ /* 0x000fe20003f46270 */
[----:B------:R-:W-:Y:S01]  /*11250*/  IMAD.IADD R4, R7, 0x1, R6 ;  /* 0x0000000107047824 */ /* 0x000fe200078e0206 */
[----:B------:R-:W-:Y:S01]  /*11260*/  ISETP.GE.AND P5, PT, R0, R189, PT ;  /* 0x000000bd0000720c */ /* 0x000fe20003fa6270 */
[----:B------:R-:W-:-:S03]  /*11270*/  IMAD.MOV.U32 R122, RZ, RZ, R28 ;  /* 0x000000ffff7a7224 */ /* 0x000fc600078e001c */
[----:B------:R-:W1:Y:S01]  /*11280*/  LDC R6, c[0x0][0x244] ;  /* 0x00009100ff067b82 */ /* 0x000e620000000800 */
[----:B------:R-:W-:Y:S01]  /*11290*/  IMAD.MOV.U32 R123, RZ, RZ, R30 ;  /* 0x000000ffff7b7224 */ /* 0x000fe200078e001e */
[----:B------:R-:W-:Y:S01]  /*112a0*/  ISETP.LT.AND P2, PT, R0, R189, !P2 ;  /* 0x000000bd0000720c */ /* 0x000fe20005741270 */
[----:B------:R-:W-:Y:S01]  /*112b0*/  IMAD.MOV.U32 R92, RZ, RZ, R61 ;  /* 0x000000ffff5c7224 */ /* 0x000fe200078e003d */
[----:B------:R-:W-:Y:S01]  /*112c0*/  ISETP.LT.AND P5, PT, R5, R188, !P5 ;  /* 0x000000bc0500720c */ /* 0x000fe20006fa1270 */
[----:B------:R-:W-:Y:S02]  /*112d0*/  IMAD.MOV.U32 R94, RZ, RZ, R29 ;  /* 0x000000ffff5e7224 */ /* 0x000fe400078e001d */
[----:B------:R-:W-:Y:S02]  /*112e0*/  IMAD.MOV.U32 R124, RZ, RZ, R64 ;  /* 0x000000ffff7c7224 */ /* 0x000fe400078e0040 */
[----:B------:R-:W-:Y:S02]  /*112f0*/  IMAD.MOV.U32 R126, RZ, RZ, R32 ;  /* 0x000000ffff7e7224 */ /* 0x000fe400078e0020 */
[----:B------:R-:W-:-:S02]  /*11300*/  IMAD.MOV.U32 R152, RZ, RZ, R65 ;  /* 0x000000ffff987224 */ /* 0x000fc400078e0041 */
[----:B------:R-:W-:Y:S02]  /*11310*/  IMAD.MOV.U32 R154, RZ, RZ, R33 ;  /* 0x000000ffff9a7224 */ /* 0x000fe400078e0021 */
[----:B------:R-:W-:Y:S01]  /*11320*/  IMAD.MOV.U32 R155, RZ, RZ, R35 ;  /* 0x000000ffff9b7224 */ /* 0x000fe200078e0023 */
[----:B------:R-:W-:Y:S01]  /*11330*/  STSM.16.M88.4 [R4], R12 ;  /* 0x0000000c04007844 */ /* 0x000fe20000000200 */
[----:B------:R-:W-:Y:S01]  /*11340*/  BAR.SYNC.DEFER_BLOCKING 0x0 ;  /* 0x0000000000007b1d */ /* 0x000fe20000010000 */
[----:B-1----:R-:W-:-:S05]  /*11350*/  IMAD R7, R3, R6, RZ ;  /* 0x0000000603077224 */ /* 0x002fca00078e02ff */
[----:B------:R-:W1:Y:S02]  /*11360*/  LDS.128 R8, [R2] ;  /* 0x0000000002087984 */ /* 0x000e640000000c00 */
[----:B------:R-:W-:Y:S06]  /*11370*/  BAR.SYNC.DEFER_BLOCKING 0x0 ;  /* 0x0000000000007b1d */ /* 0x000fec0000010000 */
[----:B------:R-:W-:Y:S02]  /*11380*/  STSM.16.M88.4 [R4], R16 ;  /* 0x0000001004007844 */ /* 0x000fe40000000200 */
[----:B------:R-:W-:Y:S06]  /*11390*/  BAR.SYNC.DEFER_BLOCKING 0x0 ;  /* 0x0000000000007b1d */ /* 0x000fec0000010000 */
[----:B------:R-:W2:Y:S02]  /*113a0*/  LDS.128 R12, [R2] ;  /* 0x00000000020c7984 */ /* 0x000ea40000000c00 */
[----:B------:R-:W-:Y:S06]  /*113b0*/  BAR.SYNC.DEFER_BLOCKING 0x0 ;  /* 0x0000000000007b1d */ /* 0x000fec0000010000 */
[----:B------:R-:W-:Y:S02]  /*113c0*/  STSM.16.M88.4 [R4], R20 ;  /* 0x0000001404007844 */ /* 0x000fe40000000200 */
[----:B------:R-:W-:Y:S06]  /*113d0*/  BAR.SYNC.DEFER_BLOCKING 0x0 ;  /* 0x0000000000007b1d */ /* 0x000fec0000010000 */
[----:B------:R-:W3:Y:S02]  /*113e0*/  LDS.128 R24, [R2] ;  /* 0x0000000002187984 */ /* 0x000ee40000000c00 */
[----:B------:R-:W-:Y:S06]  /*113f0*/  BAR.SYNC.DEFER_BLOCKING 0x0 ;  /* 0x0000000000007b1d */ /* 0x000fec0000010000 */
[----:B------:R4:W-:Y:S02]  /*11400*/  STSM.16.M88.4 [R4], R56 ;  /* 0x0000003804007844 */ /* 0x0009e40000000200 */
[----:B------:R-:W-:Y:S01]  /*11410*/  BAR.SYNC.DEFER_BLOCKING 0x0 ;  /* 0x0000000000007b1d */ /* 0x000fe20000010000 */
[----:B----4-:R-:W-:Y:S01]  /*11420*/  IMAD.MOV.U32 R56, RZ, RZ, R125 ;  /* 0x000000ffff387224 */ /* 0x010fe200078e007d */
[----:B------:R-:W-:Y:S01]  /*11430*/  MOV R57, R127 ;  /* 0x0000007f00397202 */ /* 0x000fe20000000f00 */
[----:B------:R-:W-:Y:S01]  /*11440*/  IMAD.MOV.U32 R58, RZ, RZ, R93 ;  /* 0x000000ffff3a7224 */ /* 0x000fe200078e005d */
[----:B------:R-:W-:Y:S01]  /*11450*/  MOV R93, R63 ;  /* 0x0000003f005d7202 */ /* 0x000fe20000000f00 */
[----:B------:R-:W-:Y:S01]  /*11460*/  IMAD.MOV.U32 R59, RZ, RZ, R95 ;  /* 0x000000ffff3b7224 */ /* 0x000fe200078e005f */
[----:B------:R-:W-:Y:S01]  /*11470*/  MOV R125, R66 ;  /* 0x00000042007d7202 */ /* 0x000fe20000000f00 */
[----:B------:R-:W-:-:S02]  /*11480*/  IMAD.MOV.U32 R95, RZ, RZ, R31 ;  /* 0x000000ffff5f7224 */ /* 0x000fc400078e001f */
[----:B------:R-:W-:Y:S01]  /*11490*/  IMAD.MOV.U32 R127, RZ, RZ, R34 ;  /* 0x000000ffff7f7224 */ /* 0x000fe200078e0022 */
[----:B------:R-:W4:Y:S01]  /*114a0*/  LDS.128 R20, [R2] ;  /* 0x0000000002147984 */ /* 0x000f220000000c00 */
[----:B------:R-:W-:Y:S06]  /*114b0*/  BAR.SYNC.DEFER_BLOCKING 0x0 ;  /* 0x0000000000007b1d */ /* 0x000fec0000010000 */
[----:B------:R-:W-:Y:S02]  /*114c0*/  STSM.16.M88.4 [R4], R88 ;  /* 0x0000005804007844 */ /* 0x000fe40000000200 */
[----:B------:R-:W-:Y:S06]  /*114d0*/  BAR.SYNC.DEFER_BLOCKING 0x0 ;  /* 0x0000000000007b1d */ /* 0x000fec0000010000 */
[----:B------:R-:W4:Y:S02]  /*114e0*/  LDS.128 R16, [R2] ;  /* 0x0000000002107984 */ /* 0x000f240000000c00 */
[----:B------:R-:W-:Y:S06]  /*114f0*/  BAR.SYNC.DEFER_BLOCKING 0x0 ;  /* 0x0000000000007b1d */ /* 0x000fec0000010000 */
[----:B------:R1:W-:Y:S02]  /*11500*/  STSM.16.M88.4 [R4], R120 ;  /* 0x0000007804007844 */ /* 0x0003e40000000200 */
[----:B------:R-:W-:Y:S01]  /*11510*/  BAR.SYNC.DEFER_BLOCKING 0x0 ;  /* 0x0000000000007b1d */ /* 0x000fe20000010000 */
[----:B-1----:R-:W-:Y:S01]  /*11520*/  IMAD.MOV.U32 R120, RZ, RZ, R128 ;  /* 0x000000ffff787224 */ /* 0x002fe200078e0080 */
[----:B------:R-:W-:Y:S01]  /*11530*/  MOV R121, R130 ;  /* 0x0000008200797202 */ /* 0x000fe20000000f00 */
[----:B------:R-:W-:-:S02]  /*11540*/  IMAD.MOV.U32 R122, RZ, RZ, R96 ;  /* 0x000000ffff7a7224 */ /* 0x000fc400078e0060 */
[----:B------:R-:W-:Y:S02]  /*11550*/  IMAD.MOV.U32 R123, RZ, RZ, R98 ;  /* 0x000000ffff7b7224 */ /* 0x000fe400078e0062 */
[----:B------:R-:W-:Y:S01]  /*11560*/  IMAD.MOV.U32 R128, RZ, RZ, R129 ;  /* 0x000000ffff807224 */ /* 0x000fe200078e0081 */
[----:B------:R-:W-:Y:S01]  /*11570*/  MOV R129, R131 ;  /* 0x0000008300817202 */ /* 0x000fe20000000f00 */
[----:B------:R-:W-:Y:S02]  /*11580*/  IMAD.MOV.U32 R130, RZ, RZ, R97 ;  /* 0x000000ffff827224 */ /* 0x000fe400078e0061 */
[----:B------:R-:W-:Y:S01]  /*11590*/  IMAD.MOV.U32 R131, RZ, RZ, R99 ;  /* 0x000000ffff837224 */ /* 0x000fe200078e0063 */
[----:B------:R-:W1:Y:S01]  /*115a0*/  LDS.128 R88, [R2] ;  /* 0x0000000002587984 */ /* 0x000e620000000c00 */
[----:B------:R-:W-:Y:S06]  /*115b0*/  BAR.SYNC.DEFER_BLOCKING 0x0 ;  /* 0x0000000000007b1d */ /* 0x000fec0000010000 */
[----:B------:R-:W-:Y:S02]  /*115c0*/  STSM.16.M88.4 [R4], R56 ;  /* 0x0000003804007844 */ /* 0x000fe40000000200 */
[----:B------:R-:W-:Y:S06]  /*115d0*/  BAR.SYNC.DEFER_BLOCKING 0x0 ;  /* 0x0000000000007b1d */ /* 0x000fec0000010000 */
[----:B------:R-:W1:Y:S02]  /*115e0*/  LDS.128 R60, [R2] ;  /* 0x00000000023c7984 */ /* 0x000e640000000c00 */
[----:B------:R-:W-:Y:S06]  /*115f0*/  BAR.SYNC.DEFER_BLOCKING 0x0 ;  /* 0x0000000000007b1d */ /* 0x000fec0000010000 */
[----:B------:R-:W-:Y:S02]  /*11600*/  STSM.16.M88.4 [R4], R92 ;  /* 0x0000005c04007844 */ /* 0x000fe40000000200 */
[----:B------:R-:W-:Y:S06]  /*11610*/  BAR.SYNC.DEFER_BLOCKING 0x0 ;  /* 0x0000000000007b1d */ /* 0x000fec0000010000 */
[----:B------:R-:W1:Y:S02]  /*11620*/  LDS.128 R56, [R2] ;  /* 0x0000000002387984 */ /* 0x000e640000000c00 */
[----:B------:R-:W-:Y:S06]  /*11630*/  BAR.SYNC.DEFER_BLOCKING 0x0 ;  /* 0x0000000000007b1d */ /* 0x000fec0000010000 */
[----:B------:R2:W-:Y:S02]  /*11640*/  STSM.16.M88.4 [R4], R120 ;  /* 0x0000007804007844 */ /* 0x0005e40000000200 */
[----:B------:R-:W-:Y:S01]  /*11650*/  BAR.SYNC.DEFER_BLOCKING 0x0 ;  /* 0x0000000000007b1d */ /* 0x000fe20000010000 */
[----:B--2---:R-:W-:Y:S01]  /*11660*/  IMAD.MOV.U32 R120, RZ, RZ, R132 ;  /* 0x000000ffff787224 */ /* 0x004fe200078e0084 */
[----:B------:R-:W-:Y:S01]  /*11670*/  MOV R121, R134 ;  /* 0x0000008600797202 */ /* 0x000fe20000000f00 */
[----:B------:R-:W-:-:S02]  /*11680*/  IMAD.MOV.U32 R122, RZ, RZ, R100 ;  /* 0x000000ffff7a7224 */ /* 0x000fc400078e0064 */
[----:B------:R-:W-:Y:S02]  /*11690*/  IMAD.MOV.U32 R123, RZ, RZ, R102 ;  /* 0x000000ffff7b7224 */ /* 0x000fe400078e0066 */
[----:B------:R-:W-:Y:S02]  /*116a0*/  IMAD.MOV.U32 R132, RZ, RZ, R69 ;  /* 0x000000ffff847224 */ /* 0x000fe400078e0045 */
[----:B------:R-:W-:Y:S01]  /*116b0*/  IMAD.MOV.U32 R134, RZ, RZ, R37 ;  /* 0x000000ffff867224 */ /* 0x000fe200078e0025 */
[----:B------:R-:W2:Y:S01]  /*116c0*/  LDS.128 R28, [R2] ;  /* 0x00000000021c7984 */ /* 0x000ea20000000c00 */
[----:B------:R-:W-:Y:S06]  /*116d0*/  BAR.SYNC.DEFER_BLOCKING 0x0 ;  /* 0x0000000000007b1d */ /* 0x000fec0000010000 */
[----:B------:R3:W-:Y:S02]  /*116e0*/  STSM.16.M88.4 [R4], R124 ;  /* 0x0000007c04007844 */ /* 0x0007e40000000200 */
[----:B------:R-:W-:Y:S01]  /*116f0*/  BAR.SYNC.DEFER_BLOCKING 0x0 ;  /* 0x0000000000007b1d */ /* 0x000fe20000010000 */
[----:B---3--:R-:W-:Y:S01]  /*11700*/  IMAD.MOV.U32 R124, RZ, RZ, R68 ;  /* 0x000000ffff7c7224 */ /* 0x008fe200078e0044 */
[----:B------:R-:W-:Y:S01]  /*11710*/  MOV R125, R70 ;  /* 0x00000046007d7202 */ /* 0x000fe20000000f00 */
[----:B------:R-:W-:-:S02]  /*11720*/  IMAD.MOV.U32 R126, RZ, RZ, R36 ;  /* 0x000000ffff7e7224 */ /* 0x000fc400078e0024 */
[----:B------:R-:W-:Y:S01]  /*11730*/  IMAD.MOV.U32 R127, RZ, RZ, R38 ;  /* 0x000000ffff7f7224 */ /* 0x000fe200078e0026 */
        /* <DEDUP_REMOVED lines=8> */
[----:B------:R-:W-:-:S02]  /*117c0*/  IMAD.MOV.U32 R131, RZ, RZ, R103 ;  /* 0x000000ffff837224 */ /* 0x000fc400078e0067 */
[----:B------:R-:W-:Y:S01]  /*117d0*/  IMAD.MOV.U32 R135, RZ, RZ, R39 ;  /* 0x000000ffff877224 */ /* 0x000fe200078e0027 */
[----:B------:R-:W4:Y:S01]  /*117e0*/  LDS.128 R92, [R2] ;  /* 0x00000000025c7984 */ /* 0x000f220000000c00 */
[----:B------:R-:W-:Y:S06]  /*117f0*/  BAR.SYNC.DEFER_BLOCKING 0x0 ;  /* 0x0000000000007b1d */ /* 0x000fec0000010000 */
[----:B------:R1:W-:Y:S02]  /*11800*/  STSM.16.M88.4 [R4], R152 ;  /* 0x0000009804007844 */ /* 0x0003e40000000200 */
[----:B------:R-:W-:Y:S01]  /*11810*/  BAR.SYNC.DEFER_BLOCKING 0x0 ;  /* 0x0000000000007b1d */ /* 0x000fe20000010000 */
[----:B-1----:R-:W-:Y:S01]  /*11820*/  IMAD.MOV.U32 R152, RZ, RZ, R72 ;  /* 0x000000ffff987224 */ /* 0x002fe200078e0048 */
[----:B------:R-:W-:Y:S01]  /*11830*/  MOV R153, R74 ;  /* 0x0000004a00997202 */ /* 0x000fe20000000f00 */
[----:B------:R-:W-:-:S02]  /*11840*/  IMAD.MOV.U32 R154, RZ, RZ, R40 ;  /* 0x000000ffff9a7224 */ /* 0x000fc400078e0028 */
[----:B------:R-:W-:Y:S01]  /*11850*/  IMAD.MOV.U32 R155, RZ, RZ, R42 ;  /* 0x000000ffff9b7224 */ /* 0x000fe200078e002a */
        /* <DEDUP_REMOVED lines=21> */
[----:B------:R-:W-:Y:S01]  /*119b0*/  IMAD.MOV.U32 R130, RZ, RZ, R105 ;  /* 0x000000ffff827224 */ /* 0x000fe200078e0069 */
[----:B------:R-:W-:Y:S01]  /*119c0*/  MOV R137, R142 ;  /* 0x0000008e00897202 */ /* 0x000fe20000000f00 */
[----:B------:R-:W-:-:S02]  /*119d0*/  IMAD.MOV.U32 R131, RZ, RZ, R107 ;  /* 0x000000ffff837224 */ /* 0x000fc400078e006b */
[----:B------:R-:W-:Y:S02]  /*119e0*/  IMAD.MOV.U32 R139, RZ, RZ, R110 ;  /* 0x000000ffff8b7224 */ /* 0x000fe400078e006e */
[----:B------:R-:W-:Y:S01]  /*119f0*/  IMAD.MOV.U32 R142, RZ, RZ, R45 ;  /* 0x000000ffff8e7224 */ /* 0x000fe200078e002d */
[----:B------:R-:W3:Y:S01]  /*11a00*/  LDS.128 R100, [R2] ;  /* 0x0000000002647984 */ /* 0x000ee20000000c00 */
[----:B------:R-:W-:Y:S06]  /*11a10*/  BAR.SYNC.DEFER_BLOCKING 0x0 ;  /* 0x0000000000007b1d */ /* 0x000fec0000010000 */
[----:B------:R4:W-:Y:S02]  /*11a20*/  STSM.16.M88.4 [R4], R132 ;  /* 0x0000008404007844 */ /* 0x0009e40000000200 */
[----:B------:R-:W-:Y:S01]  /*11a30*/  BAR.SYNC.DEFER_BLOCKING 0x0 ;  /* 0x0000000000007b1d */ /* 0x000fe20000010000 */
[----:B----4-:R-:W-:Y:S01]  /*11a40*/  IMAD.MOV.U32 R132, RZ, RZ, R73 ;  /* 0x000000ffff847224 */ /* 0x010fe200078e0049 */
[----:B------:R-:W-:Y:S01]  /*11a50*/  MOV R133, R75 ;  /* 0x0000004b00857202 */ /* 0x000fe20000000f00 */
[----:B------:R-:W-:-:S02]  /*11a60*/  IMAD.MOV.U32 R134, RZ, RZ, R41 ;  /* 0x000000ffff867224 */ /* 0x000fc400078e0029 */
[----:B------:R-:W-:Y:S01]  /*11a70*/  IMAD.MOV.U32 R135, RZ, RZ, R43 ;  /* 0x000000ffff877224 */ /* 0x000fe200078e002b */
[----:B------:R-:W4:Y:S02]  /*11a80*/  LDS.128 R68, [R2] ;  /* 0x0000000002447984 */ /* 0x000f240000000c00 */
        /* <DEDUP_REMOVED lines=21> */
[----:B------:R-:W-:Y:S01]  /*11be0*/  IMAD.MOV.U32 R134, RZ, RZ, R109 ;  /* 0x000000ffff867224 */ /* 0x000fe200078e006d */
[----:B------:R-:W-:Y:S01]  /*11bf0*/  MOV R141, R79 ;  /* 0x0000004f008d7202 */ /* 0x000fe20000000f00 */
[----:B------:R-:W-:-:S02]  /*11c00*/  IMAD.MOV.U32 R135, RZ, RZ, R111 ;  /* 0x000000ffff877224 */ /* 0x000fc400078e006f */
        /* <DEDUP_REMOVED lines=8> */
[----:B------:R-:W-:Y:S02]  /*11c90*/  IMAD.MOV.U32 R139, RZ, RZ, R114 ;  /* 0x000000ffff8b7224 */ /* 0x000fe400078e0072 */
[----:B------:R-:W-:Y:S02]  /*11ca0*/  IMAD.MOV.U32 R144, RZ, RZ, R148 ;  /* 0x000000ffff907224 */ /* 0x000fe400078e0094 */
        /* <DEDUP_REMOVED lines=22> */
[----:B------:R-:W-:Y:S01]  /*11e10*/  MOV R145, R150 ;  /* 0x0000009600917202 */ /* 0x000fe20000000f00 */
[----:B------:R-:W-:Y:S02]  /*11e20*/  IMAD.MOV.U32 R147, RZ, RZ, R118 ;  /* 0x000000ffff937224 */ /* 0x000fe400078e0076 */
[----:B------:R-:W-:Y:S01]  /*11e30*/  IMAD.MOV.U32 R150, RZ, RZ, R53 ;  /* 0x000000ffff967224 */ /* 0x000fe200078e0035 */
[----:B------:R-:W1:Y:S01]  /*11e40*/  LDS.128 R76, [R2] ;  /* 0x00000000024c7984 */ /* 0x000e620000000c00 */
[----:B------:R-:W-:Y:S06]  /*11e50*/  BAR.SYNC.DEFER_BLOCKING 0x0 ;  /* 0x0000000000007b1d */ /* 0x000fec0000010000 */
[----:B------:R2:W-:Y:S02]  /*11e60*/  STSM.16.M88.4 [R4], R136 ;  /* 0x0000008804007844 */ /* 0x0005e40000000200 */
[----:B------:R-:W-:Y:S01]  /*11e70*/  BAR.SYNC.DEFER_BLOCKING 0x0 ;  /* 0x0000000000007b1d */ /* 0x000fe20000010000 */
[----:B--2---:R-:W-:Y:S01]  /*11e80*/  IMAD.MOV.U32 R136, RZ, RZ, R81 ;  /* 0x000000ffff887224 */ /* 0x004fe200078e0051 */
[----:B------:R-:W-:Y:S01]  /*11e90*/  MOV R137, R83 ;  /* 0x0000005300897202 */ /* 0x000fe20000000f00 */
[----:B------:R-:W-:-:S02]  /*11ea0*/  IMAD.MOV.U32 R138, RZ, RZ, R49 ;  /* 0x000000ffff8a7224 */ /* 0x000fc400078e0031 */
[----:B------:R-:W-:Y:S01]  /*11eb0*/  IMAD.MOV.U32 R139, RZ, RZ, R51 ;  /* 0x000000ffff8b7224 */ /* 0x000fe200078e0033 */
[----:B------:R-:W2:Y:S02]  /*11ec0*/  LDS.128 R44, [R2] ;  /* 0x00000000022c7984 */ /* 0x000ea40000000c00 */
[----:B------:R-:W-:Y:S06]  /*11ed0*/  BAR.SYNC.DEFER_BLOCKING 0x0 ;  /* 0x0000000000007b1d */ /* 0x000fec0000010000 */
[----:B------:R-:W-:Y:S02]  /*11ee0*/  STSM.16.M88.4 [R4], R152 ;  /* 0x0000009804007844 */ /* 0x000fe40000000200 */
[----:B------:R-:W-:Y:S06]  /*11ef0*/  BAR.SYNC.DEFER_BLOCKING 0x0 ;  /* 0x0000000000007b1d */ /* 0x000fec0000010000 */
[----:B------:R-:W2:Y:S02]  /*11f00*/  LDS.128 R112, [R2] ;  /* 0x0000000002707984 */ /* 0x000ea40000000c00 */
[----:B------:R-:W-:Y:S06]  /*11f10*/  BAR.SYNC.DEFER_BLOCKING 0x0 ;  /* 0x0000000000007b1d */ /* 0x000fec0000010000 */
[----:B------:R3:W-:Y:S02]  /*11f20*/  STSM.16.M88.4 [R4], R140 ;  /* 0x0000008c04007844 */ /* 0x0007e40000000200 */
[----:B------:R-:W-:Y:S01]  /*11f30*/  BAR.SYNC.DEFER_BLOCKING 0x0 ;  /* 0x0000000000007b1d */ /* 0x000fe20000010000 */
[----:B---3--:R-:W-:Y:S01]  /*11f40*/  IMAD.MOV.U32 R140, RZ, RZ, R84 ;  /* 0x000000ffff8c7224 */ /* 0x008fe200078e0054 */
[----:B------:R-:W-:Y:S01]  /*11f50*/  MOV R141, R86 ;  /* 0x00000056008d7202 */ /* 0x000fe20000000f00 */
[----:B------:R-:W-:Y:S01]  /*11f60*/  IMAD.MOV.U32 R142, RZ, RZ, R52 ;  /* 0x000000ffff8e7224 */ /* 0x000fe200078e0034 */
[----:B------:R-:W-:Y:S01]  /*11f70*/  LEA R52, R6, R7, 0x7 ;  /* 0x0000000706347211 */ /* 0x000fe200078e38ff */
[----:B------:R-:W-:Y:S01]  /*11f80*/  IMAD.MOV.U32 R143, RZ, RZ, R54 ;  /* 0x000000ffff8f7224 */ /* 0x000fe200078e0036 */
[----:B------:R-:W-:-:S04]  /*11f90*/  LEA R6, P6, R7, UR4, 0x2 ;  /* 0x0000000407067c11 */ /* 0x000fc8000f8c10ff */
[----:B------:R-:W-:Y:S01]  /*11fa0*/  LEA.HI.X.SX32 R7, R7, UR5, 0x2, P6 ;  /* 0x0000000507077c11 */ /* 0x000fe2000b0f16ff */
[----:B------:R-:W3:Y:S01]  /*11fb0*/  LDS.128 R132, [R2] ;  /* 0x0000000002847984 */ /* 0x000ee20000000c00 */
[----:B------:R-:W-:Y:S06]  /*11fc0*/  BAR.SYNC.DEFER_BLOCKING 0x0 ;  /* 0x0000000000007b1d */ /* 0x000fec0000010000 */
[----:B------:R4:W-:Y:S02]  /*11fd0*/  STSM.16.M88.4 [R4], R136 ;  /* 0x0000008804007844 */ /* 0x0009e40000000200 */
[----:B------:R-:W-:Y:S01]  /*11fe0*/  BAR.SYNC.DEFER_BLOCKING 0x0 ;  /* 0x0000000000007b1d */ /* 0x000fe20000010000 */
[----:B----4-:R-:W-:-:S05]  /*11ff0*/  LEA R136, P6, R52, UR4, 0x2 ;  /* 0x0000000434887c11 */ /* 0x010fca000f8c10ff */
[----:B------:R-:W-:Y:S02]  /*12000*/  ULDC UR4, c[0x0][0x248] ;  /* 0x0000920000047ab9 */ /* 0x000fe40000000800 */
[----:B------:R-:W-:Y:S01]  /*12010*/  IMAD R139, R0, UR4, RZ ;  /* 0x00000004008b7c24 */ /* 0x000fe2000f8e02ff */
[----:B------:R-:W-:Y:S02]  /*12020*/  LEA.HI.X.SX32 R137, R52, UR5, 0x2, P6 ;  /* 0x0000000534897c11 */ /* 0x000fe4000b0f16ff */
[-C--:B------:R-:W-:Y:S01]  /*12030*/  ISETP.LT.AND P6, PT, R3, R188.reuse, !P3 ;  /* 0x000000bc0300720c */ /* 0x080fe20005fc1270 */
[----:B------:R-:W-:Y:S01]  /*12040*/  IMAD.WIDE R84, R139, 0x4, R6 ;  /* 0x000000048b547825 */ /* 0x000fe200078e0206 */
[----:B------:R-:W-:Y:S01]  /*12050*/  ISETP.LT.AND P3, PT, R5, R188, !P3 ;  /* 0x000000bc0500720c */ /* 0x000fe20005f61270 */
[----:B------:R-:W4:Y:S01]  /*12060*/  LDS.128 R80, [R2] ;  /* 0x0000000002507984 */ /* 0x000f220000000c00 */
[----:B------:R-:W-:Y:S06]  /*12070*/  BAR.SYNC.DEFER_BLOCKING 0x0 ;  /* 0x0000000000007b1d */ /* 0x000fec0000010000 */
[----:B------:R1:W-:Y:S02]  /*12080*/  STSM.16.M88.4 [R4], R144 ;  /* 0x0000009004007844 */ /* 0x0003e40000000200 */
[----:B------:R-:W-:Y:S01]  /*12090*/  BAR.SYNC.DEFER_BLOCKING 0x0 ;  /* 0x0000000000007b1d */ /* 0x000fe20000010000 */
[----:B-1----:R-:W-:Y:S01]  /*120a0*/  MOV R146, R117 ;  /* 0x0000007500927202 */ /* 0x002fe20000000f00 */
[----:B------:R-:W-:-:S02]  /*120b0*/  IMAD.MOV.U32 R147, RZ, RZ, R119 ;  /* 0x000000ffff937224 */ /* 0x000fc400078e0077 */
[----:B------:R-:W-:Y:S01]  /*120c0*/  IMAD.MOV.U32 R144, RZ, RZ, R149 ;  /* 0x000000ffff907224 */ /* 0x000fe200078e0095 */
[----:B------:R-:W-:Y:S01]  /*120d0*/  MOV R149, R87 ;  /* 0x0000005700957202 */ /* 0x000fe20000000f00 */
[----:B------:R-:W-:Y:S02]  /*120e0*/  IMAD.MOV.U32 R145, RZ, RZ, R151 ;  /* 0x000000ffff917224 */ /* 0x000fe400078e0097 */
[----:B------:R-:W-:Y:S02]  /*120f0*/  IMAD.MOV.U32 R151, RZ, RZ, R55 ;  /* 0x000000ffff977224 */ /* 0x000fe400078e0037 */
[C---:B------:R-:W-:Y:S01]  /*12100*/  IMAD.WIDE R86, R139.reuse, 0x4, R136 ;  /* 0x000000048b567825 */ /* 0x040fe200078e0288 */
[----:B------:R-:W1:Y:S01]  /*12110*/  LDS.128 R48, [R2] ;  /* 0x0000000002307984 */ /* 0x000e620000000c00 */
[----:B------:R-:W-:Y:S06]  /*12120*/  BAR.SYNC.DEFER_BLOCKING 0x0 ;  /* 0x0000000000007b1d */ /* 0x000fec0000010000 */
[----:B------:R2:W-:Y:S02]  /*12130*/  STSM.16.M88.4 [R4], R140 ;  /* 0x0000008c04007844 */ /* 0x0005e40000000200 */
[----:B------:R-:W-:Y:S01]  /*12140*/  BAR.SYNC.DEFER_BLOCKING 0x0 ;  /* 0x0000000000007b1d */ /* 0x000fe20000010000 */
[----:B--2---:R-:W-:Y:S01]  /*12150*/  IADD3 R143, R139, UR4, RZ ;  /* 0x000000048b8f7c10 */ /* 0x004fe2000fffe0ff */
[----:B------:R-:W-:-:S04]  /*12160*/  VIADD R142, R0, 0x4 ;  /* 0x00000004008e7836 */ /* 0x000fc80000000000 */
[----:B------:R-:W-:-:S04]  /*12170*/  IMAD.WIDE R138, R143, 0x4, R6 ;  /* 0x000000048f8a7825 */ /* 0x000fc800078e0206 */
[C---:B------:R-:W-:Y:S01]  /*12180*/  IMAD.WIDE R140, R143.reuse, 0x4, R136 ;  /* 0x000000048f8c7825 */ /* 0x040fe200078e0288 */
[----:B------:R-:W2:Y:S03]  /*12190*/  LDS.128 R116, [R2] ;  /* 0x0000000002747984 */ /* 0x000ea60000000c00 */
[----:B------:R-:W-:Y:S01]  /*121a0*/  VIADD R143, R143, UR4 ;  /* 0x000000048f8f7c36 */ /* 0x000fe20008000000 */
[----:B------:R-:W-:Y:S06]  /*121b0*/  BAR.SYNC.DEFER_BLOCKING 0x0 ;  /* 0x0000000000007b1d */ /* 0x000fec0000010000 */
[----:B------:R-:W-:Y:S02]  /*121c0*/  STSM.16.M88.4 [R4], R144 ;  /* 0x0000009004007844 */ /* 0x000fe40000000200 */
[----:B------:R-:W-:Y:S06]  /*121d0*/  BAR.SYNC.DEFER_BLOCKING 0x0 ;  /* 0x0000000000007b1d */ /* 0x000fec0000010000 */
[----:B------:R-:W2:Y:S02]  /*121e0*/  LDS.128 R52, [R2] ;  /* 0x0000000002347984 */ /* 0x000ea40000000c00 */
[----:B------:R-:W-:Y:S06]  /*121f0*/  BAR.SYNC.DEFER_BLOCKING 0x0 ;  /* 0x0000000000007b1d */ /* 0x000fec0000010000 */
[----:B------:R3:W-:Y:S02]  /*12200*/  STSM.16.M88.4 [R4], R148 ;  /* 0x0000009404007844 */ /* 0x0007e40000000200 */
[----:B------:R-:W-:Y:S01]  /*12210*/  BAR.SYNC.DEFER_BLOCKING 0x0 ;  /* 0x0000000000007b1d */ /* 0x000fe20000010000 */
[----:B---3--:R-:W-:-:S05]  /*12220*/  IADD3 R4, R0, 0x5, RZ ;  /* 0x0000000500047810 */ /* 0x008fca0007ffe0ff */
[----:B------:R3:W-:Y:S01]  /*12230*/  @P2 STG.E desc[UR16][R84.64], R8 ;  /* 0x0000000854002986 */ /* 0x0007e2000c101910 */
[----:B------:R-:W-:-:S03]  /*12240*/  ISETP.GE.AND P2, PT, R142, R189, PT ;  /* 0x000000bd8e00720c */ /* 0x000fc60003f46270 */
[----:B------:R4:W-:Y:S01]  /*12250*/  @P5 STG.E desc[UR16][R86.64], R12 ;  /* 0x0000000c56005986 */ /* 0x0009e2000c101910 */
[-C--:B------:R-:W-:Y:S02]  /*12260*/  ISETP.LT.AND P5, PT, R3, R188.reuse, !P1 ;  /* 0x000000bc0300720c */ /* 0x080fe40004fa1270 */
[-C--:B------:R-:W-:Y:S01]  /*12270*/  ISETP.LT.AND P1, PT, R5, R188.reuse, !P1 ;  /* 0x000000bc0500720c */ /* 0x080fe20004f21270 */
[----:B------:R1:W-:Y:S01]  /*12280*/  @P6 STG.E desc[UR16][R138.64], R24 ;  /* 0x000000188a006986 */ /* 0x0003e2000c101910 */
[-C--:B------:R-:W-:Y:S02]  /*12290*/  ISETP.LT.AND P6, PT, R3, R188.reuse, !P4 ;  /* 0x000000bc0300720c */ /* 0x080fe400067c1270 */
[----:B------:R-:W-:Y:S01]  /*122a0*/  ISETP.LT.AND P4, PT, R5, R188, !P4 ;  /* 0x000000bc0500720c */ /* 0x000fe20006781270 */
[----:B---3--:R-:W-:Y:S01]  /*122b0*/  IMAD.WIDE R84, R143, 0x4, R6 ;  /* 0x000000048f547825 */ /* 0x008fe200078e0206 */
[----:B------:R3:W-:Y:S01]  /*122c0*/  @P3 STG.E desc[UR16][R140.64], R20 ;  /* 0x000000148c003986 */ /* 0x0007e2000c101910 */
[----:B------:R-:W-:-:S02]  /*122d0*/  ISETP.GE.AND P3, PT, R4, R189, PT ;  /* 0x000000bd0400720c */ /* 0x000fc40003f66270 */
[----:B----4-:R-:W-:Y:S02]  /*122e0*/  IMAD.WIDE R86, R143, 0x4, R136 ;  /* 0x000000048f567825 */ /* 0x010fe400078e0288 */
[----:B------:R4:W-:Y:S01]  /*122f0*/  @P5 STG.E desc[UR16][R84.64], R9 ;  /* 0x0000000954005986 */ /* 0x0009e2000c101910 */
[-C--:B------:R-:W-:Y:S01]  /*12300*/  ISETP.LT.AND P5, PT, R3, R188.reuse, !P2 ;  /* 0x000000bc0300720c */ /* 0x080fe200057a1270 */
[----:B------:R-:W-:Y:S01]  /*12310*/  VIADD R143, R143, UR4 ;  /* 0x000000048f8f7c36 */ /* 0x000fe20008000000 */
[----:B------:R-:W-:Y:S01]  /*12320*/  ISETP.LT.AND P2, PT, R5, R188, !P2 ;  /* 0x000000bc0500720c */ /* 0x000fe20005741270 */
[----:B------:R2:W-:Y:S01]  /*12330*/  @P1 STG.E desc[UR16][R86.64], R13 ;  /* 0x0000000d56001986 */ /* 0x0005e2000c101910 */
[----:B------:R-:W-:Y:S02]  /*12340*/  VIADD R4, R0, 0x6 ;  /* 0x0000000600047836 */ /* 0x000fe40000000000 */
[----:B-1----:R-:W-:-:S03]  /*12350*/  IMAD.WIDE R138, R143, 0x4, R6 ;  /* 0x000000048f8a7825 */ /* 0x002fc600078e0206 */
[-C--:B------:R-:W-:Y:S01]  /*12360*/  ISETP.GE.AND P1, PT, R4, R189.reuse, PT ;  /* 0x000000bd0400720c */ /* 0x080fe20003f26270 */
[C---:B---3--:R-:W-:Y:S01]  /*12370*/  IMAD.WIDE R140, R143.reuse, 0x4, R136 ;  /* 0x000000048f8c7825 */ /* 0x048fe200078e0288 */
[----:B------:R-:W-:Y:S01]  /*12380*/  IADD3 R143, R143, UR4, RZ ;  /* 0x000000048f8f7c10 */ /* 0x000fe2000fffe0ff */
[----:B------:R1:W-:Y:S01]  /*12390*/  @P6 STG.E desc[UR16][R138.64], R25 ;  /* 0x000000198a006986 */ /* 0x0003e2000c101910 */
[-C--:B------:R-:W-:Y:S01]  /*123a0*/  ISETP.LT.AND P6, PT, R3, R188.reuse, !P3 ;  /* 0x000000bc0300720c */ /* 0x080fe20005fc1270 */
[----:B------:R-:W-:Y:S01]  /*123b0*/  VIADD R4, R0, 0x7 ;  /* 0x0000000700047836 */ /* 0x000fe20000000000 */
[-C--:B------:R-:W-:Y:S01]  /*123c0*/  ISETP.LT.AND P3, PT, R5, R188.reuse, !P3 ;  /* 0x000000bc0500720c */ /* 0x080fe20005f61270 */
[C---:B----4-:R-:W-:Y:S01]  /*123d0*/  IMAD.WIDE R8, R143.reuse, 0x4, R6 ;  /* 0x000000048f087825 */ /* 0x050fe200078e0206 */
[----:B------:R3:W-:Y:S02]  /*123e0*/  @P4 STG.E desc[UR16][R140.64], R21 ;  /* 0x000000158c004986 */ /* 0x0007e4000c101910 */
[----:B------:R-:W-:Y:S01]  /*123f0*/  ISETP.GE.AND P4, PT, R4, R189, PT ;  /* 0x000000bd0400720c */ /* 0x000fe20003f86270 */
[----:B--2---:R-:W-:Y:S01]  /*12400*/  IMAD.WIDE R12, R143, 0x4, R136 ;  /* 0x000000048f0c7825 */ /* 0x004fe200078e0288 */
[----:B------:R2:W-:Y:S01]  /*12410*/  @P5 STG.E desc[UR16][R8.64], R10 ;  /* 0x0000000a08005986 */ /* 0x0005e2000c101910 */
[----:B------:R-:W-:-:S02]  /*12420*/  ISETP.LT.AND P5, PT, R3, R188, !P1 ;  /* 0x000000bc0300720c */ /* 0x000fc40004fa1270 */
[----:B------:R-:W-:Y:S01]  /*12430*/  VIADD R143, R143, UR4 ;  /* 0x000000048f8f7c36 */ /* 0x000fe20008000000 */
[----:B------:R4:W-:Y:S01]  /*12440*/  @P2 STG.E desc[UR16][R12.64], R14 ;  /* 0x0000000e0c002986 */ /* 0x0009e2000c101910 */
[----:B------:R-:W-:Y:S02]  /*12450*/  ISETP.LT.AND P1, PT, R5, R188, !P1 ;  /* 0x000000bc0500720c */ /* 0x000fe40004f21270 */
[----:B-1----:R-:W-:Y:S01]  /*12460*/  IMAD.WIDE R24, R143, 0x4, R136 ;  /* 0x000000048f187825 */ /* 0x002fe200078e0288 */
[----:B------:R-:W-:-:S03]  /*12470*/  IADD3 R4, R0, 0x8, RZ ;  /* 0x0000000800047810 */ /* 0x000fc60007ffe0ff */
[----:B---3--:R-:W-:Y:S01]  /*12480*/  IMAD.WIDE R20, R143, 0x4, R6 ;  /* 0x000000048f147825 */ /* 0x008fe200078e0206 */
[----:B------:R-:W-:-:S03]  /*12490*/  ISETP.GE.AND P2, PT, R4, R189, PT ;  /* 0x000000bd0400720c */ /* 0x000fc60003f46270 */
[----:B------:R-:W-:Y:S01]  /*124a0*/  VIADD R143, R143, UR4 ;  /* 0x000000048f8f7c36 */ /* 0x000fe20008000000 */
[----:B------:R1:W-:Y:S01]  /*124b0*/  @P6 STG.E desc[UR16][R20.64], R26 ;  /* 0x0000001a14006986 */ /* 0x0003e2000c101910 */
[-C--:B------:R-:W-:Y:S01]  /*124c0*/  ISETP.LT.AND P6, PT, R3, R188.reuse, !P4 ;  /* 0x000000bc0300720c */ /* 0x080fe200067c1270 */
[----:B------:R-:W-:Y:S01]  /*124d0*/  VIADD R4, R0, 0x9 ;  /* 0x0000000900047836 */ /* 0x000fe20000000000 */
[-C--:B------:R-:W-:Y:S01]  /*124e0*/  ISETP.LT.AND P4, PT, R5, R188.reuse, !P4 ;  /* 0x000000bc0500720c */ /* 0x080fe20006781270 */
[C---:B--2---:R-:W-:Y:S01]  /*124f0*/  IMAD.WIDE R8, R143.reuse, 0x4, R6 ;  /* 0x000000048f087825 */ /* 0x044fe200078e0206 */
[----:B------:R2:W-:Y:S02]  /*12500*/  @P3 STG.E desc[UR16][R24.64], R22 ;  /* 0x0000001618003986 */ /* 0x0005e4000c101910 */
[-C--:B------:R-:W-:Y:S01]  /*12510*/  ISETP.GE.AND P3, PT, R4, R189.reuse, PT ;  /* 0x000000bd0400720c */ /* 0x080fe20003f66270 */
[C---:B----4-:R-:W-:Y:S01]  /*12520*/  IMAD.WIDE R12, R143.reuse, 0x4, R136 ;  /* 0x000000048f0c7825 */ /* 0x050fe200078e0288 */
[----:B------:R-:W-:Y:S01]  /*12530*/  IADD3 R143, R143, UR4, RZ ;  /* 0x000000048f8f7c10 */ /* 0x000fe2000fffe0ff */
[----:B------:R3:W-:Y:S01]  /*12540*/  @P5 STG.E desc[UR16][R8.64], R11 ;  /* 0x0000000b08005986 */ /* 0x0007e2000c101910 */
[-C--:B------:R-:W-:Y:S01]  /*12550*/  ISETP.LT.AND P5, PT, R3, R188.reuse, !P2 ;  /* 0x000000bc0300720c */ /* 0x080fe200057a1270 */
[----:B------:R-:W-:Y:S01]  /*12560*/  VIADD R4, R0, 0xa ;  /* 0x0000000a00047836 */ /* 0x000fe20000000000 */
[-C--:B------:R-:W-:Y:S01]  /*12570*/  ISETP.LT.AND P2, PT, R5, R188.reuse, !P2 ;  /* 0x000000bc0500720c */ /* 0x080fe20005741270 */
[C---:B-1----:R-:W-:Y:S01]  /*12580*/  IMAD.WIDE R20, R143.reuse, 0x4, R6 ;  /* 0x000000048f147825 */ /* 0x042fe200078e0206 */
[----:B------:R1:W-:Y:S02]  /*12590*/  @P1 STG.E desc[UR16][R12.64], R15 ;  /* 0x0000000f0c001986 */ /* 0x0003e4000c101910 */
[----:B------:R-:W-:Y:S01]  /*125a0*/  ISETP.GE.AND P1, PT, R4, R189, PT ;  /* 0x000000bd0400720c */ /* 0x000fe20003f26270 */
[----:B--2---:R-:W-:Y:S01]  /*125b0*/  IMAD.WIDE R24, R143, 0x4, R136 ;  /* 0x000000048f187825 */ /* 0x004fe200078e0288 */
[----:B------:R-:W-:Y:S01]  /*125c0*/  @P6 STG.E desc[UR16][R20.64], R27 ;  /* 0x0000001b14006986 */ /* 0x000fe2000c101910 */
[----:B------:R-:W-:-:S02]  /*125d0*/  ISETP.LT.AND P6, PT, R3, R188, !P3 ;  /* 0x000000bc0300720c */ /* 0x000fc40005fc1270 */
[----:B------:R-:W-:Y:S01]  /*125e0*/  VIADD R143, R143, UR4 ;  /* 0x000000048f8f7c36 */ /* 0x000fe20008000000 */
[----:B------:R-:W-:Y:S01]  /*125f0*/  IADD3 R4, R0, 0xb, RZ ;  /* 0x0000000b00047810 */ /* 0x000fe20007ffe0ff */
[----:B------:R-:W-:Y:S01]  /*12600*/  @P4 STG.E desc[UR16][R24.64], R23 ;  /* 0x0000001718004986 */ /* 0x000fe2000c101910 */
[-C--:B------:R-:W-:Y:S01]  /*12610*/  ISETP.LT.AND P3, PT, R5, R188.reuse, !P3 ;  /* 0x000000bc0500720c */ /* 0x080fe20005f61270 */
[C---:B---3--:R-:W-:Y:S01]  /*12620*/  IMAD.WIDE R8, R143.reuse, 0x4, R6 ;  /* 0x000000048f087825 */ /* 0x048fe200078e0206 */
[----:B------:R-:W-:Y:S01]  /*12630*/  ISETP.GE.AND P4, PT, R4, R189, PT ;  /* 0x000000bd0400720c */ /* 0x000fe20003f86270 */
[----:B------:R-:W2:Y:S02]  /*12640*/  LDS.128 R24, [R2] ;  /* 0x0000000002187984 */ /* 0x000ea40000000c00 */
[----:B------:R-:W-:Y:S02]  /*12650*/  IMAD.WIDE R10, R143, 0x4, R136 ;  /* 0x000000048f0a7825 */ /* 0x000fe400078e0288 */
[----:B------:R3:W-:Y:S01]  /*12660*/  @P5 STG.E desc[UR16][R8.64], R16 ;  /* 0x0000001008005986 */ /* 0x0007e2000c101910 */
[-C--:B------:R-:W-:Y:S01]  /*12670*/  ISETP.LT.AND P5, PT, R3, R188.reuse, !P1 ;  /* 0x000000bc0300720c */ /* 0x080fe20004fa1270 */
[----:B------:R-:W-:Y:S01]  /*12680*/  VIADD R143, R143, UR4 ;  /* 0x000000048f8f7c36 */ /* 0x000fe20008000000 */
[----:B------:R-:W-:Y:S01]  /*12690*/  ISETP.LT.AND P1, PT, R5, R188, !P1 ;  /* 0x000000bc0500720c */ /* 0x000fe20004f21270 */
[----:B------:R4:W-:Y:S01]  /*126a0*/  @P2 STG.E desc[UR16][R10.64], R88 ;  /* 0x000000580a002986 */ /* 0x0009e2000c101910 */
[----:B------:R-:W-:-:S02]  /*126b0*/  VIADD R4, R0, 0xc ;  /* 0x0000000c00047836 */ /* 0x000fc40000000000 */
[----:B-1----:R-:W-:-:S03]  /*126c0*/  IMAD.WIDE R12, R143, 0x4, R6 ;  /* 0x000000048f0c7825 */ /* 0x002fc600078e0206 */
[-C--:B------:R-:W-:Y:S01]  /*126d0*/  ISETP.GE.AND P2, PT, R4, R189.reuse, PT ;  /* 0x000000bd0400720c */ /* 0x080fe20003f46270 */
[C---:B------:R-:W-:Y:S01]  /*126e0*/  IMAD.WIDE R14, R143.reuse, 0x4, R136 ;  /* 0x000000048f0e7825 */ /* 0x040fe200078e0288 */
[----:B------:R-:W-:Y:S01]  /*126f0*/  IADD3 R143, R143, UR4, RZ ;  /* 0x000000048f8f7c10 */ /* 0x000fe2000fffe0ff */
[----:B------:R1:W-:Y:S01]  /*12700*/  @P6 STG.E desc[UR16][R12.64], R60 ;  /* 0x0000003c0c006986 */ /* 0x0003e2000c101910 */
[-C--:B------:R-:W-:Y:S01]  /*12710*/  ISETP.LT.AND P6, PT, R3, R188.reuse, !P4 ;  /* 0x000000bc0300720c */ /* 0x080fe200067c1270 */
[----:B------:R-:W-:Y:S01]  /*12720*/  VIADD R4, R0, 0xd ;  /* 0x0000000d00047836 */ /* 0x000fe20000000000 */
[-C--:B------:R-:W-:Y:S01]  /*12730*/  ISETP.LT.AND P4, PT, R5, R188.reuse, !P4 ;  /* 0x000000bc0500720c */ /* 0x080fe20006781270 */
[C---:B---3--:R-:W-:Y:S01]  /*12740*/  IMAD.WIDE R8, R143.reuse, 0x4, R6 ;  /* 0x000000048f087825 */ /* 0x048fe200078e0206 */
[----:B------:R3:W-:Y:S02]  /*12750*/  @P3 STG.E desc[UR16][R14.64], R56 ;  /* 0x000000380e003986 */ /* 0x0007e4000c101910 */
[----:B------:R-:W-:Y:S01]  /*12760*/  ISETP.GE.AND P3, PT, R4, R189, PT ;  /* 0x000000bd0400720c */ /* 0x000fe20003f66270 */
[----:B----4-:R-:W-:Y:S01]  /*12770*/  IMAD.WIDE R10, R143, 0x4, R136 ;  /* 0x000000048f0a7825 */ /* 0x010fe200078e0288 */
[----:B------:R4:W-:Y:S01]  /*12780*/  @P5 STG.E desc[UR16][R8.64], R17 ;  /* 0x0000001108005986 */ /* 0x0009e2000c101910 */
[----:B------:R-:W-:-:S02]  /*12790*/  ISETP.LT.AND P5, PT, R3, R188, !P2 ;  /* 0x000000bc0300720c */ /* 0x000fc400057a1270 */
[----:B------:R-:W-:Y:S01]  /*127a0*/  VIADD R143, R143, UR4 ;  /* 0x000000048f8f7c36 */ /* 0x000fe20008000000 */
[----:B------:R2:W-:Y:S01]  /*127b0*/  @P1 STG.E desc[UR16][R10.64], R89 ;  /* 0x000000590a001986 */ /* 0x0005e2000c101910 */
[----:B------:R-:W-:Y:S01]  /*127c0*/  ISETP.LT.AND P2, PT, R5, R188, !P2 ;  /* 0x000000bc0500720c */ /* 0x000fe20005741270 */
[C---:B------:R-:W-:Y:S01]  /*127d0*/  VIADD R2, R0.reuse, 0x3a ;  /* 0x0000003a00027836 */ /* 0x040fe20000000000 */
[----:B------:R-:W-:Y:S01]  /*127e0*/  IADD3 R4, R0, 0xe, RZ ;  /* 0x0000000e00047810 */ /* 0x000fe20007ffe0ff */
[----:B-1----:R-:W-:-:S03]  /*127f0*/  IMAD.WIDE R12, R143, 0x4, R6 ;  /* 0x000000048f0c7825 */ /* 0x002fc600078e0206 */
[----:B------:R-:W-:Y:S01]  /*12800*/  ISETP.GE.AND P1, PT, R4, R189, PT ;  /* 0x000000bd0400720c */ /* 0x000fe20003f26270 */
[----:B---3--:R-:W-:Y:S01]  /*12810*/  IMAD.WIDE R14, R143, 0x4, R136 ;  /* 0x000000048f0e7825 */ /* 0x008fe200078e0288 */
[----:B------:R1:W-:Y:S01]  /*12820*/  @P6 STG.E desc[UR16][R12.64], R61 ;  /* 0x0000003d0c006986 */ /* 0x0003e2000c101910 */
[-C--:B------:R-:W-:Y:S02]  /*12830*/  ISETP.LT.AND P6, PT, R3, R188.reuse, !P3 ;  /* 0x000000bc0300720c */ /* 0x080fe40005fc1270 */
[----:B------:R-:W-:Y:S01]  /*12840*/  VIADD R143, R143, UR4 ;  /* 0x000000048f8f7c36 */ /* 0x000fe20008000000 */
[----:B------:R3:W-:Y:S01]  /*12850*/  @P4 STG.E desc[UR16][R14.64], R57 ;  /* 0x000000390e004986 */ /* 0x0007e2000c101910 */
[----:B------:R-:W-:Y:S01]  /*12860*/  VIADD R4, R0, 0xf ;  /* 0x0000000f00047836 */ /* 0x000fe20000000000 */
[----:B------:R-:W-:Y:S01]  /*12870*/  ISETP.LT.AND P3, PT, R5, R188, !P3 ;  /* 0x000000bc0500720c */ /* 0x000fe20005f61270 */
[----:B----4-:R-:W-:-:S03]  /*12880*/  IMAD.WIDE R8, R143, 0x4, R6 ;  /* 0x000000048f087825 */ /* 0x010fc600078e0206 */
[-C--:B------:R-:W-:Y:S01]  /*12890*/  ISETP.GE.AND P4, PT, R4, R189.reuse, PT ;  /* 0x000000bd0400720c */ /* 0x080fe20003f86270 */
[C---:B--2---:R-:W-:Y:S01]  /*128a0*/  IMAD.WIDE R10, R143.reuse, 0x4, R136 ;  /* 0x000000048f0a7825 */ /* 0x044fe200078e0288 */
        /* <DEDUP_REMOVED lines=8> */
[----:B---3--:R-:W-:Y:S01]  /*12930*/  IMAD.WIDE R14, R143, 0x4, R136 ;  /* 0x000000048f0e7825 */ /* 0x008fe200078e0288 */
[----:B------:R3:W-:Y:S01]  /*12940*/  @P6 STG.E desc[UR16][R12.64], R62 ;  /* 0x0000003e0c006986 */ /* 0x0007e2000c101910 */
[----:B------:R-:W-:-:S02]  /*12950*/  ISETP.LT.AND P6, PT, R3, R188, !P4 ;  /* 0x000000bc0300720c */ /* 0x000fc400067c1270 */
[----:B------:R-:W-:Y:S01]  /*12960*/  VIADD R143, R143, UR4 ;  /* 0x000000048f8f7c36 */ /* 0x000fe20008000000 */
[----:B------:R-:W-:Y:S01]  /*12970*/  IADD3 R4, R0, 0x11, RZ ;  /* 0x0000001100047810 */ /* 0x000fe20007ffe0ff */
[----:B------:R4:W-:Y:S01]  /*12980*/  @P3 STG.E desc[UR16][R14.64], R58 ;  /* 0x0000003a0e003986 */ /* 0x0009e2000c101910 */
[----:B------:R-:W-:Y:S01]  /*12990*/  ISETP.LT.AND P4, PT, R5, R188, !P4 ;  /* 0x000000bc0500720c */ /* 0x000fe20006781270 */
[----:B--2---:R-:W-:Y:S01]  /*129a0*/  IMAD.WIDE R8, R143, 0x4, R6 ;  /* 0x000000048f087825 */ /* 0x004fe200078e0206 */
[----:B------:R-:W-:-:S03]  /*129b0*/  ISETP.GE.AND P3, PT, R4, R189, PT ;  /* 0x000000bd0400720c */ /* 0x000fc60003f66270 */
[----:B-1----:R-:W-:Y:S01]  /*129c0*/  IMAD.WIDE R10, R143, 0x4, R136 ;  /* 0x000000048f0a7825 */ /* 0x002fe200078e0288 */
[----:B------:R1:W-:Y:S01]  /*129d0*/  @P5 STG.E desc[UR16][R8.64], R19 ;  /* 0x0000001308005986 */ /* 0x0003e2000c101910 */
[-C--:B------:R-:W-:Y:S02]  /*129e0*/  ISETP.LT.AND P5, PT, R3, R188.reuse, !P2 ;  /* 0x000000bc0300720c */ /* 0x080fe400057a1270 */
[----:B------:R-:W-:Y:S01]  /*129f0*/  VIADD R143, R143, UR4 ;  /* 0x000000048f8f7c36 */ /* 0x000fe20008000000 */
[----:B------:R2:W-:Y:S01]  /*12a00*/  @P1 STG.E desc[UR16][R10.64], R91 ;  /* 0x0000005b0a001986 */ /* 0x0005e2000c101910 */
[----:B------:R-:W-:Y:S01]  /*12a10*/  VIADD R4, R0, 0x12 ;  /* 0x0000001200047836 */ /* 0x000fe20000000000 */
[----:B------:R-:W-:Y:S01]  /*12a20*/  ISETP.LT.AND P2, PT, R5, R188, !P2 ;  /* 0x000000bc0500720c */ /* 0x000fe20005741270 */
[----:B---3--:R-:W-:-:S03]  /*12a30*/  IMAD.WIDE R12, R143, 0x4, R6 ;  /* 0x000000048f0c7825 */ /* 0x008fc600078e0206 */
        /* <DEDUP_REMOVED lines=16> */
[----:B---3--:R-:W-:Y:S01]  /*12b40*/  IMAD.WIDE R12, R143, 0x4, R6 ;  /* 0x000000048f0c7825 */ /* 0x008fe200078e0206 */
[----:B------:R-:W-:-:S03]  /*12b50*/  IADD3 R4, R0, 0x14, RZ ;  /* 0x0000001400047810 */ /* 0x000fc60007ffe0ff */
[----:B-1----:R-:W-:Y:S01]  /*12b60*/  IMAD.WIDE R14, R143, 0x4, R136 ;  /* 0x000000048f0e7825 */ /* 0x002fe200078e0288 */
[----:B------:R1:W-:Y:S01]  /*12b70*/  @P6 STG.E desc[UR16][R12.64], R92 ;  /* 0x0000005c0c006986 */ /* 0x0003e2000c101910 */
[-C--:B------:R-:W-:Y:S02]  /*12b80*/  ISETP.LT.AND P6, PT, R3, R188.reuse, !P4 ;  /* 0x000000bc0300720c */ /* 0x080fe400067c1270 */
[----:B------:R-:W-:Y:S01]  /*12b90*/  VIADD R143, R143, UR4 ;  /* 0x000000048f8f7c36 */ /* 0x000fe20008000000 */
[-C--:B------:R-:W-:Y:S01]  /*12ba0*/  ISETP.GE.AND P2, PT, R4, R189.reuse, PT ;  /* 0x000000bd0400720c */ /* 0x080fe20003f46270 */
[----:B------:R-:W-:Y:S01]  /*12bb0*/  VIADD R4, R0, 0x15 ;  /* 0x0000001500047836 */ /* 0x000fe20000000000 */
[----:B------:R3:W-:Y:S01]  /*12bc0*/  @P3 STG.E desc[UR16][R14.64], R64 ;  /* 0x000000400e003986 */ /* 0x0007e2000c101910 */
[----:B--2---:R-:W-:Y:S01]  /*12bd0*/  IMAD.WIDE R8, R143, 0x4, R6 ;  /* 0x000000048f087825 */ /* 0x004fe200078e0206 */
[-C--:B------:R-:W-:Y:S02]  /*12be0*/  ISETP.LT.AND P4, PT, R5, R188.reuse, !P4 ;  /* 0x000000bc0500720c */ /* 0x080fe40006781270 */
        /* <DEDUP_REMOVED lines=103> */
[----:B------:R-:W-:Y:S01]  /*13260*/  ISETP.LT.AND P4, PT, R5, R188, !P4 ;  /* 0x000000bc0500720c */ /* 0x000fe20006781270 */
[----:B------:R3:W-:Y:S01]  /*13270*/  @P3 STG.E desc[UR16][R14.64], R70 ;  /* 0x000000460e003986 */ /* 0x0007e2000c101910 */
[----:B------:R-:W-:Y:S01]  /*13280*/  ISETP.GE.AND P2, PT, R4, R189, PT ;  /* 0x000000bd0400720c */ /* 0x000fe20003f46270 */
[----:B--2---:R-:W-:-:S04]  /*13290*/  IMAD.WIDE R8, R143, 0x4, R6 ;  /* 0x000000048f087825 */ /* 0x004fc800078e0206 */
        /* <DEDUP_REMOVED lines=10> */
[----:B------:R3:W-:Y:S02]  /*13340*/  @P6 STG.E desc[UR16][R12.64], R103 ;  /* 0x000000670c006986 */ /* 0x0007e4000c101910 */
[-C--:B------:R-:W-:Y:S01]  /*13350*/  ISETP.LT.AND P6, PT, R5, R188.reuse, !P3 ;  /* 0x000000bc0500720c */ /* 0x080fe20005fc1270 */
[----:B------:R-:W-:Y:S01]  /*13360*/  VIADD R143, R143, UR4 ;  /* 0x000000048f8f7c36 */ /* 0x000fe20008000000 */
[----:B------:R4:W-:Y:S01]  /*13370*/  @P4 STG.E desc[UR16][R14.64], R71 ;  /* 0x000000470e004986 */ /* 0x0009e2000c101910 */
[----:B------:R-:W-:Y:S01]  /*13380*/  VIADD R4, R0, 0x22 ;  /* 0x0000002200047836 */ /* 0x000fe20000000000 */
[----:B------:R-:W-:Y:S01]  /*13390*/  ISETP.LT.AND P4, PT, R3, R188, !P3 ;  /* 0x000000bc0300720c */ /* 0x000fe20005f81270 */
[----:B--2---:R-:W-:-:S03]  /*133a0*/  IMAD.WIDE R8, R143, 0x4, R6 ;  /* 0x000000048f087825 */ /* 0x004fc600078e0206 */
[-C--:B------:R-:W-:Y:S01]  /*133b0*/  ISETP.GE.AND P1, PT, R4, R189.reuse, PT ;  /* 0x000000bd0400720c */ /* 0x080fe20003f26270 */
[----:B-1----:R-:W-:Y:S01]  /*133c0*/  IMAD.WIDE R10, R143, 0x4, R136 ;  /* 0x000000048f0a7825 */ /* 0x002fe200078e0288 */
[----:B------:R-:W-:Y:S01]  /*133d0*/  IADD3 R4, R0, 0x23, RZ ;  /* 0x0000002300047810 */ /* 0x000fe20007ffe0ff */
[----:B------:R1:W-:Y:S01]  /*133e0*/  @P5 STG.E desc[UR16][R8.64], R36 ;  /* 0x0000002408005986 */ /* 0x0003e2000c101910 */
[-C--:B------:R-:W-:Y:S01]  /*133f0*/  ISETP.LT.AND P5, PT, R5, R188.reuse, !P1 ;  /* 0x000000bc0500720c */ /* 0x080fe20004fa1270 */
[----:B------:R-:W-:Y:S01]  /*13400*/  VIADD R143, R143, UR4 ;  /* 0x000000048f8f7c36 */ /* 0x000fe20008000000 */
[----:B------:R-:W-:Y:S01]  /*13410*/  ISETP.GE.AND P3, PT, R4, R189, PT ;  /* 0x000000bd0400720c */ /* 0x000fe20003f66270 */
[----:B------:R2:W-:Y:S01]  /*13420*/  @P2 STG.E desc[UR16][R10.64], R124 ;  /* 0x0000007c0a002986 */ /* 0x0005e2000c101910 */
[----:B------:R-:W-:Y:S01]  /*13430*/  ISETP.LT.AND P2, PT, R3, R188, !P1 ;  /* 0x000000bc0300720c */ /* 0x000fe20004f41270 */
[----:B---3--:R-:W-:-:S04]  /*13440*/  IMAD.WIDE R12, R143, 0x4, R6 ;  /* 0x000000048f0c7825 */ /* 0x008fc800078e0206 */
[C---:B----4-:R-:W-:Y:S01]  /*13450*/  IMAD.WIDE R14, R143.reuse, 0x4, R136 ;  /* 0x000000048f0e7825 */ /* 0x050fe200078e0288 */
[----:B------:R-:W-:Y:S01]  /*13460*/  IADD3 R143, R143, UR4, RZ ;  /* 0x000000048f8f7c10 */ /* 0x000fe2000fffe0ff */
[----:B------:R3:W-:Y:S01]  /*13470*/  @P4 STG.E desc[UR16][R12.64], R104 ;  /* 0x000000680c004986 */ /* 0x0007e2000c101910 */
[-C--:B------:R-:W-:Y:S01]  /*13480*/  ISETP.LT.AND P4, PT, R3, R188.reuse, !P3 ;  /* 0x000000bc0300720c */ /* 0x080fe20005f81270 */
[----:B------:R-:W-:Y:S02]  /*13490*/  VIADD R4, R0, 0x24 ;  /* 0x0000002400047836 */ /* 0x000fe40000000000 */
[----:B------:R4:W-:Y:S01]  /*134a0*/  @P6 STG.E desc[UR16][R14.64], R72 ;  /* 0x000000480e006986 */ /* 0x0009e2000c101910 */
[----:B------:R-:W-:Y:S01]  /*134b0*/  ISETP.LT.AND P6, PT, R5, R188, !P3 ;  /* 0x000000bc0500720c */ /* 0x000fe20005fc1270 */
[----:B-1----:R-:W-:Y:S01]  /*134c0*/  IMAD.WIDE R8, R143, 0x4, R6 ;  /* 0x000000048f087825 */ /* 0x002fe200078e0206 */
[----:B------:R-:W-:-:S03]  /*134d0*/  ISETP.GE.AND P1, PT, R4, R189, PT ;  /* 0x000000bd0400720c */ /* 0x000fc60003f26270 */
[----:B--2---:R-:W-:Y:S01]  /*134e0*/  IMAD.WIDE R10, R143, 0x4, R136 ;  /* 0x000000048f0a7825 */ /* 0x004fe200078e0288 */
        /* <DEDUP_REMOVED lines=9> */
[----:B------:R3:W-:Y:S01]  /*13580*/  @P4 STG.E desc[UR16][R12.64], R105 ;  /* 0x000000690c004986 */ /* 0x0007e2000c101910 */
[----:B------:R-:W-:Y:S02]  /*13590*/  IADD3 R4, R0, 0x26, RZ ;  /* 0x0000002600047810 */ /* 0x000fe40007ffe0ff */
[----:B------:R-:W-:Y:S01]  /*135a0*/  VIADD R143, R143, UR4 ;  /* 0x000000048f8f7c36 */ /* 0x000fe20008000000 */
[-C--:B------:R-:W-:Y:S01]  /*135b0*/  ISETP.LT.AND P4, PT, R3, R188.reuse, !P3 ;  /* 0x000000bc0300720c */ /* 0x080fe20005f81270 */
[----:B------:R4:W-:Y:S01]  /*135c0*/  @P6 STG.E desc[UR16][R14.64], R73 ;  /* 0x000000490e006986 */ /* 0x0009e2000c101910 */
[----:B------:R-:W-:Y:S01]  /*135d0*/  ISETP.LT.AND P6, PT, R5, R188, !P3 ;  /* 0x000000bc0500720c */ /* 0x000fe20005fc1270 */
[----:B-1----:R-:W-:Y:S01]  /*135e0*/  IMAD.WIDE R8, R143, 0x4, R6 ;  /* 0x000000048f087825 */ /* 0x002fe200078e0206 */
[----:B------:R-:W-:-:S03]  /*135f0*/  ISETP.GE.AND P1, PT, R4, R189, PT ;  /* 0x000000bd0400720c */ /* 0x000fc60003f26270 */
[C---:B--2---:R-:W-:Y:S01]  /*13600*/  IMAD.WIDE R10, R143.reuse, 0x4, R136 ;  /* 0x000000048f0a7825 */ /* 0x044fe200078e0288 */
[----:B------:R-:W-:Y:S01]  /*13610*/  IADD3 R143, R143, UR4, RZ ;  /* 0x000000048f8f7c10 */ /* 0x000fe2000fffe0ff */
[----:B------:R1:W-:Y:S01]  /*13620*/  @P2 STG.E desc[UR16][R8.64], R38 ;  /* 0x0000002608002986 */ /* 0x0003e2000c101910 */
[-C--:B------:R-:W-:Y:S01]  /*13630*/  ISETP.LT.AND P2, PT, R3, R188.reuse, !P1 ;  /* 0x000000bc0300720c */ /* 0x080fe20004f41270 */
[----:B------:R-:W-:Y:S02]  /*13640*/  VIADD R4, R0, 0x27 ;  /* 0x0000002700047836 */ /* 0x000fe40000000000 */
[----:B---3--:R-:W-:Y:S01]  /*13650*/  IMAD.WIDE R12, R143, 0x4, R6 ;  /* 0x000000048f0c7825 */ /* 0x008fe200078e0206 */
[----:B------:R2:W-:Y:S01]  /*13660*/  @P5 STG.E desc[UR16][R10.64], R126 ;  /* 0x0000007e0a005986 */ /* 0x0005e2000c101910 */
[-C--:B------:R-:W-:Y:S02]  /*13670*/  ISETP.LT.AND P5, PT, R5, R188.reuse, !P1 ;  /* 0x000000bc0500720c */ /* 0x080fe40004fa1270 */
[----:B------:R-:W-:Y:S01]  /*13680*/  ISETP.GE.AND P3, PT, R4, R189, PT ;  /* 0x000000bd0400720c */ /* 0x000fe20003f66270 */
[----:B----4-:R-:W-:Y:S01]  /*13690*/  IMAD.WIDE R14, R143, 0x4, R136 ;  /* 0x000000048f0e7825 */ /* 0x010fe200078e0288 */
[----:B------:R3:W-:Y:S02]  /*136a0*/  @P4 STG.E desc[UR16][R12.64], R106 ;  /* 0x0000006a0c004986 */ /* 0x0007e4000c101910 */
[-C--:B------:R-:W-:Y:S01]  /*136b0*/  ISETP.LT.AND P4, PT, R3, R188.reuse, !P3 ;  /* 0x000000bc0300720c */ /* 0x080fe20005f81270 */
[----:B------:R-:W-:Y:S01]  /*136c0*/  VIADD R143, R143, UR4 ;  /* 0x000000048f8f7c36 */ /* 0x000fe20008000000 */
[----:B------:R4:W-:Y:S01]  /*136d0*/  @P6 STG.E desc[UR16][R14.64], R74 ;  /* 0x0000004a0e006986 */ /* 0x0009e2000c101910 */
[----:B------:R-:W-:Y:S01]  /*136e0*/  VIADD R4, R0, 0x28 ;  /* 0x0000002800047836 */ /* 0x000fe20000000000 */
[----:B------:R-:W-:Y:S01]  /*136f0*/  ISETP.LT.AND P6, PT, R5, R188, !P3 ;  /* 0x000000bc0500720c */ /* 0x000fe20005fc1270 */
[----:B-1----:R-:W-:-:S03]  /*13700*/  IMAD.WIDE R8, R143, 0x4, R6 ;  /* 0x000000048f087825 */ /* 0x002fc600078e0206 */
[-C--:B------:R-:W-:Y:S01]  /*13710*/  ISETP.GE.AND P1, PT, R4, R189.reuse, PT ;  /* 0x000000bd0400720c */ /* 0x080fe20003f26270 */
[----:B--2---:R-:W-:Y:S01]  /*13720*/  IMAD.WIDE R10, R143, 0x4, R136 ;  /* 0x000000048f0a7825 */ /* 0x004fe200078e0288 */
        /* <DEDUP_REMOVED lines=125> */
[C---:B--2---:R-:W-:Y:S01]  /*13f00*/  IMAD.WIDE R10, R143.reuse, 0x4, R136 ;  /* 0x000000048f0a7825 */ /* 0x044fe200078e0288 */
[----:B------:R1:W-:Y:S03]  /*13f10*/  @P2 STG.E desc[UR16][R8.64], R46 ;  /* 0x0000002e08002986 */ /* 0x0003e6000c101910 */
[----:B------:R-:W-:Y:S01]  /*13f20*/  VIADD R143, R143, UR4 ;  /* 0x000000048f8f7c36 */ /* 0x000fe20008000000 */
[----:B------:R2:W-:Y:S01]  /*13f30*/  @P5 STG.E desc[UR16][R10.64], R114 ;  /* 0x000000720a005986 */ /* 0x0005e2000c101910 */
[----:B------:R-:W-:Y:S01]  /*13f40*/  VIADD R4, R0, 0x37 ;  /* 0x0000003700047836 */ /* 0x000fe20000000000 */
[-C--:B------:R-:W-:Y:S01]  /*13f50*/  ISETP.LT.AND P5, PT, R3, R188.reuse, !P1 ;  /* 0x000000bc0300720c */ /* 0x080fe20004fa1270 */
[----:B---3--:R-:W-:Y:S01]  /*13f60*/  IMAD.WIDE R12, R143, 0x4, R6 ;  /* 0x000000048f0c7825 */ /* 0x008fe200078e0206 */
[----:B------:R-:W-:Y:S02]  /*13f70*/  ISETP.LT.AND P1, PT, R5, R188, !P1 ;  /* 0x000000bc0500720c */ /* 0x000fe40004f21270 */
[----:B------:R-:W-:Y:S01]  /*13f80*/  ISETP.GE.AND P3, PT, R4, R189, PT ;  /* 0x000000bd0400720c */ /* 0x000fe20003f66270 */
[----:B----4-:R-:W-:Y:S01]  /*13f90*/  IMAD.WIDE R14, R143, 0x4, R136 ;  /* 0x000000048f0e7825 */ /* 0x010fe200078e0288 */
[----:B------:R3:W-:Y:S01]  /*13fa0*/  @P4 STG.E desc[UR16][R12.64], R134 ;  /* 0x000000860c004986 */ /* 0x0007e2000c101910 */
[----:B------:R-:W-:-:S02]  /*13fb0*/  IADD3 R4, R0, 0x38, RZ ;  /* 0x0000003800047810 */ /* 0x000fc40007ffe0ff */
[----:B------:R-:W-:Y:S01]  /*13fc0*/  VIADD R143, R143, UR4 ;  /* 0x000000048f8f7c36 */ /* 0x000fe20008000000 */
[-C--:B------:R-:W-:Y:S01]  /*13fd0*/  ISETP.LT.AND P4, PT, R3, R188.reuse, !P3 ;  /* 0x000000bc0300720c */ /* 0x080fe20005f81270 */
[----:B------:R4:W-:Y:S01]  /*13fe0*/  @P6 STG.E desc[UR16][R14.64], R82 ;  /* 0x000000520e006986 */ /* 0x0009e2000c101910 */
[-C--:B------:R-:W-:Y:S01]  /*13ff0*/  ISETP.LT.AND P6, PT, R5, R188.reuse, !P3 ;  /* 0x000000bc0500720c */ /* 0x080fe20005fc1270 */
[C---:B-1----:R-:W-:Y:S01]  /*14000*/  IMAD.WIDE R8, R143.reuse, 0x4, R6 ;  /* 0x000000048f087825 */ /* 0x042fe200078e0206 */
[C---:B------:R-:W-:Y:S02]  /*14010*/  IADD3 R17, R143.reuse, UR4, RZ ;  /* 0x000000048f117c10 */ /* 0x040fe4000fffe0ff */
[----:B------:R-:W-:Y:S01]  /*14020*/  ISETP.GE.AND P2, PT, R4, R189, PT ;  /* 0x000000bd0400720c */ /* 0x000fe20003f46270 */
[----:B------:R-:W-:Y:S01]  /*14030*/  VIADD R4, R0, 0x39 ;  /* 0x0000003900047836 */ /* 0x000fe20000000000 */
[----:B------:R1:W-:Y:S01]  /*14040*/  @P5 STG.E desc[UR16][R8.64], R47 ;  /* 0x0000002f08005986 */ /* 0x0003e2000c101910 */
[----:B--2---:R-:W-:Y:S01]  /*14050*/  IMAD.WIDE R10, R143, 0x4, R136 ;  /* 0x000000048f0a7825 */ /* 0x004fe200078e0288 */
[----:B------:R-:W-:-:S02]  /*14060*/  ISETP.LT.AND P5, PT, R3, R188, !P2 ;  /* 0x000000bc0300720c */ /* 0x000fc400057a1270 */
[-C--:B------:R-:W-:Y:S01]  /*14070*/  ISETP.GE.AND P3, PT, R4, R189.reuse, PT ;  /* 0x000000bd0400720c */ /* 0x080fe20003f66270 */
[----:B---3--:R-:W-:Y:S01]  /*14080*/  IMAD.WIDE R12, R17, 0x4, R6 ;  /* 0x00000004110c7825 */ /* 0x008fe200078e0206 */
[----:B------:R2:W-:Y:S01]  /*14090*/  @P1 STG.E desc[UR16][R10.64], R115 ;  /* 0x000000730a001986 */ /* 0x0005e2000c101910 */
[-C--:B------:R-:W-:Y:S02]  /*140a0*/  ISETP.LT.AND P2, PT, R5, R188.reuse, !P2 ;  /* 0x000000bc0500720c */ /* 0x080fe40005741270 */
[----:B----4-:R-:W-:Y:S01]  /*140b0*/  IMAD.WIDE R14, R17, 0x4, R136 ;  /* 0x00000004110e7825 */ /* 0x010fe200078e0288 */
[----:B------:R3:W-:Y:S01]  /*140c0*/  @P4 STG.E desc[UR16][R12.64], R135 ;  /* 0x000000870c004986 */ /* 0x0007e2000c101910 */
[-C--:B------:R-:W-:Y:S02]  /*140d0*/  ISETP.LT.AND P4, PT, R3, R188.reuse, !P3 ;  /* 0x000000bc0300720c */ /* 0x080fe40005f81270 */
[----:B------:R-:W-:Y:S01]  /*140e0*/  VIADD R17, R17, UR4 ;  /* 0x0000000411117c36 */ /* 0x000fe20008000000 */
[-C--:B------:R-:W-:Y:S01]  /*140f0*/  ISETP.GE.AND P1, PT, R2, R189.reuse, PT ;  /* 0x000000bd0200720c */ /* 0x080fe20003f26270 */
[----:B------:R4:W-:Y:S01]  /*14100*/  @P6 STG.E desc[UR16][R14.64], R83 ;  /* 0x000000530e006986 */ /* 0x0009e2000c101910 */
[----:B------:R-:W-:Y:S01]  /*14110*/  IADD3 R2, R0, 0x3b, RZ ;  /* 0x0000003b00027810 */ /* 0x000fe20007ffe0ff */
[----:B------:R-:W-:Y:S01]  /*14120*/  VIADD R19, R17, UR4 ;  /* 0x0000000411137c36 */ /* 0x000fe20008000000 */
[----:B------:R-:W-:Y:S01]  /*14130*/  ISETP.LT.AND P6, PT, R5, R188, !P3 ;  /* 0x000000bc0500720c */ /* 0x000fe20005fc1270 */
[----:B-1----:R-:W-:Y:S01]  /*14140*/  IMAD.WIDE R8, R17, 0x4, R6 ;  /* 0x0000000411087825 */ /* 0x002fe200078e0206 */
[----:B------:R-:W-:-:S03]  /*14150*/  ISETP.GE.AND P3, PT, R2, R189, PT ;  /* 0x000000bd0200720c */ /* 0x000fc60003f66270 */
[----:B--2---:R-:W-:Y:S01]  /*14160*/  IMAD.WIDE R10, R17, 0x4, R136 ;  /* 0x00000004110a7825 */ /* 0x004fe200078e0288 */
[----:B------:R1:W-:Y:S01]  /*14170*/  @P5 STG.E desc[UR16][R8.64], R48 ;  /* 0x0000003008005986 */ /* 0x0003e2000c101910 */
[-C--:B------:R-:W-:Y:S02]  /*14180*/  ISETP.LT.AND P5, PT, R3, R188.reuse, !P1 ;  /* 0x000000bc0300720c */ /* 0x080fe40004fa1270 */
[----:B------:R-:W-:Y:S01]  /*14190*/  VIADD R2, R0, 0x3c ;  /* 0x0000003c00027836 */ /* 0x000fe20000000000 */
[----:B------:R2:W-:Y:S01]  /*141a0*/  @P2 STG.E desc[UR16][R10.64], R116 ;  /* 0x000000740a002986 */ /* 0x0005e2000c101910 */
[----:B---3--:R-:W-:Y:S01]  /*141b0*/  IMAD.WIDE R12, R19, 0x4, R6 ;  /* 0x00000004130c7825 */ /* 0x008fe200078e0206 */
[-C--:B------:R-:W-:Y:S02]  /*141c0*/  ISETP.LT.AND P1, PT, R5, R188.reuse, !P1 ;  /* 0x000000bc0500720c */ /* 0x080fe40004f21270 */
[----:B------:R-:W-:Y:S01]  /*141d0*/  ISETP.GE.AND P2, PT, R2, R189, PT ;  /* 0x000000bd0200720c */ /* 0x000fe20003f46270 */
[C---:B----4-:R-:W-:Y:S01]  /*141e0*/  IMAD.WIDE R14, R19.reuse, 0x4, R136 ;  /* 0x00000004130e7825 */ /* 0x050fe200078e0288 */
[----:B------:R-:W-:Y:S01]  /*141f0*/  IADD3 R19, R19, UR4, RZ ;  /* 0x0000000413137c10 */ /* 0x000fe2000fffe0ff */
[----:B------:R3:W-:Y:S01]  /*14200*/  @P4 STG.E desc[UR16][R12.64], R52 ;  /* 0x000000340c004986 */ /* 0x0007e2000c101910 */
[-C--:B------:R-:W-:Y:S01]  /*14210*/  ISETP.LT.AND P4, PT, R3, R188.reuse, !P3 ;  /* 0x000000bc0300720c */ /* 0x080fe20005f81270 */
[----:B------:R-:W-:Y:S01]  /*14220*/  VIADD R2, R0, 0x3d ;  /* 0x0000003d00027836 */ /* 0x000fe20000000000 */
[-C--:B------:R-:W-:Y:S01]  /*14230*/  ISETP.LT.AND P3, PT, R5, R188.reuse, !P3 ;  /* 0x000000bc0500720c */ /* 0x080fe20005f61270 */
[----:B------:R-:W-:Y:S01]  /*14240*/  VIADD R17, R19, UR4 ;  /* 0x0000000413117c36 */ /* 0x000fe20008000000 */
[----:B------:R4:W-:Y:S01]  /*14250*/  @P6 STG.E desc[UR16][R14.64], R24 ;  /* 0x000000180e006986 */ /* 0x0009e2000c101910 */
[-C--:B------:R-:W-:Y:S01]  /*14260*/  ISETP.LT.AND P6, PT, R3, R188.reuse, !P2 ;  /* 0x000000bc0300720c */ /* 0x080fe200057c1270 */
[----:B-1----:R-:W-:Y:S01]  /*14270*/  IMAD.WIDE R8, R19, 0x4, R6 ;  /* 0x0000000413087825 */ /* 0x002fe200078e0206 */
[----:B------:R-:W-:-:S02]  /*14280*/  ISETP.LT.AND P2, PT, R5, R188, !P2 ;  /* 0x000000bc0500720c */ /* 0x000fc40005741270 */
[----:B------:R-:W-:Y:S01]  /*14290*/  IADD3 R21, R17, UR4, RZ ;  /* 0x0000000411157c10 */ /* 0x000fe2000fffe0ff */
[----:B--2---:R-:W-:Y:S01]  /*142a0*/  IMAD.WIDE R10, R19, 0x4, R136 ;  /* 0x00000004130a7825 */ /* 0x004fe200078e0288 */
[----:B------:R1:W-:Y:S01]  /*142b0*/  @P5 STG.E desc[UR16][R8.64], R49 ;  /* 0x0000003108005986 */ /* 0x0003e2000c101910 */
[----:B------:R-:W-:Y:S02]  /*142c0*/  ISETP.GE.AND P5, PT, R2, R189, PT ;  /* 0x000000bd0200720c */ /* 0x000fe40003fa6270 */
[C---:B---3--:R-:W-:Y:S01]  /*142d0*/  IMAD.WIDE R12, R17.reuse, 0x4, R6 ;  /* 0x00000004110c7825 */ /* 0x048fe200078e0206 */
[----:B------:R-:W-:Y:S03]  /*142e0*/  @P1 STG.E desc[UR16][R10.64], R117 ;  /* 0x000000750a001986 */ /* 0x000fe6000c101910 */
[----:B------:R-:W-:Y:S01]  /*142f0*/  VIADD R0, R0, 0x3e ;  /* 0x0000003e00007836 */ /* 0x000fe20000000000 */
[----:B------:R-:W-:Y:S01]  /*14300*/  @P4 STG.E desc[UR16][R12.64], R53 ;  /* 0x000000350c004986 */ /* 0x000fe2000c101910 */
[----:B----4-:R-:W-:-:S03]  /*14310*/  IMAD.WIDE R14, R17, 0x4, R136 ;  /* 0x00000004110e7825 */ /* 0x010fc600078e0288 */
[----:B------:R-:W-:Y:S01]  /*14320*/  ISETP.GE.AND P1, PT, R0, R189, PT ;  /* 0x000000bd0000720c */ /* 0x000fe20003f26270 */
[----:B------:R-:W-:Y:S01]  /*14330*/  IMAD.WIDE R16, R21, 0x4, R6 ;  /* 0x0000000415107825 */ /* 0x000fe200078e0206 */
[----:B------:R2:W-:Y:S01]  /*14340*/  @P3 STG.E desc[UR16][R14.64], R25 ;  /* 0x000000190e003986 */ /* 0x0005e2000c101910 */
[-C--:B------:R-:W-:Y:S02]  /*14350*/  ISETP.LT.AND P3, PT, R3, R188.reuse, !P0 ;  /* 0x000000bc0300720c */ /* 0x080fe40004761270 */
[----:B-1----:R-:W-:Y:S01]  /*14360*/  VIADD R9, R21, UR4 ;  /* 0x0000000415097c36 */ /* 0x002fe20008000000 */
[----:B------:R1:W-:Y:S01]  /*14370*/  @P6 STG.E desc[UR16][R16.64], R50 ;  /* 0x0000003210006986 */ /* 0x0003e2000c101910 */
[-C--:B------:R-:W-:Y:S02]  /*14380*/  ISETP.LT.AND P6, PT, R3, R188.reuse, !P5 ;  /* 0x000000bc0300720c */ /* 0x080fe40006fc1270 */
[-C--:B------:R-:W-:Y:S02]  /*14390*/  ISETP.LT.AND P5, PT, R5, R188.reuse, !P5 ;  /* 0x000000bc0500720c */ /* 0x080fe40006fa1270 */
[----:B------:R-:W-:Y:S01]  /*143a0*/  ISETP.LT.AND P4, PT, R3, R188, !P1 ;  /* 0x000000bc0300720c */ /* 0x000fe20004f81270 */
[----:B------:R-:W-:Y:S01]  /*143b0*/  IMAD.WIDE R2, R21, 0x4, R136 ;  /* 0x0000000415027825 */ /* 0x000fe200078e0288 */
[----:B------:R-:W-:-:S02]  /*143c0*/  IADD3 R19, R9, UR4, RZ ;  /* 0x0000000409137c10 */ /* 0x000fc4000fffe0ff */
[CC--:B------:R-:W-:Y:S02]  /*143d0*/  ISETP.LT.AND P1, PT, R5.reuse, R188.reuse, !P1 ;  /* 0x000000bc0500720c */ /* 0x0c0fe40004f21270 */
[----:B------:R-:W-:Y:S01]  /*143e0*/  ISETP.LT.AND P0, PT, R5, R188, !P0 ;  /* 0x000000bc0500720c */ /* 0x000fe20004701270 */
[----:B--2---:R-:W-:Y:S01]  /*143f0*/  VIADD R15, R19, UR4 ;  /* 0x00000004130f7c36 */ /* 0x004fe20008000000 */
[----:B------:R1:W-:Y:S01]  /*14400*/  @P2 STG.E desc[UR16][R2.64], R118 ;  /* 0x0000007602002986 */ /* 0x0003e2000c101910 */
[----:B------:R-:W-:-:S04]  /*14410*/  IMAD.WIDE R4, R9, 0x4, R6 ;  /* 0x0000000409047825 */ /* 0x000fc800078e0206 */
[----:B------:R-:W-:Y:S01]  /*14420*/  IMAD.WIDE R8, R9, 0x4, R136 ;  /* 0x0000000409087825 */ /* 0x000fe200078e0288 */
[----:B------:R1:W-:Y:S03]  /*14430*/  @P6 STG.E desc[UR16][R4.64], R54 ;  /* 0x0000003604006986 */ /* 0x0003e6000c101910 */
[C---:B------:R-:W-:Y:S01]  /*14440*/  IMAD.WIDE R10, R19.reuse, 0x4, R6 ;  /* 0x00000004130a7825 */ /* 0x040fe200078e0206 */
[----:B------:R1:W-:Y:S03]  /*14450*/  @P5 STG.E desc[UR16][R8.64], R26 ;  /* 0x0000001a08005986 */ /* 0x0003e6000c101910 */
[----:B------:R-:W-:Y:S01]  /*14460*/  IMAD.WIDE R12, R19, 0x4, R136 ;  /* 0x00000004130c7825 */ /* 0x000fe200078e0288 */
[----:B------:R1:W-:Y:S03]  /*14470*/  @P4 STG.E desc[UR16][R10.64], R51 ;  /* 0x000000330a004986 */ /* 0x0003e6000c101910 */
[C---:B------:R-:W-:Y:S01]  /*14480*/  IMAD.WIDE R6, R15.reuse, 0x4, R6 ;  /* 0x000000040f067825 */ /* 0x040fe200078e0206 */
[----:B------:R1:W-:Y:S03]  /*14490*/  @P1 STG.E desc[UR16][R12.64], R119 ;  /* 0x000000770c001986 */ /* 0x0003e6000c101910 */
[----:B------:R-:W-:Y:S01]  /*144a0*/  IMAD.WIDE R136, R15, 0x4, R136 ;  /* 0x000000040f887825 */ /* 0x000fe200078e0288 */
[----:B------:R1:W-:Y:S01]  /*144b0*/  @P3 STG.E desc[UR16][R6.64], R55 ;  /* 0x0000003706003986 */ /* 0x0003e2000c101910 */
[----:B------:R-:W-:Y:S05]  /*144c0*/  @!P0 EXIT ;  /* 0x000000000000894d */ /* 0x000fea0003800000 */
[----:B------:R-:W-:Y:S01]  /*144d0*/  STG.E desc[UR16][R136.64], R27 ;  /* 0x0000001b88007986 */ /* 0x000fe2000c101910 */
[----:B------:R-:W-:Y:S05]  /*144e0*/  EXIT ;  /* 0x000000000000794d */ /* 0x000fea0003800000 */
.L_x_2:
[----:B------:R-:W-:-:S00]  /*144f0*/  BRA `(.L_x_2) ;  /* 0xfffffffc00fc7947 */ /* 0x000fc0000383ffff */
[----:B------:R-:W-:-:S00]  /*14500*/  NOP ;  /* 0x0000000000007918 */ /* 0x000fc00000000000 */
[----:B------:R-:W-:-:S00]  /*14510*/  NOP ;  /* 0x0000000000007918 */ /* 0x000fc00000000000 */
[----:B------:R-:W-:-:S00]  /*14520*/  NOP ;  /* 0x0000000000007918 */ /* 0x000fc00000000000 */
[----:B------:R-:W-:-:S00]  /*14530*/  NOP ;  /* 0x0000000000007918 */ /* 0x000fc00000000000 */
[----:B------:R-:W-:-:S00]  /*14540*/  NOP ;  /* 0x0000000000007918 */ /* 0x000fc00000000000 */
[----:B------:R-:W-:-:S00]  /*14550*/  NOP ;  /* 0x0000000000007918 */ /* 0x000fc00000000000 */
[----:B------:R-:W-:-:S00]  /*14560*/  NOP ;  /* 0x0000000000007918 */ /* 0x000fc00000000000 */
[----:B------:R-:W-:-:S00]  /*14570*/  NOP ;  /* 0x0000000000007918 */ /* 0x000fc00000000000 */
.L_x_3:


//--------------------- .nv.shared.matmul_kernel  --------------------------
	.section	.nv.shared.matmul_kernel,"aw",@nobits
	.sectionflags	@""
	.align	16
	.zero		1024


//--------------------- .nv.shared.reserved.0     --------------------------
	.section	.nv.shared.reserved.0,"aw",@nobits
	.weak		__nv_reservedSMEM_offset_0_alias
	.size		__nv_reservedSMEM_offset_0_alias, 0, 0
	.other		__nv_reservedSMEM_offset_0_alias,@"STO_CUDA_RESERVED_SHARED STV_DEFAULT"
__nv_reservedSMEM_offset_0_alias:
	.zero		0


//--------------------- .nv.constant0.matmul_kernel --------------------------
	.section	.nv.constant0.matmul_kernel,"a",@progbits
	.sectionflags	@""
	.align	4
.nv.constant0.matmul_kernel:
	.zero		608


//--------------------- SYMBOLS --------------------------

	.type		.nv.reservedSmem.offset0,@object
	.size		.nv.reservedSmem.offset0,0x4
